//
// Generated by NVIDIA NVVM Compiler
//
// Compiler Build ID: CL-36424714
// Cuda compilation tools, release 13.0, V13.0.88
// Based on NVVM 20.0.0
//

.version 9.0
.target sm_100
.address_size 64

	// .globl	_ZN3cub18CUB_300001_SM_10006detail11EmptyKernelIvEEvv
// _ZZN3cub18CUB_300001_SM_10006detail6reduce28DeviceReduceSingleTileKernelINS2_10policy_hubIijN4cuda3std3__44plusIiEEE10Policy1000EN6thrust24THRUST_300001_SM_1000_NS6detail15normal_iteratorINSD_10device_ptrIiEEEEPijS9_iiNS7_10__identityEEEvT0_T1_T2_T3_T4_T6_E12temp_storage has been demoted
// _ZZN3cub18CUB_300001_SM_10006detail6reduce18DeviceReduceKernelINS2_10policy_hubIijN4cuda3std3__44plusIiEEE10Policy1000EN6thrust24THRUST_300001_SM_1000_NS6detail15normal_iteratorINSD_10device_ptrIiEEEEjS9_iNS7_10__identityEEEvT0_PT3_T1_NS0_13GridEvenShareISN_EET2_T4_E12temp_storage has been demoted
// _ZZN3cub18CUB_300001_SM_10006detail6reduce28DeviceReduceSingleTileKernelINS2_10policy_hubIijN4cuda3std3__44plusIiEEE10Policy1000EPiSC_iS9_iiNS7_10__identityEEEvT0_T1_T2_T3_T4_T6_E12temp_storage has been demoted
// _ZZN3cub18CUB_300001_SM_10006detail6reduce28DeviceReduceSingleTileKernelINS2_10policy_hubIiyN4cuda3std3__44plusIiEEE10Policy1000EN6thrust24THRUST_300001_SM_1000_NS6detail15normal_iteratorINSD_10device_ptrIiEEEEPiyS9_iiNS7_10__identityEEEvT0_T1_T2_T3_T4_T6_E12temp_storage has been demoted
// _ZZN3cub18CUB_300001_SM_10006detail6reduce18DeviceReduceKernelINS2_10policy_hubIiyN4cuda3std3__44plusIiEEE10Policy1000EN6thrust24THRUST_300001_SM_1000_NS6detail15normal_iteratorINSD_10device_ptrIiEEEEyS9_iNS7_10__identityEEEvT0_PT3_T1_NS0_13GridEvenShareISN_EET2_T4_E12temp_storage has been demoted
// _ZZN3cub18CUB_300001_SM_10006detail6reduce28DeviceReduceSingleTileKernelINS2_10policy_hubIiyN4cuda3std3__44plusIiEEE10Policy1000EPiSC_iS9_iiNS7_10__identityEEEvT0_T1_T2_T3_T4_T6_E12temp_storage has been demoted
.global .align 1 .b8 _ZN30_INTERNAL_4678b02e_4_k_cu_main4cuda3std3__45__cpo5beginE[1];
.global .align 1 .b8 _ZN30_INTERNAL_4678b02e_4_k_cu_main4cuda3std3__45__cpo3endE[1];
.global .align 1 .b8 _ZN30_INTERNAL_4678b02e_4_k_cu_main4cuda3std3__45__cpo6cbeginE[1];
.global .align 1 .b8 _ZN30_INTERNAL_4678b02e_4_k_cu_main4cuda3std3__45__cpo4cendE[1];
.global .align 1 .b8 _ZN30_INTERNAL_4678b02e_4_k_cu_main4cuda3std3__45__cpo6rbeginE[1];
.global .align 1 .b8 _ZN30_INTERNAL_4678b02e_4_k_cu_main4cuda3std3__45__cpo4rendE[1];
.global .align 1 .b8 _ZN30_INTERNAL_4678b02e_4_k_cu_main4cuda3std3__45__cpo7crbeginE[1];
.global .align 1 .b8 _ZN30_INTERNAL_4678b02e_4_k_cu_main4cuda3std3__45__cpo5crendE[1];
.global .align 1 .b8 _ZN30_INTERNAL_4678b02e_4_k_cu_main4cuda3std3__432_GLOBAL__N__4678b02e_4_k_cu_main6ignoreE[1];
.global .align 1 .b8 _ZN30_INTERNAL_4678b02e_4_k_cu_main4cuda3std3__419piecewise_constructE[1];
.global .align 1 .b8 _ZN30_INTERNAL_4678b02e_4_k_cu_main4cuda3std3__48in_placeE[1];
.global .align 1 .b8 _ZN30_INTERNAL_4678b02e_4_k_cu_main4cuda3std3__420unreachable_sentinelE[1];
.global .align 1 .b8 _ZN30_INTERNAL_4678b02e_4_k_cu_main4cuda3std3__47nulloptE[1];
.global .align 1 .b8 _ZN30_INTERNAL_4678b02e_4_k_cu_main4cuda3std3__48unexpectE[1];
.global .align 1 .b8 _ZN30_INTERNAL_4678b02e_4_k_cu_main4cuda3std6ranges3__45__cpo4swapE[1];
.global .align 1 .b8 _ZN30_INTERNAL_4678b02e_4_k_cu_main4cuda3std6ranges3__45__cpo9iter_moveE[1];
.global .align 1 .b8 _ZN30_INTERNAL_4678b02e_4_k_cu_main4cuda3std6ranges3__45__cpo5beginE[1];
.global .align 1 .b8 _ZN30_INTERNAL_4678b02e_4_k_cu_main4cuda3std6ranges3__45__cpo3endE[1];
.global .align 1 .b8 _ZN30_INTERNAL_4678b02e_4_k_cu_main4cuda3std6ranges3__45__cpo6cbeginE[1];
.global .align 1 .b8 _ZN30_INTERNAL_4678b02e_4_k_cu_main4cuda3std6ranges3__45__cpo4cendE[1];
.global .align 1 .b8 _ZN30_INTERNAL_4678b02e_4_k_cu_main4cuda3std6ranges3__45__cpo7advanceE[1];
.global .align 1 .b8 _ZN30_INTERNAL_4678b02e_4_k_cu_main4cuda3std6ranges3__45__cpo9iter_swapE[1];
.global .align 1 .b8 _ZN30_INTERNAL_4678b02e_4_k_cu_main4cuda3std6ranges3__45__cpo4nextE[1];
.global .align 1 .b8 _ZN30_INTERNAL_4678b02e_4_k_cu_main4cuda3std6ranges3__45__cpo4prevE[1];
.global .align 1 .b8 _ZN30_INTERNAL_4678b02e_4_k_cu_main4cuda3std6ranges3__45__cpo4dataE[1];
.global .align 1 .b8 _ZN30_INTERNAL_4678b02e_4_k_cu_main4cuda3std6ranges3__45__cpo5cdataE[1];
.global .align 1 .b8 _ZN30_INTERNAL_4678b02e_4_k_cu_main4cuda3std6ranges3__45__cpo4sizeE[1];
.global .align 1 .b8 _ZN30_INTERNAL_4678b02e_4_k_cu_main4cuda3std6ranges3__45__cpo5ssizeE[1];
.global .align 1 .b8 _ZN30_INTERNAL_4678b02e_4_k_cu_main4cuda3std6ranges3__45__cpo8distanceE[1];
.global .align 1 .b8 _ZN30_INTERNAL_4678b02e_4_k_cu_main6thrust24THRUST_300001_SM_1000_NS8cuda_cub3parE[1];
.global .align 1 .b8 _ZN30_INTERNAL_4678b02e_4_k_cu_main6thrust24THRUST_300001_SM_1000_NS8cuda_cub10par_nosyncE[1];
.global .align 1 .b8 _ZN30_INTERNAL_4678b02e_4_k_cu_main6thrust24THRUST_300001_SM_1000_NS6system6detail10sequential3seqE[1];
.global .align 1 .b8 _ZN30_INTERNAL_4678b02e_4_k_cu_main6thrust24THRUST_300001_SM_1000_NS12placeholders2_1E[1];
.global .align 1 .b8 _ZN30_INTERNAL_4678b02e_4_k_cu_main6thrust24THRUST_300001_SM_1000_NS12placeholders2_2E[1];
.global .align 1 .b8 _ZN30_INTERNAL_4678b02e_4_k_cu_main6thrust24THRUST_300001_SM_1000_NS12placeholders2_3E[1];
.global .align 1 .b8 _ZN30_INTERNAL_4678b02e_4_k_cu_main6thrust24THRUST_300001_SM_1000_NS12placeholders2_4E[1];
.global .align 1 .b8 _ZN30_INTERNAL_4678b02e_4_k_cu_main6thrust24THRUST_300001_SM_1000_NS12placeholders2_5E[1];
.global .align 1 .b8 _ZN30_INTERNAL_4678b02e_4_k_cu_main6thrust24THRUST_300001_SM_1000_NS12placeholders2_6E[1];
.global .align 1 .b8 _ZN30_INTERNAL_4678b02e_4_k_cu_main6thrust24THRUST_300001_SM_1000_NS12placeholders2_7E[1];
.global .align 1 .b8 _ZN30_INTERNAL_4678b02e_4_k_cu_main6thrust24THRUST_300001_SM_1000_NS12placeholders2_8E[1];
.global .align 1 .b8 _ZN30_INTERNAL_4678b02e_4_k_cu_main6thrust24THRUST_300001_SM_1000_NS12placeholders2_9E[1];
.global .align 1 .b8 _ZN30_INTERNAL_4678b02e_4_k_cu_main6thrust24THRUST_300001_SM_1000_NS12placeholders3_10E[1];
.global .align 1 .b8 _ZN30_INTERNAL_4678b02e_4_k_cu_main6thrust24THRUST_300001_SM_1000_NS3seqE[1];

.visible .entry _ZN3cub18CUB_300001_SM_10006detail11EmptyKernelIvEEvv()
{


	ret;

}
	// .globl	_ZN3cub18CUB_300001_SM_10006detail8for_each13static_kernelINS2_12policy_hub_t12policy_500_tEmN6thrust24THRUST_300001_SM_1000_NS8cuda_cub20__uninitialized_fill7functorINS7_10device_ptrIiEEiEEEEvT0_T1_
.visible .entry _ZN3cub18CUB_300001_SM_10006detail8for_each13static_kernelINS2_12policy_hub_t12policy_500_tEmN6thrust24THRUST_300001_SM_1000_NS8cuda_cub20__uninitialized_fill7functorINS7_10device_ptrIiEEiEEEEvT0_T1_(
	.param .u64 _ZN3cub18CUB_300001_SM_10006detail8for_each13static_kernelINS2_12policy_hub_t12policy_500_tEmN6thrust24THRUST_300001_SM_1000_NS8cuda_cub20__uninitialized_fill7functorINS7_10device_ptrIiEEiEEEEvT0_T1__param_0,
	.param .align 8 .b8 _ZN3cub18CUB_300001_SM_10006detail8for_each13static_kernelINS2_12policy_hub_t12policy_500_tEmN6thrust24THRUST_300001_SM_1000_NS8cuda_cub20__uninitialized_fill7functorINS7_10device_ptrIiEEiEEEEvT0_T1__param_1[16]
)
.maxntid 256
{
	.reg .pred 	%p<4>;
	.reg .b16 	%rs<5>;
	.reg .b32 	%r<12>;
	.reg .b64 	%rd<16>;

	ld.param.u32 	%r3, [_ZN3cub18CUB_300001_SM_10006detail8for_each13static_kernelINS2_12policy_hub_t12policy_500_tEmN6thrust24THRUST_300001_SM_1000_NS8cuda_cub20__uninitialized_fill7functorINS7_10device_ptrIiEEiEEEEvT0_T1__param_1+8];
	ld.param.u64 	%rd4, [_ZN3cub18CUB_300001_SM_10006detail8for_each13static_kernelINS2_12policy_hub_t12policy_500_tEmN6thrust24THRUST_300001_SM_1000_NS8cuda_cub20__uninitialized_fill7functorINS7_10device_ptrIiEEiEEEEvT0_T1__param_1];
	ld.param.u64 	%rd5, [_ZN3cub18CUB_300001_SM_10006detail8for_each13static_kernelINS2_12policy_hub_t12policy_500_tEmN6thrust24THRUST_300001_SM_1000_NS8cuda_cub20__uninitialized_fill7functorINS7_10device_ptrIiEEiEEEEvT0_T1__param_0];
	mov.u32 	%r9, %ctaid.x;
	mul.wide.u32 	%rd1, %r9, 512;
	sub.s64 	%rd2, %rd5, %rd1;
	setp.lt.u64 	%p1, %rd2, 512;
	@%p1 bra 	$L__BB1_2;
	mov.u32 	%r11, %tid.x;
	cvta.to.global.u64 	%rd11, %rd4;
	cvt.u64.u32 	%rd12, %r11;
	add.s64 	%rd13, %rd1, %rd12;
	shl.b64 	%rd14, %rd13, 2;
	add.s64 	%rd15, %rd11, %rd14;
	st.global.u32 	[%rd15], %r3;
	st.global.u32 	[%rd15+1024], %r3;
	bra.uni 	$L__BB1_6;
$L__BB1_2:
	cvta.to.global.u64 	%rd6, %rd4;
	mov.u32 	%r2, %tid.x;
	cvt.u64.u32 	%rd7, %r2;
	setp.le.u64 	%p2, %rd2, %rd7;
	add.s64 	%rd8, %rd1, %rd7;
	shl.b64 	%rd9, %rd8, 2;
	add.s64 	%rd3, %rd6, %rd9;
	@%p2 bra 	$L__BB1_4;
	st.global.u32 	[%rd3], %r3;
$L__BB1_4:
	add.s32 	%r10, %r2, 256;
	cvt.u64.u32 	%rd10, %r10;
	setp.le.u64 	%p3, %rd2, %rd10;
	@%p3 bra 	$L__BB1_6;
	st.global.u32 	[%rd3+1024], %r3;
$L__BB1_6:
	ret;

}
	// .globl	_ZN3cub18CUB_300001_SM_10006detail9transform16transform_kernelINS2_10policy_hubILb1EN4cuda3std3__45tupleIJN6thrust24THRUST_300001_SM_1000_NS12zip_iteratorINS8_IJNSA_6detail15normal_iteratorINSA_10device_ptrIdEEEESG_EEEEEEEEE10policy1000Ei2upNSD_INSE_IiEEEEJSI_EEEvT0_iT1_T2_DpNS2_10kernel_argIT3_EE
.visible .entry _ZN3cub18CUB_300001_SM_10006detail9transform16transform_kernelINS2_10policy_hubILb1EN4cuda3std3__45tupleIJN6thrust24THRUST_300001_SM_1000_NS12zip_iteratorINS8_IJNSA_6detail15normal_iteratorINSA_10device_ptrIdEEEESG_EEEEEEEEE10policy1000Ei2upNSD_INSE_IiEEEEJSI_EEEvT0_iT1_T2_DpNS2_10kernel_argIT3_EE(
	.param .u32 _ZN3cub18CUB_300001_SM_10006detail9transform16transform_kernelINS2_10policy_hubILb1EN4cuda3std3__45tupleIJN6thrust24THRUST_300001_SM_1000_NS12zip_iteratorINS8_IJNSA_6detail15normal_iteratorINSA_10device_ptrIdEEEESG_EEEEEEEEE10policy1000Ei2upNSD_INSE_IiEEEEJSI_EEEvT0_iT1_T2_DpNS2_10kernel_argIT3_EE_param_0,
	.param .u32 _ZN3cub18CUB_300001_SM_10006detail9transform16transform_kernelINS2_10policy_hubILb1EN4cuda3std3__45tupleIJN6thrust24THRUST_300001_SM_1000_NS12zip_iteratorINS8_IJNSA_6detail15normal_iteratorINSA_10device_ptrIdEEEESG_EEEEEEEEE10policy1000Ei2upNSD_INSE_IiEEEEJSI_EEEvT0_iT1_T2_DpNS2_10kernel_argIT3_EE_param_1,
	.param .align 1 .b8 _ZN3cub18CUB_300001_SM_10006detail9transform16transform_kernelINS2_10policy_hubILb1EN4cuda3std3__45tupleIJN6thrust24THRUST_300001_SM_1000_NS12zip_iteratorINS8_IJNSA_6detail15normal_iteratorINSA_10device_ptrIdEEEESG_EEEEEEEEE10policy1000Ei2upNSD_INSE_IiEEEEJSI_EEEvT0_iT1_T2_DpNS2_10kernel_argIT3_EE_param_2[1],
	.param .align 8 .b8 _ZN3cub18CUB_300001_SM_10006detail9transform16transform_kernelINS2_10policy_hubILb1EN4cuda3std3__45tupleIJN6thrust24THRUST_300001_SM_1000_NS12zip_iteratorINS8_IJNSA_6detail15normal_iteratorINSA_10device_ptrIdEEEESG_EEEEEEEEE10policy1000Ei2upNSD_INSE_IiEEEEJSI_EEEvT0_iT1_T2_DpNS2_10kernel_argIT3_EE_param_3[8],
	.param .align 8 .b8 _ZN3cub18CUB_300001_SM_10006detail9transform16transform_kernelINS2_10policy_hubILb1EN4cuda3std3__45tupleIJN6thrust24THRUST_300001_SM_1000_NS12zip_iteratorINS8_IJNSA_6detail15normal_iteratorINSA_10device_ptrIdEEEESG_EEEEEEEEE10policy1000Ei2upNSD_INSE_IiEEEEJSI_EEEvT0_iT1_T2_DpNS2_10kernel_argIT3_EE_param_4[16]
)
.maxntid 128
{
	.reg .pred 	%p<65>;
	.reg .b32 	%r<103>;
	.reg .b64 	%rd<92>;
	.reg .b64 	%fd<61>;

	ld.param.u32 	%r38, [_ZN3cub18CUB_300001_SM_10006detail9transform16transform_kernelINS2_10policy_hubILb1EN4cuda3std3__45tupleIJN6thrust24THRUST_300001_SM_1000_NS12zip_iteratorINS8_IJNSA_6detail15normal_iteratorINSA_10device_ptrIdEEEESG_EEEEEEEEE10policy1000Ei2upNSD_INSE_IiEEEEJSI_EEEvT0_iT1_T2_DpNS2_10kernel_argIT3_EE_param_0];
	ld.param.u64 	%rd15, [_ZN3cub18CUB_300001_SM_10006detail9transform16transform_kernelINS2_10policy_hubILb1EN4cuda3std3__45tupleIJN6thrust24THRUST_300001_SM_1000_NS12zip_iteratorINS8_IJNSA_6detail15normal_iteratorINSA_10device_ptrIdEEEESG_EEEEEEEEE10policy1000Ei2upNSD_INSE_IiEEEEJSI_EEEvT0_iT1_T2_DpNS2_10kernel_argIT3_EE_param_4+8];
	ld.param.u64 	%rd16, [_ZN3cub18CUB_300001_SM_10006detail9transform16transform_kernelINS2_10policy_hubILb1EN4cuda3std3__45tupleIJN6thrust24THRUST_300001_SM_1000_NS12zip_iteratorINS8_IJNSA_6detail15normal_iteratorINSA_10device_ptrIdEEEESG_EEEEEEEEE10policy1000Ei2upNSD_INSE_IiEEEEJSI_EEEvT0_iT1_T2_DpNS2_10kernel_argIT3_EE_param_4];
	ld.param.u64 	%rd17, [_ZN3cub18CUB_300001_SM_10006detail9transform16transform_kernelINS2_10policy_hubILb1EN4cuda3std3__45tupleIJN6thrust24THRUST_300001_SM_1000_NS12zip_iteratorINS8_IJNSA_6detail15normal_iteratorINSA_10device_ptrIdEEEESG_EEEEEEEEE10policy1000Ei2upNSD_INSE_IiEEEEJSI_EEEvT0_iT1_T2_DpNS2_10kernel_argIT3_EE_param_3];
	ld.param.u32 	%r37, [_ZN3cub18CUB_300001_SM_10006detail9transform16transform_kernelINS2_10policy_hubILb1EN4cuda3std3__45tupleIJN6thrust24THRUST_300001_SM_1000_NS12zip_iteratorINS8_IJNSA_6detail15normal_iteratorINSA_10device_ptrIdEEEESG_EEEEEEEEE10policy1000Ei2upNSD_INSE_IiEEEEJSI_EEEvT0_iT1_T2_DpNS2_10kernel_argIT3_EE_param_1];
	cvta.to.global.u64 	%rd1, %rd17;
	cvta.to.global.u64 	%rd18, %rd16;
	cvta.to.global.u64 	%rd19, %rd15;
	shl.b32 	%r39, %r37, 7;
	mov.u32 	%r40, %ctaid.x;
	mul.lo.s32 	%r1, %r39, %r40;
	sub.s32 	%r41, %r38, %r1;
	min.s32 	%r2, %r39, %r41;
	mul.wide.s32 	%rd20, %r1, 8;
	add.s64 	%rd2, %rd18, %rd20;
	add.s64 	%rd3, %rd19, %rd20;
	mul.wide.s32 	%rd21, %r1, 4;
	add.s64 	%rd4, %rd1, %rd21;
	setp.gt.s32 	%p1, %r39, %r41;
	@%p1 bra 	$L__BB2_13;
	setp.lt.s32 	%p2, %r37, 1;
	@%p2 bra 	$L__BB2_54;
	mov.u32 	%r3, %tid.x;
	and.b32  	%r4, %r37, 7;
	setp.lt.u32 	%p3, %r37, 8;
	mov.b32 	%r100, 0;
	@%p3 bra 	$L__BB2_5;
	and.b32  	%r100, %r37, 2147483640;
	neg.s32 	%r95, %r100;
	mul.wide.u32 	%rd23, %r3, 4;
	add.s64 	%rd24, %rd21, %rd1;
	add.s64 	%rd91, %rd24, %rd23;
	mul.wide.u32 	%rd90, %r3, 8;
	add.s32 	%r94, %r3, 128;
	add.s64 	%rd7, %rd24, 1536;
$L__BB2_4:
	.pragma "nounroll";
	mul.wide.s32 	%rd25, %r94, 8;
	add.s64 	%rd26, %rd25, 3072;
	mul.wide.s32 	%rd27, %r94, 4;
	add.s64 	%rd28, %rd7, %rd27;
	add.s64 	%rd29, %rd2, %rd90;
	add.s64 	%rd30, %rd3, %rd90;
	ld.global.f64 	%fd1, [%rd29];
	ld.global.f64 	%fd2, [%rd30];
	setp.lt.f64 	%p4, %fd1, %fd2;
	selp.u32 	%r43, 1, 0, %p4;
	st.global.u32 	[%rd91], %r43;
	add.s64 	%rd31, %rd2, %rd26;
	add.s64 	%rd32, %rd3, %rd26;
	ld.global.f64 	%fd3, [%rd31+-3072];
	ld.global.f64 	%fd4, [%rd32+-3072];
	setp.lt.f64 	%p5, %fd3, %fd4;
	selp.u32 	%r44, 1, 0, %p5;
	st.global.u32 	[%rd28+-1536], %r44;
	ld.global.f64 	%fd5, [%rd31+-2048];
	ld.global.f64 	%fd6, [%rd32+-2048];
	setp.lt.f64 	%p6, %fd5, %fd6;
	selp.u32 	%r45, 1, 0, %p6;
	st.global.u32 	[%rd28+-1024], %r45;
	ld.global.f64 	%fd7, [%rd31+-1024];
	ld.global.f64 	%fd8, [%rd32+-1024];
	setp.lt.f64 	%p7, %fd7, %fd8;
	selp.u32 	%r46, 1, 0, %p7;
	st.global.u32 	[%rd28+-512], %r46;
	ld.global.f64 	%fd9, [%rd31];
	ld.global.f64 	%fd10, [%rd32];
	setp.lt.f64 	%p8, %fd9, %fd10;
	selp.u32 	%r47, 1, 0, %p8;
	st.global.u32 	[%rd28], %r47;
	ld.global.f64 	%fd11, [%rd31+1024];
	ld.global.f64 	%fd12, [%rd32+1024];
	setp.lt.f64 	%p9, %fd11, %fd12;
	selp.u32 	%r48, 1, 0, %p9;
	st.global.u32 	[%rd28+512], %r48;
	ld.global.f64 	%fd13, [%rd31+2048];
	ld.global.f64 	%fd14, [%rd32+2048];
	setp.lt.f64 	%p10, %fd13, %fd14;
	selp.u32 	%r49, 1, 0, %p10;
	st.global.u32 	[%rd28+1024], %r49;
	ld.global.f64 	%fd15, [%rd31+3072];
	ld.global.f64 	%fd16, [%rd32+3072];
	setp.lt.f64 	%p11, %fd15, %fd16;
	selp.u32 	%r50, 1, 0, %p11;
	st.global.u32 	[%rd28+1536], %r50;
	add.s32 	%r95, %r95, 8;
	add.s64 	%rd91, %rd91, 4096;
	add.s64 	%rd90, %rd90, 8192;
	add.s32 	%r94, %r94, 1024;
	setp.eq.s32 	%p12, %r95, 0;
	@%p12 bra 	$L__BB2_5;
	bra.uni 	$L__BB2_4;
$L__BB2_5:
	setp.eq.s32 	%p13, %r4, 0;
	@%p13 bra 	$L__BB2_54;
	and.b32  	%r32, %r37, 3;
	setp.lt.u32 	%p14, %r4, 4;
	@%p14 bra 	$L__BB2_8;
	shl.b32 	%r51, %r100, 7;
	add.s32 	%r52, %r51, %r3;
	mul.wide.s32 	%rd33, %r52, 8;
	add.s64 	%rd34, %rd2, %rd33;
	add.s64 	%rd35, %rd3, %rd33;
	ld.global.f64 	%fd17, [%rd34];
	ld.global.f64 	%fd18, [%rd35];
	setp.lt.f64 	%p15, %fd17, %fd18;
	selp.u32 	%r53, 1, 0, %p15;
	mul.wide.s32 	%rd36, %r52, 4;
	add.s64 	%rd37, %rd4, %rd36;
	st.global.u32 	[%rd37], %r53;
	ld.global.f64 	%fd19, [%rd34+1024];
	ld.global.f64 	%fd20, [%rd35+1024];
	setp.lt.f64 	%p16, %fd19, %fd20;
	selp.u32 	%r54, 1, 0, %p16;
	st.global.u32 	[%rd37+512], %r54;
	ld.global.f64 	%fd21, [%rd34+2048];
	ld.global.f64 	%fd22, [%rd35+2048];
	setp.lt.f64 	%p17, %fd21, %fd22;
	selp.u32 	%r55, 1, 0, %p17;
	st.global.u32 	[%rd37+1024], %r55;
	ld.global.f64 	%fd23, [%rd34+3072];
	ld.global.f64 	%fd24, [%rd35+3072];
	setp.lt.f64 	%p18, %fd23, %fd24;
	selp.u32 	%r56, 1, 0, %p18;
	st.global.u32 	[%rd37+1536], %r56;
	add.s32 	%r100, %r100, 4;
$L__BB2_8:
	setp.eq.s32 	%p19, %r32, 0;
	@%p19 bra 	$L__BB2_54;
	setp.eq.s32 	%p20, %r32, 1;
	@%p20 bra 	$L__BB2_11;
	shl.b32 	%r57, %r100, 7;
	add.s32 	%r58, %r57, %r3;
	mul.wide.s32 	%rd38, %r58, 8;
	add.s64 	%rd39, %rd2, %rd38;
	add.s64 	%rd40, %rd3, %rd38;
	ld.global.f64 	%fd25, [%rd39];
	ld.global.f64 	%fd26, [%rd40];
	setp.lt.f64 	%p21, %fd25, %fd26;
	selp.u32 	%r59, 1, 0, %p21;
	mul.wide.s32 	%rd41, %r58, 4;
	add.s64 	%rd42, %rd4, %rd41;
	st.global.u32 	[%rd42], %r59;
	ld.global.f64 	%fd27, [%rd39+1024];
	ld.global.f64 	%fd28, [%rd40+1024];
	setp.lt.f64 	%p22, %fd27, %fd28;
	selp.u32 	%r60, 1, 0, %p22;
	st.global.u32 	[%rd42+512], %r60;
	add.s32 	%r100, %r100, 2;
$L__BB2_11:
	and.b32  	%r61, %r37, 1;
	setp.eq.b32 	%p23, %r61, 1;
	not.pred 	%p24, %p23;
	@%p24 bra 	$L__BB2_54;
	shl.b32 	%r62, %r100, 7;
	add.s32 	%r63, %r62, %r3;
	mul.wide.s32 	%rd43, %r63, 8;
	add.s64 	%rd44, %rd2, %rd43;
	add.s64 	%rd45, %rd3, %rd43;
	ld.global.f64 	%fd29, [%rd44];
	ld.global.f64 	%fd30, [%rd45];
	setp.lt.f64 	%p25, %fd29, %fd30;
	selp.u32 	%r64, 1, 0, %p25;
	mul.wide.s32 	%rd46, %r63, 4;
	add.s64 	%rd47, %rd4, %rd46;
	st.global.u32 	[%rd47], %r64;
	bra.uni 	$L__BB2_54;
$L__BB2_13:
	setp.lt.s32 	%p26, %r37, 1;
	@%p26 bra 	$L__BB2_54;
	mov.u32 	%r8, %tid.x;
	and.b32  	%r9, %r37, 7;
	setp.lt.u32 	%p27, %r37, 8;
	mov.b32 	%r97, 0;
	@%p27 bra 	$L__BB2_33;
	and.b32  	%r97, %r37, 2147483640;
	mov.b32 	%r96, 0;
$L__BB2_16:
	.pragma "nounroll";
	shl.b32 	%r67, %r96, 7;
	add.s32 	%r16, %r67, %r8;
	setp.ge.s32 	%p28, %r16, %r2;
	@%p28 bra 	$L__BB2_18;
	mul.wide.u32 	%rd48, %r16, 8;
	add.s64 	%rd49, %rd2, %rd48;
	add.s64 	%rd50, %rd3, %rd48;
	ld.global.f64 	%fd31, [%rd49];
	ld.global.f64 	%fd32, [%rd50];
	setp.lt.f64 	%p29, %fd31, %fd32;
	selp.u32 	%r68, 1, 0, %p29;
	mul.wide.u32 	%rd51, %r16, 4;
	add.s64 	%rd52, %rd4, %rd51;
	st.global.u32 	[%rd52], %r68;
$L__BB2_18:
	add.s32 	%r69, %r16, 128;
	setp.ge.s32 	%p30, %r69, %r2;
	mul.wide.s32 	%rd53, %r69, 8;
	add.s64 	%rd12, %rd2, %rd53;
	add.s64 	%rd13, %rd3, %rd53;
	mul.wide.s32 	%rd54, %r69, 4;
	add.s64 	%rd14, %rd4, %rd54;
	@%p30 bra 	$L__BB2_20;
	ld.global.f64 	%fd33, [%rd12];
	ld.global.f64 	%fd34, [%rd13];
	setp.lt.f64 	%p31, %fd33, %fd34;
	selp.u32 	%r70, 1, 0, %p31;
	st.global.u32 	[%rd14], %r70;
$L__BB2_20:
	add.s32 	%r71, %r16, 256;
	setp.ge.s32 	%p32, %r71, %r2;
	@%p32 bra 	$L__BB2_22;
	ld.global.f64 	%fd35, [%rd12+1024];
	ld.global.f64 	%fd36, [%rd13+1024];
	setp.lt.f64 	%p33, %fd35, %fd36;
	selp.u32 	%r72, 1, 0, %p33;
	st.global.u32 	[%rd14+512], %r72;
$L__BB2_22:
	add.s32 	%r73, %r16, 384;
	setp.ge.s32 	%p34, %r73, %r2;
	@%p34 bra 	$L__BB2_24;
	ld.global.f64 	%fd37, [%rd12+2048];
	ld.global.f64 	%fd38, [%rd13+2048];
	setp.lt.f64 	%p35, %fd37, %fd38;
	selp.u32 	%r74, 1, 0, %p35;
	st.global.u32 	[%rd14+1024], %r74;
$L__BB2_24:
	add.s32 	%r75, %r16, 512;
	setp.ge.s32 	%p36, %r75, %r2;
	@%p36 bra 	$L__BB2_26;
	ld.global.f64 	%fd39, [%rd12+3072];
	ld.global.f64 	%fd40, [%rd13+3072];
	setp.lt.f64 	%p37, %fd39, %fd40;
	selp.u32 	%r76, 1, 0, %p37;
	st.global.u32 	[%rd14+1536], %r76;
$L__BB2_26:
	add.s32 	%r77, %r16, 640;
	setp.ge.s32 	%p38, %r77, %r2;
	@%p38 bra 	$L__BB2_28;
	ld.global.f64 	%fd41, [%rd12+4096];
	ld.global.f64 	%fd42, [%rd13+4096];
	setp.lt.f64 	%p39, %fd41, %fd42;
	selp.u32 	%r78, 1, 0, %p39;
	st.global.u32 	[%rd14+2048], %r78;
$L__BB2_28:
	add.s32 	%r79, %r16, 768;
	setp.ge.s32 	%p40, %r79, %r2;
	@%p40 bra 	$L__BB2_30;
	ld.global.f64 	%fd43, [%rd12+5120];
	ld.global.f64 	%fd44, [%rd13+5120];
	setp.lt.f64 	%p41, %fd43, %fd44;
	selp.u32 	%r80, 1, 0, %p41;
	st.global.u32 	[%rd14+2560], %r80;
$L__BB2_30:
	add.s32 	%r81, %r16, 896;
	setp.ge.s32 	%p42, %r81, %r2;
	@%p42 bra 	$L__BB2_32;
	ld.global.f64 	%fd45, [%rd12+6144];
	ld.global.f64 	%fd46, [%rd13+6144];
	setp.lt.f64 	%p43, %fd45, %fd46;
	selp.u32 	%r82, 1, 0, %p43;
	st.global.u32 	[%rd14+3072], %r82;
$L__BB2_32:
	add.s32 	%r96, %r96, 8;
	setp.ne.s32 	%p44, %r96, %r97;
	@%p44 bra 	$L__BB2_16;
$L__BB2_33:
	setp.eq.s32 	%p45, %r9, 0;
	@%p45 bra 	$L__BB2_54;
	and.b32  	%r19, %r37, 3;
	setp.lt.u32 	%p46, %r9, 4;
	@%p46 bra 	$L__BB2_44;
	shl.b32 	%r83, %r97, 7;
	add.s32 	%r20, %r83, %r8;
	setp.ge.s32 	%p47, %r20, %r2;
	@%p47 bra 	$L__BB2_37;
	mul.wide.s32 	%rd55, %r20, 8;
	add.s64 	%rd56, %rd2, %rd55;
	add.s64 	%rd57, %rd3, %rd55;
	ld.global.f64 	%fd47, [%rd56];
	ld.global.f64 	%fd48, [%rd57];
	setp.lt.f64 	%p48, %fd47, %fd48;
	selp.u32 	%r84, 1, 0, %p48;
	mul.wide.s32 	%rd58, %r20, 4;
	add.s64 	%rd59, %rd4, %rd58;
	st.global.u32 	[%rd59], %r84;
$L__BB2_37:
	add.s32 	%r21, %r20, 128;
	setp.ge.s32 	%p49, %r21, %r2;
	@%p49 bra 	$L__BB2_39;
	mul.wide.s32 	%rd60, %r21, 8;
	add.s64 	%rd61, %rd2, %rd60;
	add.s64 	%rd62, %rd3, %rd60;
	ld.global.f64 	%fd49, [%rd61];
	ld.global.f64 	%fd50, [%rd62];
	setp.lt.f64 	%p50, %fd49, %fd50;
	selp.u32 	%r85, 1, 0, %p50;
	mul.wide.s32 	%rd63, %r21, 4;
	add.s64 	%rd64, %rd4, %rd63;
	st.global.u32 	[%rd64], %r85;
$L__BB2_39:
	add.s32 	%r22, %r20, 256;
	setp.ge.s32 	%p51, %r22, %r2;
	@%p51 bra 	$L__BB2_41;
	mul.wide.s32 	%rd65, %r22, 8;
	add.s64 	%rd66, %rd2, %rd65;
	add.s64 	%rd67, %rd3, %rd65;
	ld.global.f64 	%fd51, [%rd66];
	ld.global.f64 	%fd52, [%rd67];
	setp.lt.f64 	%p52, %fd51, %fd52;
	selp.u32 	%r86, 1, 0, %p52;
	mul.wide.s32 	%rd68, %r22, 4;
	add.s64 	%rd69, %rd4, %rd68;
	st.global.u32 	[%rd69], %r86;
$L__BB2_41:
	add.s32 	%r23, %r20, 384;
	setp.ge.s32 	%p53, %r23, %r2;
	@%p53 bra 	$L__BB2_43;
	mul.wide.s32 	%rd70, %r23, 8;
	add.s64 	%rd71, %rd2, %rd70;
	add.s64 	%rd72, %rd3, %rd70;
	ld.global.f64 	%fd53, [%rd71];
	ld.global.f64 	%fd54, [%rd72];
	setp.lt.f64 	%p54, %fd53, %fd54;
	selp.u32 	%r87, 1, 0, %p54;
	mul.wide.s32 	%rd73, %r23, 4;
	add.s64 	%rd74, %rd4, %rd73;
	st.global.u32 	[%rd74], %r87;
$L__BB2_43:
	add.s32 	%r97, %r97, 4;
$L__BB2_44:
	setp.eq.s32 	%p55, %r19, 0;
	@%p55 bra 	$L__BB2_54;
	setp.eq.s32 	%p56, %r19, 1;
	@%p56 bra 	$L__BB2_51;
	shl.b32 	%r88, %r97, 7;
	add.s32 	%r26, %r88, %r8;
	setp.ge.s32 	%p57, %r26, %r2;
	@%p57 bra 	$L__BB2_48;
	mul.wide.s32 	%rd75, %r26, 8;
	add.s64 	%rd76, %rd2, %rd75;
	add.s64 	%rd77, %rd3, %rd75;
	ld.global.f64 	%fd55, [%rd76];
	ld.global.f64 	%fd56, [%rd77];
	setp.lt.f64 	%p58, %fd55, %fd56;
	selp.u32 	%r89, 1, 0, %p58;
	mul.wide.s32 	%rd78, %r26, 4;
	add.s64 	%rd79, %rd4, %rd78;
	st.global.u32 	[%rd79], %r89;
$L__BB2_48:
	add.s32 	%r27, %r26, 128;
	setp.ge.s32 	%p59, %r27, %r2;
	@%p59 bra 	$L__BB2_50;
	mul.wide.s32 	%rd80, %r27, 8;
	add.s64 	%rd81, %rd2, %rd80;
	add.s64 	%rd82, %rd3, %rd80;
	ld.global.f64 	%fd57, [%rd81];
	ld.global.f64 	%fd58, [%rd82];
	setp.lt.f64 	%p60, %fd57, %fd58;
	selp.u32 	%r90, 1, 0, %p60;
	mul.wide.s32 	%rd83, %r27, 4;
	add.s64 	%rd84, %rd4, %rd83;
	st.global.u32 	[%rd84], %r90;
$L__BB2_50:
	add.s32 	%r97, %r97, 2;
$L__BB2_51:
	and.b32  	%r91, %r37, 1;
	setp.eq.b32 	%p61, %r91, 1;
	not.pred 	%p62, %p61;
	@%p62 bra 	$L__BB2_54;
	shl.b32 	%r92, %r97, 7;
	add.s32 	%r30, %r92, %r8;
	setp.ge.s32 	%p63, %r30, %r2;
	@%p63 bra 	$L__BB2_54;
	mul.wide.s32 	%rd85, %r30, 8;
	add.s64 	%rd86, %rd2, %rd85;
	add.s64 	%rd87, %rd3, %rd85;
	ld.global.f64 	%fd59, [%rd86];
	ld.global.f64 	%fd60, [%rd87];
	setp.lt.f64 	%p64, %fd59, %fd60;
	selp.u32 	%r93, 1, 0, %p64;
	mul.wide.s32 	%rd88, %r30, 4;
	add.s64 	%rd89, %rd4, %rd88;
	st.global.u32 	[%rd89], %r93;
$L__BB2_54:
	ret;

}
	// .globl	_ZN3cub18CUB_300001_SM_10006detail9transform16transform_kernelINS2_10policy_hubILb1EN4cuda3std3__45tupleIJN6thrust24THRUST_300001_SM_1000_NS12zip_iteratorINS8_IJNSA_6detail15normal_iteratorINSA_10device_ptrIdEEEESG_EEEEEEEEE10policy1000El2upNSD_INSE_IiEEEEJSI_EEEvT0_iT1_T2_DpNS2_10kernel_argIT3_EE
.visible .entry _ZN3cub18CUB_300001_SM_10006detail9transform16transform_kernelINS2_10policy_hubILb1EN4cuda3std3__45tupleIJN6thrust24THRUST_300001_SM_1000_NS12zip_iteratorINS8_IJNSA_6detail15normal_iteratorINSA_10device_ptrIdEEEESG_EEEEEEEEE10policy1000El2upNSD_INSE_IiEEEEJSI_EEEvT0_iT1_T2_DpNS2_10kernel_argIT3_EE(
	.param .u64 _ZN3cub18CUB_300001_SM_10006detail9transform16transform_kernelINS2_10policy_hubILb1EN4cuda3std3__45tupleIJN6thrust24THRUST_300001_SM_1000_NS12zip_iteratorINS8_IJNSA_6detail15normal_iteratorINSA_10device_ptrIdEEEESG_EEEEEEEEE10policy1000El2upNSD_INSE_IiEEEEJSI_EEEvT0_iT1_T2_DpNS2_10kernel_argIT3_EE_param_0,
	.param .u32 _ZN3cub18CUB_300001_SM_10006detail9transform16transform_kernelINS2_10policy_hubILb1EN4cuda3std3__45tupleIJN6thrust24THRUST_300001_SM_1000_NS12zip_iteratorINS8_IJNSA_6detail15normal_iteratorINSA_10device_ptrIdEEEESG_EEEEEEEEE10policy1000El2upNSD_INSE_IiEEEEJSI_EEEvT0_iT1_T2_DpNS2_10kernel_argIT3_EE_param_1,
	.param .align 1 .b8 _ZN3cub18CUB_300001_SM_10006detail9transform16transform_kernelINS2_10policy_hubILb1EN4cuda3std3__45tupleIJN6thrust24THRUST_300001_SM_1000_NS12zip_iteratorINS8_IJNSA_6detail15normal_iteratorINSA_10device_ptrIdEEEESG_EEEEEEEEE10policy1000El2upNSD_INSE_IiEEEEJSI_EEEvT0_iT1_T2_DpNS2_10kernel_argIT3_EE_param_2[1],
	.param .align 8 .b8 _ZN3cub18CUB_300001_SM_10006detail9transform16transform_kernelINS2_10policy_hubILb1EN4cuda3std3__45tupleIJN6thrust24THRUST_300001_SM_1000_NS12zip_iteratorINS8_IJNSA_6detail15normal_iteratorINSA_10device_ptrIdEEEESG_EEEEEEEEE10policy1000El2upNSD_INSE_IiEEEEJSI_EEEvT0_iT1_T2_DpNS2_10kernel_argIT3_EE_param_3[8],
	.param .align 8 .b8 _ZN3cub18CUB_300001_SM_10006detail9transform16transform_kernelINS2_10policy_hubILb1EN4cuda3std3__45tupleIJN6thrust24THRUST_300001_SM_1000_NS12zip_iteratorINS8_IJNSA_6detail15normal_iteratorINSA_10device_ptrIdEEEESG_EEEEEEEEE10policy1000El2upNSD_INSE_IiEEEEJSI_EEEvT0_iT1_T2_DpNS2_10kernel_argIT3_EE_param_4[16]
)
.maxntid 128
{
	.reg .pred 	%p<65>;
	.reg .b32 	%r<100>;
	.reg .b64 	%rd<98>;
	.reg .b64 	%fd<61>;

	ld.param.u64 	%rd16, [_ZN3cub18CUB_300001_SM_10006detail9transform16transform_kernelINS2_10policy_hubILb1EN4cuda3std3__45tupleIJN6thrust24THRUST_300001_SM_1000_NS12zip_iteratorINS8_IJNSA_6detail15normal_iteratorINSA_10device_ptrIdEEEESG_EEEEEEEEE10policy1000El2upNSD_INSE_IiEEEEJSI_EEEvT0_iT1_T2_DpNS2_10kernel_argIT3_EE_param_0];
	ld.param.u64 	%rd17, [_ZN3cub18CUB_300001_SM_10006detail9transform16transform_kernelINS2_10policy_hubILb1EN4cuda3std3__45tupleIJN6thrust24THRUST_300001_SM_1000_NS12zip_iteratorINS8_IJNSA_6detail15normal_iteratorINSA_10device_ptrIdEEEESG_EEEEEEEEE10policy1000El2upNSD_INSE_IiEEEEJSI_EEEvT0_iT1_T2_DpNS2_10kernel_argIT3_EE_param_4+8];
	ld.param.u64 	%rd18, [_ZN3cub18CUB_300001_SM_10006detail9transform16transform_kernelINS2_10policy_hubILb1EN4cuda3std3__45tupleIJN6thrust24THRUST_300001_SM_1000_NS12zip_iteratorINS8_IJNSA_6detail15normal_iteratorINSA_10device_ptrIdEEEESG_EEEEEEEEE10policy1000El2upNSD_INSE_IiEEEEJSI_EEEvT0_iT1_T2_DpNS2_10kernel_argIT3_EE_param_4];
	ld.param.u64 	%rd19, [_ZN3cub18CUB_300001_SM_10006detail9transform16transform_kernelINS2_10policy_hubILb1EN4cuda3std3__45tupleIJN6thrust24THRUST_300001_SM_1000_NS12zip_iteratorINS8_IJNSA_6detail15normal_iteratorINSA_10device_ptrIdEEEESG_EEEEEEEEE10policy1000El2upNSD_INSE_IiEEEEJSI_EEEvT0_iT1_T2_DpNS2_10kernel_argIT3_EE_param_3];
	ld.param.u32 	%r36, [_ZN3cub18CUB_300001_SM_10006detail9transform16transform_kernelINS2_10policy_hubILb1EN4cuda3std3__45tupleIJN6thrust24THRUST_300001_SM_1000_NS12zip_iteratorINS8_IJNSA_6detail15normal_iteratorINSA_10device_ptrIdEEEESG_EEEEEEEEE10policy1000El2upNSD_INSE_IiEEEEJSI_EEEvT0_iT1_T2_DpNS2_10kernel_argIT3_EE_param_1];
	cvta.to.global.u64 	%rd1, %rd19;
	cvta.to.global.u64 	%rd20, %rd18;
	cvta.to.global.u64 	%rd21, %rd17;
	shl.b32 	%r37, %r36, 7;
	mov.u32 	%r38, %ctaid.x;
	cvt.u64.u32 	%rd22, %r38;
	cvt.s64.s32 	%rd23, %r37;
	mul.lo.s64 	%rd2, %rd23, %rd22;
	sub.s64 	%rd24, %rd16, %rd2;
	min.s64 	%rd25, %rd24, %rd23;
	cvt.u32.u64 	%r1, %rd25;
	shl.b64 	%rd26, %rd2, 3;
	add.s64 	%rd3, %rd20, %rd26;
	add.s64 	%rd4, %rd21, %rd26;
	shl.b64 	%rd27, %rd2, 2;
	add.s64 	%rd5, %rd1, %rd27;
	setp.eq.s32 	%p1, %r37, %r1;
	@%p1 bra 	$L__BB3_42;
	setp.lt.s32 	%p2, %r36, 1;
	@%p2 bra 	$L__BB3_54;
	mov.u32 	%r2, %tid.x;
	and.b32  	%r3, %r36, 7;
	setp.lt.u32 	%p3, %r36, 8;
	mov.b32 	%r97, 0;
	@%p3 bra 	$L__BB3_21;
	and.b32  	%r97, %r36, 2147483640;
	mov.b32 	%r93, 0;
$L__BB3_4:
	.pragma "nounroll";
	shl.b32 	%r41, %r93, 7;
	add.s32 	%r15, %r41, %r2;
	setp.ge.s32 	%p4, %r15, %r1;
	@%p4 bra 	$L__BB3_6;
	mul.wide.u32 	%rd28, %r15, 8;
	add.s64 	%rd29, %rd3, %rd28;
	add.s64 	%rd30, %rd4, %rd28;
	ld.global.f64 	%fd1, [%rd29];
	ld.global.f64 	%fd2, [%rd30];
	setp.lt.f64 	%p5, %fd1, %fd2;
	selp.u32 	%r42, 1, 0, %p5;
	mul.wide.u32 	%rd31, %r15, 4;
	add.s64 	%rd32, %rd5, %rd31;
	st.global.u32 	[%rd32], %r42;
$L__BB3_6:
	add.s32 	%r43, %r15, 128;
	setp.ge.s32 	%p6, %r43, %r1;
	mul.wide.s32 	%rd33, %r43, 8;
	add.s64 	%rd13, %rd3, %rd33;
	add.s64 	%rd14, %rd4, %rd33;
	mul.wide.s32 	%rd34, %r43, 4;
	add.s64 	%rd15, %rd5, %rd34;
	@%p6 bra 	$L__BB3_8;
	ld.global.f64 	%fd3, [%rd13];
	ld.global.f64 	%fd4, [%rd14];
	setp.lt.f64 	%p7, %fd3, %fd4;
	selp.u32 	%r44, 1, 0, %p7;
	st.global.u32 	[%rd15], %r44;
$L__BB3_8:
	add.s32 	%r45, %r15, 256;
	setp.ge.s32 	%p8, %r45, %r1;
	@%p8 bra 	$L__BB3_10;
	ld.global.f64 	%fd5, [%rd13+1024];
	ld.global.f64 	%fd6, [%rd14+1024];
	setp.lt.f64 	%p9, %fd5, %fd6;
	selp.u32 	%r46, 1, 0, %p9;
	st.global.u32 	[%rd15+512], %r46;
$L__BB3_10:
	add.s32 	%r47, %r15, 384;
	setp.ge.s32 	%p10, %r47, %r1;
	@%p10 bra 	$L__BB3_12;
	ld.global.f64 	%fd7, [%rd13+2048];
	ld.global.f64 	%fd8, [%rd14+2048];
	setp.lt.f64 	%p11, %fd7, %fd8;
	selp.u32 	%r48, 1, 0, %p11;
	st.global.u32 	[%rd15+1024], %r48;
$L__BB3_12:
	add.s32 	%r49, %r15, 512;
	setp.ge.s32 	%p12, %r49, %r1;
	@%p12 bra 	$L__BB3_14;
	ld.global.f64 	%fd9, [%rd13+3072];
	ld.global.f64 	%fd10, [%rd14+3072];
	setp.lt.f64 	%p13, %fd9, %fd10;
	selp.u32 	%r50, 1, 0, %p13;
	st.global.u32 	[%rd15+1536], %r50;
$L__BB3_14:
	add.s32 	%r51, %r15, 640;
	setp.ge.s32 	%p14, %r51, %r1;
	@%p14 bra 	$L__BB3_16;
	ld.global.f64 	%fd11, [%rd13+4096];
	ld.global.f64 	%fd12, [%rd14+4096];
	setp.lt.f64 	%p15, %fd11, %fd12;
	selp.u32 	%r52, 1, 0, %p15;
	st.global.u32 	[%rd15+2048], %r52;
$L__BB3_16:
	add.s32 	%r53, %r15, 768;
	setp.ge.s32 	%p16, %r53, %r1;
	@%p16 bra 	$L__BB3_18;
	ld.global.f64 	%fd13, [%rd13+5120];
	ld.global.f64 	%fd14, [%rd14+5120];
	setp.lt.f64 	%p17, %fd13, %fd14;
	selp.u32 	%r54, 1, 0, %p17;
	st.global.u32 	[%rd15+2560], %r54;
$L__BB3_18:
	add.s32 	%r55, %r15, 896;
	setp.ge.s32 	%p18, %r55, %r1;
	@%p18 bra 	$L__BB3_20;
	ld.global.f64 	%fd15, [%rd13+6144];
	ld.global.f64 	%fd16, [%rd14+6144];
	setp.lt.f64 	%p19, %fd15, %fd16;
	selp.u32 	%r56, 1, 0, %p19;
	st.global.u32 	[%rd15+3072], %r56;
$L__BB3_20:
	add.s32 	%r93, %r93, 8;
	setp.eq.s32 	%p20, %r93, %r97;
	@%p20 bra 	$L__BB3_21;
	bra.uni 	$L__BB3_4;
$L__BB3_21:
	setp.eq.s32 	%p21, %r3, 0;
	@%p21 bra 	$L__BB3_54;
	and.b32  	%r24, %r36, 3;
	setp.lt.u32 	%p22, %r3, 4;
	@%p22 bra 	$L__BB3_32;
	shl.b32 	%r57, %r97, 7;
	add.s32 	%r25, %r57, %r2;
	setp.ge.s32 	%p23, %r25, %r1;
	@%p23 bra 	$L__BB3_25;
	mul.wide.s32 	%rd35, %r25, 8;
	add.s64 	%rd36, %rd3, %rd35;
	add.s64 	%rd37, %rd4, %rd35;
	ld.global.f64 	%fd17, [%rd36];
	ld.global.f64 	%fd18, [%rd37];
	setp.lt.f64 	%p24, %fd17, %fd18;
	selp.u32 	%r58, 1, 0, %p24;
	mul.wide.s32 	%rd38, %r25, 4;
	add.s64 	%rd39, %rd5, %rd38;
	st.global.u32 	[%rd39], %r58;
$L__BB3_25:
	add.s32 	%r26, %r25, 128;
	setp.ge.s32 	%p25, %r26, %r1;
	@%p25 bra 	$L__BB3_27;
	mul.wide.s32 	%rd40, %r26, 8;
	add.s64 	%rd41, %rd3, %rd40;
	add.s64 	%rd42, %rd4, %rd40;
	ld.global.f64 	%fd19, [%rd41];
	ld.global.f64 	%fd20, [%rd42];
	setp.lt.f64 	%p26, %fd19, %fd20;
	selp.u32 	%r59, 1, 0, %p26;
	mul.wide.s32 	%rd43, %r26, 4;
	add.s64 	%rd44, %rd5, %rd43;
	st.global.u32 	[%rd44], %r59;
$L__BB3_27:
	add.s32 	%r27, %r25, 256;
	setp.ge.s32 	%p27, %r27, %r1;
	@%p27 bra 	$L__BB3_29;
	mul.wide.s32 	%rd45, %r27, 8;
	add.s64 	%rd46, %rd3, %rd45;
	add.s64 	%rd47, %rd4, %rd45;
	ld.global.f64 	%fd21, [%rd46];
	ld.global.f64 	%fd22, [%rd47];
	setp.lt.f64 	%p28, %fd21, %fd22;
	selp.u32 	%r60, 1, 0, %p28;
	mul.wide.s32 	%rd48, %r27, 4;
	add.s64 	%rd49, %rd5, %rd48;
	st.global.u32 	[%rd49], %r60;
$L__BB3_29:
	add.s32 	%r28, %r25, 384;
	setp.ge.s32 	%p29, %r28, %r1;
	@%p29 bra 	$L__BB3_31;
	mul.wide.s32 	%rd50, %r28, 8;
	add.s64 	%rd51, %rd3, %rd50;
	add.s64 	%rd52, %rd4, %rd50;
	ld.global.f64 	%fd23, [%rd51];
	ld.global.f64 	%fd24, [%rd52];
	setp.lt.f64 	%p30, %fd23, %fd24;
	selp.u32 	%r61, 1, 0, %p30;
	mul.wide.s32 	%rd53, %r28, 4;
	add.s64 	%rd54, %rd5, %rd53;
	st.global.u32 	[%rd54], %r61;
$L__BB3_31:
	add.s32 	%r97, %r97, 4;
$L__BB3_32:
	setp.eq.s32 	%p31, %r24, 0;
	@%p31 bra 	$L__BB3_54;
	setp.eq.s32 	%p32, %r24, 1;
	@%p32 bra 	$L__BB3_39;
	shl.b32 	%r62, %r97, 7;
	add.s32 	%r31, %r62, %r2;
	setp.ge.s32 	%p33, %r31, %r1;
	@%p33 bra 	$L__BB3_36;
	mul.wide.s32 	%rd55, %r31, 8;
	add.s64 	%rd56, %rd3, %rd55;
	add.s64 	%rd57, %rd4, %rd55;
	ld.global.f64 	%fd25, [%rd56];
	ld.global.f64 	%fd26, [%rd57];
	setp.lt.f64 	%p34, %fd25, %fd26;
	selp.u32 	%r63, 1, 0, %p34;
	mul.wide.s32 	%rd58, %r31, 4;
	add.s64 	%rd59, %rd5, %rd58;
	st.global.u32 	[%rd59], %r63;
$L__BB3_36:
	add.s32 	%r32, %r31, 128;
	setp.ge.s32 	%p35, %r32, %r1;
	@%p35 bra 	$L__BB3_38;
	mul.wide.s32 	%rd60, %r32, 8;
	add.s64 	%rd61, %rd3, %rd60;
	add.s64 	%rd62, %rd4, %rd60;
	ld.global.f64 	%fd27, [%rd61];
	ld.global.f64 	%fd28, [%rd62];
	setp.lt.f64 	%p36, %fd27, %fd28;
	selp.u32 	%r64, 1, 0, %p36;
	mul.wide.s32 	%rd63, %r32, 4;
	add.s64 	%rd64, %rd5, %rd63;
	st.global.u32 	[%rd64], %r64;
$L__BB3_38:
	add.s32 	%r97, %r97, 2;
$L__BB3_39:
	and.b32  	%r65, %r36, 1;
	setp.eq.b32 	%p37, %r65, 1;
	not.pred 	%p38, %p37;
	@%p38 bra 	$L__BB3_54;
	shl.b32 	%r66, %r97, 7;
	add.s32 	%r35, %r66, %r2;
	setp.ge.s32 	%p39, %r35, %r1;
	@%p39 bra 	$L__BB3_54;
	mul.wide.s32 	%rd65, %r35, 8;
	add.s64 	%rd66, %rd3, %rd65;
	add.s64 	%rd67, %rd4, %rd65;
	ld.global.f64 	%fd29, [%rd66];
	ld.global.f64 	%fd30, [%rd67];
	setp.lt.f64 	%p40, %fd29, %fd30;
	selp.u32 	%r67, 1, 0, %p40;
	mul.wide.s32 	%rd68, %r35, 4;
	add.s64 	%rd69, %rd5, %rd68;
	st.global.u32 	[%rd69], %r67;
	bra.uni 	$L__BB3_54;
$L__BB3_42:
	setp.lt.s32 	%p41, %r36, 1;
	@%p41 bra 	$L__BB3_54;
	mov.u32 	%r5, %tid.x;
	and.b32  	%r6, %r36, 7;
	setp.lt.u32 	%p42, %r36, 8;
	mov.b32 	%r95, 0;
	@%p42 bra 	$L__BB3_46;
	and.b32  	%r95, %r36, 2147483640;
	neg.s32 	%r92, %r95;
	mul.wide.u32 	%rd71, %r5, 4;
	add.s64 	%rd72, %rd27, %rd1;
	add.s64 	%rd97, %rd72, %rd71;
	mul.wide.u32 	%rd96, %r5, 8;
	add.s32 	%r91, %r5, 128;
	add.s64 	%rd8, %rd72, 1536;
$L__BB3_45:
	.pragma "nounroll";
	mul.wide.s32 	%rd73, %r91, 8;
	add.s64 	%rd74, %rd73, 3072;
	mul.wide.s32 	%rd75, %r91, 4;
	add.s64 	%rd76, %rd8, %rd75;
	add.s64 	%rd77, %rd3, %rd96;
	add.s64 	%rd78, %rd4, %rd96;
	ld.global.f64 	%fd31, [%rd77];
	ld.global.f64 	%fd32, [%rd78];
	setp.lt.f64 	%p43, %fd31, %fd32;
	selp.u32 	%r69, 1, 0, %p43;
	st.global.u32 	[%rd97], %r69;
	add.s64 	%rd79, %rd3, %rd74;
	add.s64 	%rd80, %rd4, %rd74;
	ld.global.f64 	%fd33, [%rd79+-3072];
	ld.global.f64 	%fd34, [%rd80+-3072];
	setp.lt.f64 	%p44, %fd33, %fd34;
	selp.u32 	%r70, 1, 0, %p44;
	st.global.u32 	[%rd76+-1536], %r70;
	ld.global.f64 	%fd35, [%rd79+-2048];
	ld.global.f64 	%fd36, [%rd80+-2048];
	setp.lt.f64 	%p45, %fd35, %fd36;
	selp.u32 	%r71, 1, 0, %p45;
	st.global.u32 	[%rd76+-1024], %r71;
	ld.global.f64 	%fd37, [%rd79+-1024];
	ld.global.f64 	%fd38, [%rd80+-1024];
	setp.lt.f64 	%p46, %fd37, %fd38;
	selp.u32 	%r72, 1, 0, %p46;
	st.global.u32 	[%rd76+-512], %r72;
	ld.global.f64 	%fd39, [%rd79];
	ld.global.f64 	%fd40, [%rd80];
	setp.lt.f64 	%p47, %fd39, %fd40;
	selp.u32 	%r73, 1, 0, %p47;
	st.global.u32 	[%rd76], %r73;
	ld.global.f64 	%fd41, [%rd79+1024];
	ld.global.f64 	%fd42, [%rd80+1024];
	setp.lt.f64 	%p48, %fd41, %fd42;
	selp.u32 	%r74, 1, 0, %p48;
	st.global.u32 	[%rd76+512], %r74;
	ld.global.f64 	%fd43, [%rd79+2048];
	ld.global.f64 	%fd44, [%rd80+2048];
	setp.lt.f64 	%p49, %fd43, %fd44;
	selp.u32 	%r75, 1, 0, %p49;
	st.global.u32 	[%rd76+1024], %r75;
	ld.global.f64 	%fd45, [%rd79+3072];
	ld.global.f64 	%fd46, [%rd80+3072];
	setp.lt.f64 	%p50, %fd45, %fd46;
	selp.u32 	%r76, 1, 0, %p50;
	st.global.u32 	[%rd76+1536], %r76;
	add.s32 	%r92, %r92, 8;
	add.s64 	%rd97, %rd97, 4096;
	add.s64 	%rd96, %rd96, 8192;
	add.s32 	%r91, %r91, 1024;
	setp.eq.s32 	%p51, %r92, 0;
	@%p51 bra 	$L__BB3_46;
	bra.uni 	$L__BB3_45;
$L__BB3_46:
	setp.eq.s32 	%p52, %r6, 0;
	@%p52 bra 	$L__BB3_54;
	and.b32  	%r18, %r36, 3;
	setp.lt.u32 	%p53, %r6, 4;
	@%p53 bra 	$L__BB3_49;
	shl.b32 	%r77, %r95, 7;
	add.s32 	%r78, %r77, %r5;
	mul.wide.s32 	%rd81, %r78, 8;
	add.s64 	%rd82, %rd3, %rd81;
	add.s64 	%rd83, %rd4, %rd81;
	ld.global.f64 	%fd47, [%rd82];
	ld.global.f64 	%fd48, [%rd83];
	setp.lt.f64 	%p54, %fd47, %fd48;
	selp.u32 	%r79, 1, 0, %p54;
	mul.wide.s32 	%rd84, %r78, 4;
	add.s64 	%rd85, %rd5, %rd84;
	st.global.u32 	[%rd85], %r79;
	ld.global.f64 	%fd49, [%rd82+1024];
	ld.global.f64 	%fd50, [%rd83+1024];
	setp.lt.f64 	%p55, %fd49, %fd50;
	selp.u32 	%r80, 1, 0, %p55;
	st.global.u32 	[%rd85+512], %r80;
	ld.global.f64 	%fd51, [%rd82+2048];
	ld.global.f64 	%fd52, [%rd83+2048];
	setp.lt.f64 	%p56, %fd51, %fd52;
	selp.u32 	%r81, 1, 0, %p56;
	st.global.u32 	[%rd85+1024], %r81;
	ld.global.f64 	%fd53, [%rd82+3072];
	ld.global.f64 	%fd54, [%rd83+3072];
	setp.lt.f64 	%p57, %fd53, %fd54;
	selp.u32 	%r82, 1, 0, %p57;
	st.global.u32 	[%rd85+1536], %r82;
	add.s32 	%r95, %r95, 4;
$L__BB3_49:
	setp.eq.s32 	%p58, %r18, 0;
	@%p58 bra 	$L__BB3_54;
	setp.eq.s32 	%p59, %r18, 1;
	@%p59 bra 	$L__BB3_52;
	shl.b32 	%r83, %r95, 7;
	add.s32 	%r84, %r83, %r5;
	mul.wide.s32 	%rd86, %r84, 8;
	add.s64 	%rd87, %rd3, %rd86;
	add.s64 	%rd88, %rd4, %rd86;
	ld.global.f64 	%fd55, [%rd87];
	ld.global.f64 	%fd56, [%rd88];
	setp.lt.f64 	%p60, %fd55, %fd56;
	selp.u32 	%r85, 1, 0, %p60;
	mul.wide.s32 	%rd89, %r84, 4;
	add.s64 	%rd90, %rd5, %rd89;
	st.global.u32 	[%rd90], %r85;
	ld.global.f64 	%fd57, [%rd87+1024];
	ld.global.f64 	%fd58, [%rd88+1024];
	setp.lt.f64 	%p61, %fd57, %fd58;
	selp.u32 	%r86, 1, 0, %p61;
	st.global.u32 	[%rd90+512], %r86;
	add.s32 	%r95, %r95, 2;
$L__BB3_52:
	and.b32  	%r87, %r36, 1;
	setp.eq.b32 	%p62, %r87, 1;
	not.pred 	%p63, %p62;
	@%p63 bra 	$L__BB3_54;
	shl.b32 	%r88, %r95, 7;
	add.s32 	%r89, %r88, %r5;
	mul.wide.s32 	%rd91, %r89, 8;
	add.s64 	%rd92, %rd3, %rd91;
	add.s64 	%rd93, %rd4, %rd91;
	ld.global.f64 	%fd59, [%rd92];
	ld.global.f64 	%fd60, [%rd93];
	setp.lt.f64 	%p64, %fd59, %fd60;
	selp.u32 	%r90, 1, 0, %p64;
	mul.wide.s32 	%rd94, %r89, 4;
	add.s64 	%rd95, %rd5, %rd94;
	st.global.u32 	[%rd95], %r90;
$L__BB3_54:
	ret;

}
	// .globl	_ZN3cub18CUB_300001_SM_10006detail6reduce28DeviceReduceSingleTileKernelINS2_10policy_hubIijN4cuda3std3__44plusIiEEE10Policy1000EN6thrust24THRUST_300001_SM_1000_NS6detail15normal_iteratorINSD_10device_ptrIiEEEEPijS9_iiNS7_10__identityEEEvT0_T1_T2_T3_T4_T6_
.visible .entry _ZN3cub18CUB_300001_SM_10006detail6reduce28DeviceReduceSingleTileKernelINS2_10policy_hubIijN4cuda3std3__44plusIiEEE10Policy1000EN6thrust24THRUST_300001_SM_1000_NS6detail15normal_iteratorINSD_10device_ptrIiEEEEPijS9_iiNS7_10__identityEEEvT0_T1_T2_T3_T4_T6_(
	.param .align 8 .b8 _ZN3cub18CUB_300001_SM_10006detail6reduce28DeviceReduceSingleTileKernelINS2_10policy_hubIijN4cuda3std3__44plusIiEEE10Policy1000EN6thrust24THRUST_300001_SM_1000_NS6detail15normal_iteratorINSD_10device_ptrIiEEEEPijS9_iiNS7_10__identityEEEvT0_T1_T2_T3_T4_T6__param_0[8],
	.param .u64 .ptr .align 1 _ZN3cub18CUB_300001_SM_10006detail6reduce28DeviceReduceSingleTileKernelINS2_10policy_hubIijN4cuda3std3__44plusIiEEE10Policy1000EN6thrust24THRUST_300001_SM_1000_NS6detail15normal_iteratorINSD_10device_ptrIiEEEEPijS9_iiNS7_10__identityEEEvT0_T1_T2_T3_T4_T6__param_1,
	.param .u32 _ZN3cub18CUB_300001_SM_10006detail6reduce28DeviceReduceSingleTileKernelINS2_10policy_hubIijN4cuda3std3__44plusIiEEE10Policy1000EN6thrust24THRUST_300001_SM_1000_NS6detail15normal_iteratorINSD_10device_ptrIiEEEEPijS9_iiNS7_10__identityEEEvT0_T1_T2_T3_T4_T6__param_2,
	.param .align 1 .b8 _ZN3cub18CUB_300001_SM_10006detail6reduce28DeviceReduceSingleTileKernelINS2_10policy_hubIijN4cuda3std3__44plusIiEEE10Policy1000EN6thrust24THRUST_300001_SM_1000_NS6detail15normal_iteratorINSD_10device_ptrIiEEEEPijS9_iiNS7_10__identityEEEvT0_T1_T2_T3_T4_T6__param_3[1],
	.param .u32 _ZN3cub18CUB_300001_SM_10006detail6reduce28DeviceReduceSingleTileKernelINS2_10policy_hubIijN4cuda3std3__44plusIiEEE10Policy1000EN6thrust24THRUST_300001_SM_1000_NS6detail15normal_iteratorINSD_10device_ptrIiEEEEPijS9_iiNS7_10__identityEEEvT0_T1_T2_T3_T4_T6__param_4,
	.param .align 1 .b8 _ZN3cub18CUB_300001_SM_10006detail6reduce28DeviceReduceSingleTileKernelINS2_10policy_hubIijN4cuda3std3__44plusIiEEE10Policy1000EN6thrust24THRUST_300001_SM_1000_NS6detail15normal_iteratorINSD_10device_ptrIiEEEEPijS9_iiNS7_10__identityEEEvT0_T1_T2_T3_T4_T6__param_5[1]
)
.maxntid 256
.minnctapersm 1
{
	.reg .pred 	%p<59>;
	.reg .b32 	%r<511>;
	.reg .b64 	%rd<84>;
	// demoted variable
	.shared .align 4 .b8 _ZZN3cub18CUB_300001_SM_10006detail6reduce28DeviceReduceSingleTileKernelINS2_10policy_hubIijN4cuda3std3__44plusIiEEE10Policy1000EN6thrust24THRUST_300001_SM_1000_NS6detail15normal_iteratorINSD_10device_ptrIiEEEEPijS9_iiNS7_10__identityEEEvT0_T1_T2_T3_T4_T6_E12temp_storage[44];
	ld.param.u64 	%rd9, [_ZN3cub18CUB_300001_SM_10006detail6reduce28DeviceReduceSingleTileKernelINS2_10policy_hubIijN4cuda3std3__44plusIiEEE10Policy1000EN6thrust24THRUST_300001_SM_1000_NS6detail15normal_iteratorINSD_10device_ptrIiEEEEPijS9_iiNS7_10__identityEEEvT0_T1_T2_T3_T4_T6__param_0];
	ld.param.u64 	%rd10, [_ZN3cub18CUB_300001_SM_10006detail6reduce28DeviceReduceSingleTileKernelINS2_10policy_hubIijN4cuda3std3__44plusIiEEE10Policy1000EN6thrust24THRUST_300001_SM_1000_NS6detail15normal_iteratorINSD_10device_ptrIiEEEEPijS9_iiNS7_10__identityEEEvT0_T1_T2_T3_T4_T6__param_1];
	ld.param.u32 	%r90, [_ZN3cub18CUB_300001_SM_10006detail6reduce28DeviceReduceSingleTileKernelINS2_10policy_hubIijN4cuda3std3__44plusIiEEE10Policy1000EN6thrust24THRUST_300001_SM_1000_NS6detail15normal_iteratorINSD_10device_ptrIiEEEEPijS9_iiNS7_10__identityEEEvT0_T1_T2_T3_T4_T6__param_2];
	ld.param.u32 	%r91, [_ZN3cub18CUB_300001_SM_10006detail6reduce28DeviceReduceSingleTileKernelINS2_10policy_hubIijN4cuda3std3__44plusIiEEE10Policy1000EN6thrust24THRUST_300001_SM_1000_NS6detail15normal_iteratorINSD_10device_ptrIiEEEEPijS9_iiNS7_10__identityEEEvT0_T1_T2_T3_T4_T6__param_4];
	cvta.to.global.u64 	%rd1, %rd10;
	setp.ne.s32 	%p1, %r90, 0;
	@%p1 bra 	$L__BB4_3;
	mov.u32 	%r471, %tid.x;
	setp.ne.s32 	%p58, %r471, 0;
	@%p58 bra 	$L__BB4_52;
	st.global.u32 	[%rd1], %r91;
	bra.uni 	$L__BB4_52;
$L__BB4_3:
	cvta.to.global.u64 	%rd2, %rd9;
	setp.gt.u32 	%p2, %r90, 4095;
	@%p2 bra 	$L__BB4_28;
	mov.u32 	%r1, %tid.x;
	setp.ge.u32 	%p24, %r1, %r90;
	mov.b32 	%r488, 0;
	mov.u32 	%r478, %r1;
	@%p24 bra 	$L__BB4_6;
	mul.wide.u32 	%rd73, %r1, 4;
	add.s64 	%rd74, %rd2, %rd73;
	ld.global.u32 	%r488, [%rd74];
	add.s32 	%r478, %r1, 256;
$L__BB4_6:
	setp.ge.u32 	%p25, %r478, %r90;
	@%p25 bra 	$L__BB4_19;
	not.b32 	%r298, %r478;
	add.s32 	%r299, %r90, %r298;
	shr.u32 	%r300, %r299, 8;
	add.s32 	%r6, %r300, 1;
	and.b32  	%r7, %r6, 15;
	setp.lt.u32 	%p26, %r299, 3840;
	@%p26 bra 	$L__BB4_10;
	and.b32  	%r301, %r6, 33554416;
	neg.s32 	%r474, %r301;
	mul.wide.u32 	%rd75, %r478, 4;
	add.s64 	%rd76, %rd75, %rd2;
	add.s64 	%rd82, %rd76, 8192;
$L__BB4_9:
	.pragma "nounroll";
	ld.global.u32 	%r302, [%rd82+-8192];
	add.s32 	%r303, %r302, %r488;
	ld.global.u32 	%r304, [%rd82+-7168];
	add.s32 	%r305, %r304, %r303;
	ld.global.u32 	%r306, [%rd82+-6144];
	add.s32 	%r307, %r306, %r305;
	ld.global.u32 	%r308, [%rd82+-5120];
	add.s32 	%r309, %r308, %r307;
	ld.global.u32 	%r310, [%rd82+-4096];
	add.s32 	%r311, %r310, %r309;
	ld.global.u32 	%r312, [%rd82+-3072];
	add.s32 	%r313, %r312, %r311;
	ld.global.u32 	%r314, [%rd82+-2048];
	add.s32 	%r315, %r314, %r313;
	ld.global.u32 	%r316, [%rd82+-1024];
	add.s32 	%r317, %r316, %r315;
	ld.global.u32 	%r318, [%rd82];
	add.s32 	%r319, %r318, %r317;
	ld.global.u32 	%r320, [%rd82+1024];
	add.s32 	%r321, %r320, %r319;
	ld.global.u32 	%r322, [%rd82+2048];
	add.s32 	%r323, %r322, %r321;
	ld.global.u32 	%r324, [%rd82+3072];
	add.s32 	%r325, %r324, %r323;
	ld.global.u32 	%r326, [%rd82+4096];
	add.s32 	%r327, %r326, %r325;
	ld.global.u32 	%r328, [%rd82+5120];
	add.s32 	%r329, %r328, %r327;
	ld.global.u32 	%r330, [%rd82+6144];
	add.s32 	%r331, %r330, %r329;
	ld.global.u32 	%r332, [%rd82+7168];
	add.s32 	%r488, %r332, %r331;
	add.s32 	%r478, %r478, 4096;
	add.s32 	%r474, %r474, 16;
	add.s64 	%rd82, %rd82, 16384;
	setp.ne.s32 	%p27, %r474, 0;
	@%p27 bra 	$L__BB4_9;
$L__BB4_10:
	setp.eq.s32 	%p28, %r7, 0;
	@%p28 bra 	$L__BB4_19;
	and.b32  	%r18, %r6, 7;
	setp.lt.u32 	%p29, %r7, 8;
	@%p29 bra 	$L__BB4_13;
	mul.wide.u32 	%rd77, %r478, 4;
	add.s64 	%rd78, %rd2, %rd77;
	ld.global.u32 	%r334, [%rd78];
	add.s32 	%r335, %r334, %r488;
	ld.global.u32 	%r336, [%rd78+1024];
	add.s32 	%r337, %r336, %r335;
	ld.global.u32 	%r338, [%rd78+2048];
	add.s32 	%r339, %r338, %r337;
	ld.global.u32 	%r340, [%rd78+3072];
	add.s32 	%r341, %r340, %r339;
	ld.global.u32 	%r342, [%rd78+4096];
	add.s32 	%r343, %r342, %r341;
	ld.global.u32 	%r344, [%rd78+5120];
	add.s32 	%r345, %r344, %r343;
	ld.global.u32 	%r346, [%rd78+6144];
	add.s32 	%r347, %r346, %r345;
	ld.global.u32 	%r348, [%rd78+7168];
	add.s32 	%r488, %r348, %r347;
	add.s32 	%r478, %r478, 2048;
$L__BB4_13:
	setp.eq.s32 	%p30, %r18, 0;
	@%p30 bra 	$L__BB4_19;
	and.b32  	%r24, %r6, 3;
	setp.lt.u32 	%p31, %r18, 4;
	@%p31 bra 	$L__BB4_16;
	mul.wide.u32 	%rd79, %r478, 4;
	add.s64 	%rd80, %rd2, %rd79;
	ld.global.u32 	%r350, [%rd80];
	add.s32 	%r351, %r350, %r488;
	ld.global.u32 	%r352, [%rd80+1024];
	add.s32 	%r353, %r352, %r351;
	ld.global.u32 	%r354, [%rd80+2048];
	add.s32 	%r355, %r354, %r353;
	ld.global.u32 	%r356, [%rd80+3072];
	add.s32 	%r488, %r356, %r355;
	add.s32 	%r478, %r478, 1024;
$L__BB4_16:
	setp.eq.s32 	%p32, %r24, 0;
	@%p32 bra 	$L__BB4_19;
	mul.wide.u32 	%rd81, %r478, 4;
	add.s64 	%rd83, %rd2, %rd81;
	neg.s32 	%r486, %r24;
$L__BB4_18:
	.pragma "nounroll";
	ld.global.u32 	%r357, [%rd83];
	add.s32 	%r488, %r357, %r488;
	add.s64 	%rd83, %rd83, 1024;
	add.s32 	%r486, %r486, 1;
	setp.ne.s32 	%p33, %r486, 0;
	@%p33 bra 	$L__BB4_18;
$L__BB4_19:
	setp.lt.u32 	%p34, %r90, 256;
	@%p34 bra 	$L__BB4_24;
	// begin inline asm
	mov.u32 %r421, %laneid;
	// end inline asm
	mov.b32 	%r424, 1;
	mov.b32 	%r445, 31;
	mov.b32 	%r446, -1;
	// begin inline asm
	shfl.sync.down.b32 %r422, %r488, %r424, %r445, %r446;
	// end inline asm
	setp.gt.s32 	%p50, %r421, 30;
	selp.b32 	%r447, 0, %r422, %p50;
	add.s32 	%r428, %r447, %r488;
	mov.b32 	%r429, 2;
	// begin inline asm
	shfl.sync.down.b32 %r427, %r428, %r429, %r445, %r446;
	// end inline asm
	setp.gt.s32 	%p51, %r421, 29;
	selp.b32 	%r448, 0, %r427, %p51;
	add.s32 	%r433, %r428, %r448;
	mov.b32 	%r434, 4;
	// begin inline asm
	shfl.sync.down.b32 %r432, %r433, %r434, %r445, %r446;
	// end inline asm
	setp.gt.s32 	%p52, %r421, 27;
	selp.b32 	%r449, 0, %r432, %p52;
	add.s32 	%r438, %r433, %r449;
	mov.b32 	%r439, 8;
	// begin inline asm
	shfl.sync.down.b32 %r437, %r438, %r439, %r445, %r446;
	// end inline asm
	setp.gt.s32 	%p53, %r421, 23;
	selp.b32 	%r450, 0, %r437, %p53;
	add.s32 	%r443, %r438, %r450;
	mov.b32 	%r444, 16;
	// begin inline asm
	shfl.sync.down.b32 %r442, %r443, %r444, %r445, %r446;
	// end inline asm
	setp.gt.s32 	%p54, %r421, 15;
	selp.b32 	%r451, 0, %r442, %p54;
	add.s32 	%r510, %r443, %r451;
	setp.ne.s32 	%p55, %r421, 0;
	@%p55 bra 	$L__BB4_22;
	shr.u32 	%r452, %r1, 3;
	and.b32  	%r453, %r452, 124;
	mov.u32 	%r454, _ZZN3cub18CUB_300001_SM_10006detail6reduce28DeviceReduceSingleTileKernelINS2_10policy_hubIijN4cuda3std3__44plusIiEEE10Policy1000EN6thrust24THRUST_300001_SM_1000_NS6detail15normal_iteratorINSD_10device_ptrIiEEEEPijS9_iiNS7_10__identityEEEvT0_T1_T2_T3_T4_T6_E12temp_storage;
	add.s32 	%r455, %r454, %r453;
	st.shared.u32 	[%r455+8], %r510;
$L__BB4_22:
	bar.sync 	0;
	setp.ne.s32 	%p56, %r1, 0;
	@%p56 bra 	$L__BB4_50;
	ld.shared.u32 	%r456, [_ZZN3cub18CUB_300001_SM_10006detail6reduce28DeviceReduceSingleTileKernelINS2_10policy_hubIijN4cuda3std3__44plusIiEEE10Policy1000EN6thrust24THRUST_300001_SM_1000_NS6detail15normal_iteratorINSD_10device_ptrIiEEEEPijS9_iiNS7_10__identityEEEvT0_T1_T2_T3_T4_T6_E12temp_storage+12];
	add.s32 	%r457, %r456, %r510;
	ld.shared.u32 	%r458, [_ZZN3cub18CUB_300001_SM_10006detail6reduce28DeviceReduceSingleTileKernelINS2_10policy_hubIijN4cuda3std3__44plusIiEEE10Policy1000EN6thrust24THRUST_300001_SM_1000_NS6detail15normal_iteratorINSD_10device_ptrIiEEEEPijS9_iiNS7_10__identityEEEvT0_T1_T2_T3_T4_T6_E12temp_storage+16];
	add.s32 	%r459, %r457, %r458;
	ld.shared.u32 	%r460, [_ZZN3cub18CUB_300001_SM_10006detail6reduce28DeviceReduceSingleTileKernelINS2_10policy_hubIijN4cuda3std3__44plusIiEEE10Policy1000EN6thrust24THRUST_300001_SM_1000_NS6detail15normal_iteratorINSD_10device_ptrIiEEEEPijS9_iiNS7_10__identityEEEvT0_T1_T2_T3_T4_T6_E12temp_storage+20];
	add.s32 	%r461, %r459, %r460;
	ld.shared.u32 	%r462, [_ZZN3cub18CUB_300001_SM_10006detail6reduce28DeviceReduceSingleTileKernelINS2_10policy_hubIijN4cuda3std3__44plusIiEEE10Policy1000EN6thrust24THRUST_300001_SM_1000_NS6detail15normal_iteratorINSD_10device_ptrIiEEEEPijS9_iiNS7_10__identityEEEvT0_T1_T2_T3_T4_T6_E12temp_storage+24];
	add.s32 	%r463, %r461, %r462;
	ld.shared.u32 	%r464, [_ZZN3cub18CUB_300001_SM_10006detail6reduce28DeviceReduceSingleTileKernelINS2_10policy_hubIijN4cuda3std3__44plusIiEEE10Policy1000EN6thrust24THRUST_300001_SM_1000_NS6detail15normal_iteratorINSD_10device_ptrIiEEEEPijS9_iiNS7_10__identityEEEvT0_T1_T2_T3_T4_T6_E12temp_storage+28];
	add.s32 	%r465, %r463, %r464;
	ld.shared.u32 	%r466, [_ZZN3cub18CUB_300001_SM_10006detail6reduce28DeviceReduceSingleTileKernelINS2_10policy_hubIijN4cuda3std3__44plusIiEEE10Policy1000EN6thrust24THRUST_300001_SM_1000_NS6detail15normal_iteratorINSD_10device_ptrIiEEEEPijS9_iiNS7_10__identityEEEvT0_T1_T2_T3_T4_T6_E12temp_storage+32];
	add.s32 	%r467, %r465, %r466;
	ld.shared.u32 	%r468, [_ZZN3cub18CUB_300001_SM_10006detail6reduce28DeviceReduceSingleTileKernelINS2_10policy_hubIijN4cuda3std3__44plusIiEEE10Policy1000EN6thrust24THRUST_300001_SM_1000_NS6detail15normal_iteratorINSD_10device_ptrIiEEEEPijS9_iiNS7_10__identityEEEvT0_T1_T2_T3_T4_T6_E12temp_storage+36];
	add.s32 	%r510, %r467, %r468;
	bra.uni 	$L__BB4_50;
$L__BB4_24:
	// begin inline asm
	mov.u32 %r358, %laneid;
	// end inline asm
	and.b32  	%r384, %r1, 992;
	add.s32 	%r385, %r384, 32;
	setp.gt.u32 	%p35, %r385, %r90;
	not.b32 	%r386, %r384;
	add.s32 	%r387, %r90, %r386;
	selp.b32 	%r382, %r387, 31, %p35;
	mov.b32 	%r361, 1;
	mov.b32 	%r383, -1;
	// begin inline asm
	shfl.sync.down.b32 %r359, %r488, %r361, %r382, %r383;
	// end inline asm
	setp.lt.s32 	%p36, %r358, %r382;
	selp.b32 	%r388, %r359, 0, %p36;
	add.s32 	%r365, %r388, %r488;
	mov.b32 	%r366, 2;
	// begin inline asm
	shfl.sync.down.b32 %r364, %r365, %r366, %r382, %r383;
	// end inline asm
	add.s32 	%r389, %r358, 2;
	setp.gt.s32 	%p37, %r389, %r382;
	selp.b32 	%r390, 0, %r364, %p37;
	add.s32 	%r370, %r365, %r390;
	mov.b32 	%r371, 4;
	// begin inline asm
	shfl.sync.down.b32 %r369, %r370, %r371, %r382, %r383;
	// end inline asm
	add.s32 	%r391, %r358, 4;
	setp.gt.s32 	%p38, %r391, %r382;
	selp.b32 	%r392, 0, %r369, %p38;
	add.s32 	%r375, %r370, %r392;
	mov.b32 	%r376, 8;
	// begin inline asm
	shfl.sync.down.b32 %r374, %r375, %r376, %r382, %r383;
	// end inline asm
	add.s32 	%r393, %r358, 8;
	setp.gt.s32 	%p39, %r393, %r382;
	selp.b32 	%r394, 0, %r374, %p39;
	add.s32 	%r380, %r375, %r394;
	mov.b32 	%r381, 16;
	// begin inline asm
	shfl.sync.down.b32 %r379, %r380, %r381, %r382, %r383;
	// end inline asm
	add.s32 	%r395, %r358, 16;
	setp.gt.s32 	%p40, %r395, %r382;
	selp.b32 	%r396, 0, %r379, %p40;
	add.s32 	%r510, %r380, %r396;
	setp.ne.s32 	%p41, %r358, 0;
	@%p41 bra 	$L__BB4_26;
	shr.u32 	%r397, %r1, 3;
	and.b32  	%r398, %r397, 124;
	mov.u32 	%r399, _ZZN3cub18CUB_300001_SM_10006detail6reduce28DeviceReduceSingleTileKernelINS2_10policy_hubIijN4cuda3std3__44plusIiEEE10Policy1000EN6thrust24THRUST_300001_SM_1000_NS6detail15normal_iteratorINSD_10device_ptrIiEEEEPijS9_iiNS7_10__identityEEEvT0_T1_T2_T3_T4_T6_E12temp_storage;
	add.s32 	%r400, %r399, %r398;
	st.shared.u32 	[%r400+8], %r510;
$L__BB4_26:
	bar.sync 	0;
	setp.ne.s32 	%p42, %r1, 0;
	@%p42 bra 	$L__BB4_50;
	setp.gt.u32 	%p43, %r90, 32;
	ld.shared.u32 	%r401, [_ZZN3cub18CUB_300001_SM_10006detail6reduce28DeviceReduceSingleTileKernelINS2_10policy_hubIijN4cuda3std3__44plusIiEEE10Policy1000EN6thrust24THRUST_300001_SM_1000_NS6detail15normal_iteratorINSD_10device_ptrIiEEEEPijS9_iiNS7_10__identityEEEvT0_T1_T2_T3_T4_T6_E12temp_storage+12];
	selp.b32 	%r402, %r401, 0, %p43;
	add.s32 	%r403, %r402, %r510;
	setp.gt.u32 	%p44, %r90, 64;
	ld.shared.u32 	%r404, [_ZZN3cub18CUB_300001_SM_10006detail6reduce28DeviceReduceSingleTileKernelINS2_10policy_hubIijN4cuda3std3__44plusIiEEE10Policy1000EN6thrust24THRUST_300001_SM_1000_NS6detail15normal_iteratorINSD_10device_ptrIiEEEEPijS9_iiNS7_10__identityEEEvT0_T1_T2_T3_T4_T6_E12temp_storage+16];
	selp.b32 	%r405, %r404, 0, %p44;
	add.s32 	%r406, %r403, %r405;
	setp.gt.u32 	%p45, %r90, 96;
	ld.shared.u32 	%r407, [_ZZN3cub18CUB_300001_SM_10006detail6reduce28DeviceReduceSingleTileKernelINS2_10policy_hubIijN4cuda3std3__44plusIiEEE10Policy1000EN6thrust24THRUST_300001_SM_1000_NS6detail15normal_iteratorINSD_10device_ptrIiEEEEPijS9_iiNS7_10__identityEEEvT0_T1_T2_T3_T4_T6_E12temp_storage+20];
	selp.b32 	%r408, %r407, 0, %p45;
	add.s32 	%r409, %r406, %r408;
	setp.gt.u32 	%p46, %r90, 128;
	ld.shared.u32 	%r410, [_ZZN3cub18CUB_300001_SM_10006detail6reduce28DeviceReduceSingleTileKernelINS2_10policy_hubIijN4cuda3std3__44plusIiEEE10Policy1000EN6thrust24THRUST_300001_SM_1000_NS6detail15normal_iteratorINSD_10device_ptrIiEEEEPijS9_iiNS7_10__identityEEEvT0_T1_T2_T3_T4_T6_E12temp_storage+24];
	selp.b32 	%r411, %r410, 0, %p46;
	add.s32 	%r412, %r409, %r411;
	setp.gt.u32 	%p47, %r90, 160;
	ld.shared.u32 	%r413, [_ZZN3cub18CUB_300001_SM_10006detail6reduce28DeviceReduceSingleTileKernelINS2_10policy_hubIijN4cuda3std3__44plusIiEEE10Policy1000EN6thrust24THRUST_300001_SM_1000_NS6detail15normal_iteratorINSD_10device_ptrIiEEEEPijS9_iiNS7_10__identityEEEvT0_T1_T2_T3_T4_T6_E12temp_storage+28];
	selp.b32 	%r414, %r413, 0, %p47;
	add.s32 	%r415, %r412, %r414;
	setp.gt.u32 	%p48, %r90, 192;
	ld.shared.u32 	%r416, [_ZZN3cub18CUB_300001_SM_10006detail6reduce28DeviceReduceSingleTileKernelINS2_10policy_hubIijN4cuda3std3__44plusIiEEE10Policy1000EN6thrust24THRUST_300001_SM_1000_NS6detail15normal_iteratorINSD_10device_ptrIiEEEEPijS9_iiNS7_10__identityEEEvT0_T1_T2_T3_T4_T6_E12temp_storage+32];
	selp.b32 	%r417, %r416, 0, %p48;
	add.s32 	%r418, %r415, %r417;
	setp.gt.u32 	%p49, %r90, 224;
	ld.shared.u32 	%r419, [_ZZN3cub18CUB_300001_SM_10006detail6reduce28DeviceReduceSingleTileKernelINS2_10policy_hubIijN4cuda3std3__44plusIiEEE10Policy1000EN6thrust24THRUST_300001_SM_1000_NS6detail15normal_iteratorINSD_10device_ptrIiEEEEPijS9_iiNS7_10__identityEEEvT0_T1_T2_T3_T4_T6_E12temp_storage+36];
	selp.b32 	%r420, %r419, 0, %p49;
	add.s32 	%r510, %r418, %r420;
	bra.uni 	$L__BB4_50;
$L__BB4_28:
	mov.u32 	%r40, %tid.x;
	mul.wide.u32 	%rd11, %r40, 4;
	add.s64 	%rd12, %rd2, %rd11;
	ld.global.u32 	%r93, [%rd12];
	ld.global.u32 	%r94, [%rd12+1024];
	ld.global.u32 	%r95, [%rd12+2048];
	ld.global.u32 	%r96, [%rd12+3072];
	ld.global.u32 	%r97, [%rd12+4096];
	ld.global.u32 	%r98, [%rd12+5120];
	ld.global.u32 	%r99, [%rd12+6144];
	ld.global.u32 	%r100, [%rd12+7168];
	ld.global.u32 	%r101, [%rd12+8192];
	ld.global.u32 	%r102, [%rd12+9216];
	ld.global.u32 	%r103, [%rd12+10240];
	ld.global.u32 	%r104, [%rd12+11264];
	ld.global.u32 	%r105, [%rd12+12288];
	ld.global.u32 	%r106, [%rd12+13312];
	ld.global.u32 	%r107, [%rd12+14336];
	ld.global.u32 	%r108, [%rd12+15360];
	add.s32 	%r109, %r94, %r93;
	add.s32 	%r110, %r95, %r109;
	add.s32 	%r111, %r96, %r110;
	add.s32 	%r112, %r97, %r111;
	add.s32 	%r113, %r98, %r112;
	add.s32 	%r114, %r99, %r113;
	add.s32 	%r115, %r100, %r114;
	add.s32 	%r116, %r101, %r115;
	add.s32 	%r117, %r102, %r116;
	add.s32 	%r118, %r103, %r117;
	add.s32 	%r119, %r104, %r118;
	add.s32 	%r120, %r105, %r119;
	add.s32 	%r121, %r106, %r120;
	add.s32 	%r122, %r107, %r121;
	add.s32 	%r509, %r108, %r122;
	add.s32 	%r42, %r90, -4096;
	setp.lt.u32 	%p3, %r42, 4096;
	mov.b32 	%r492, 4096;
	@%p3 bra 	$L__BB4_32;
	mov.b32 	%r492, 4096;
$L__BB4_30:
	add.s32 	%r124, %r40, %r492;
	mul.wide.u32 	%rd13, %r124, 4;
	add.s64 	%rd14, %rd2, %rd13;
	ld.global.u32 	%r125, [%rd14];
	ld.global.u32 	%r126, [%rd14+1024];
	ld.global.u32 	%r127, [%rd14+2048];
	ld.global.u32 	%r128, [%rd14+3072];
	ld.global.u32 	%r129, [%rd14+4096];
	ld.global.u32 	%r130, [%rd14+5120];
	ld.global.u32 	%r131, [%rd14+6144];
	ld.global.u32 	%r132, [%rd14+7168];
	ld.global.u32 	%r133, [%rd14+8192];
	ld.global.u32 	%r134, [%rd14+9216];
	ld.global.u32 	%r135, [%rd14+10240];
	ld.global.u32 	%r136, [%rd14+11264];
	ld.global.u32 	%r137, [%rd14+12288];
	ld.global.u32 	%r138, [%rd14+13312];
	ld.global.u32 	%r139, [%rd14+14336];
	ld.global.u32 	%r140, [%rd14+15360];
	add.s32 	%r141, %r125, %r509;
	add.s32 	%r142, %r126, %r141;
	add.s32 	%r143, %r127, %r142;
	add.s32 	%r144, %r128, %r143;
	add.s32 	%r145, %r129, %r144;
	add.s32 	%r146, %r130, %r145;
	add.s32 	%r147, %r131, %r146;
	add.s32 	%r148, %r132, %r147;
	add.s32 	%r149, %r133, %r148;
	add.s32 	%r150, %r134, %r149;
	add.s32 	%r151, %r135, %r150;
	add.s32 	%r152, %r136, %r151;
	add.s32 	%r153, %r137, %r152;
	add.s32 	%r154, %r138, %r153;
	add.s32 	%r155, %r139, %r154;
	add.s32 	%r509, %r140, %r155;
	sub.s32 	%r156, %r90, %r492;
	setp.lt.u32 	%p4, %r156, 4096;
	@%p4 bra 	$L__BB4_46;
	add.s32 	%r492, %r492, 4096;
	setp.le.u32 	%p5, %r492, %r42;
	@%p5 bra 	$L__BB4_30;
$L__BB4_32:
	setp.le.u32 	%p6, %r90, %r492;
	sub.s32 	%r157, %r90, %r492;
	setp.ge.s32 	%p7, %r40, %r157;
	or.pred  	%p8, %p6, %p7;
	@%p8 bra 	$L__BB4_46;
	not.b32 	%r160, %r40;
	add.s32 	%r161, %r90, %r160;
	sub.s32 	%r162, %r161, %r492;
	shr.u32 	%r163, %r162, 8;
	add.s32 	%r49, %r163, 1;
	and.b32  	%r50, %r49, 15;
	setp.lt.u32 	%p9, %r162, 3840;
	mov.u32 	%r501, %r40;
	@%p9 bra 	$L__BB4_37;
	or.b32  	%r495, %r40, 2048;
	add.s32 	%r494, %r40, %r492;
	and.b32  	%r164, %r49, 33554416;
	neg.s32 	%r493, %r164;
$L__BB4_35:
	.pragma "nounroll";
	mul.wide.u32 	%rd15, %r494, 4;
	add.s64 	%rd16, %rd2, %rd15;
	ld.global.u32 	%r165, [%rd16];
	add.s32 	%r166, %r165, %r509;
	add.s32 	%r167, %r494, 256;
	mul.wide.u32 	%rd17, %r167, 4;
	add.s64 	%rd18, %rd2, %rd17;
	ld.global.u32 	%r168, [%rd18];
	add.s32 	%r169, %r168, %r166;
	add.s32 	%r170, %r494, 512;
	mul.wide.u32 	%rd19, %r170, 4;
	add.s64 	%rd20, %rd2, %rd19;
	ld.global.u32 	%r171, [%rd20];
	add.s32 	%r172, %r171, %r169;
	add.s32 	%r173, %r494, 768;
	mul.wide.u32 	%rd21, %r173, 4;
	add.s64 	%rd22, %rd2, %rd21;
	ld.global.u32 	%r174, [%rd22];
	add.s32 	%r175, %r174, %r172;
	add.s32 	%r176, %r494, 1024;
	mul.wide.u32 	%rd23, %r176, 4;
	add.s64 	%rd24, %rd2, %rd23;
	ld.global.u32 	%r177, [%rd24];
	add.s32 	%r178, %r177, %r175;
	add.s32 	%r179, %r494, 1280;
	mul.wide.u32 	%rd25, %r179, 4;
	add.s64 	%rd26, %rd2, %rd25;
	ld.global.u32 	%r180, [%rd26];
	add.s32 	%r181, %r180, %r178;
	add.s32 	%r182, %r494, 1536;
	mul.wide.u32 	%rd27, %r182, 4;
	add.s64 	%rd28, %rd2, %rd27;
	ld.global.u32 	%r183, [%rd28];
	add.s32 	%r184, %r183, %r181;
	add.s32 	%r185, %r494, 1792;
	mul.wide.u32 	%rd29, %r185, 4;
	add.s64 	%rd30, %rd2, %rd29;
	ld.global.u32 	%r186, [%rd30];
	add.s32 	%r187, %r186, %r184;
	add.s32 	%r188, %r494, 2048;
	mul.wide.u32 	%rd31, %r188, 4;
	add.s64 	%rd32, %rd2, %rd31;
	ld.global.u32 	%r189, [%rd32];
	add.s32 	%r190, %r189, %r187;
	add.s32 	%r191, %r494, 2304;
	mul.wide.u32 	%rd33, %r191, 4;
	add.s64 	%rd34, %rd2, %rd33;
	ld.global.u32 	%r192, [%rd34];
	add.s32 	%r193, %r192, %r190;
	add.s32 	%r194, %r494, 2560;
	mul.wide.u32 	%rd35, %r194, 4;
	add.s64 	%rd36, %rd2, %rd35;
	ld.global.u32 	%r195, [%rd36];
	add.s32 	%r196, %r195, %r193;
	add.s32 	%r197, %r494, 2816;
	mul.wide.u32 	%rd37, %r197, 4;
	add.s64 	%rd38, %rd2, %rd37;
	ld.global.u32 	%r198, [%rd38];
	add.s32 	%r199, %r198, %r196;
	add.s32 	%r200, %r494, 3072;
	mul.wide.u32 	%rd39, %r200, 4;
	add.s64 	%rd40, %rd2, %rd39;
	ld.global.u32 	%r201, [%rd40];
	add.s32 	%r202, %r201, %r199;
	add.s32 	%r203, %r494, 3328;
	mul.wide.u32 	%rd41, %r203, 4;
	add.s64 	%rd42, %rd2, %rd41;
	ld.global.u32 	%r204, [%rd42];
	add.s32 	%r205, %r204, %r202;
	add.s32 	%r206, %r494, 3584;
	mul.wide.u32 	%rd43, %r206, 4;
	add.s64 	%rd44, %rd2, %rd43;
	ld.global.u32 	%r207, [%rd44];
	add.s32 	%r208, %r207, %r205;
	add.s32 	%r209, %r494, 3840;
	mul.wide.u32 	%rd45, %r209, 4;
	add.s64 	%rd46, %rd2, %rd45;
	ld.global.u32 	%r210, [%rd46];
	add.s32 	%r509, %r210, %r208;
	add.s32 	%r495, %r495, 4096;
	add.s32 	%r494, %r494, 4096;
	add.s32 	%r493, %r493, 16;
	setp.ne.s32 	%p10, %r493, 0;
	@%p10 bra 	$L__BB4_35;
	add.s32 	%r501, %r495, -2048;
$L__BB4_37:
	setp.eq.s32 	%p11, %r50, 0;
	@%p11 bra 	$L__BB4_46;
	and.b32  	%r66, %r49, 7;
	setp.lt.u32 	%p12, %r50, 8;
	@%p12 bra 	$L__BB4_40;
	add.s32 	%r212, %r501, %r492;
	mul.wide.u32 	%rd47, %r212, 4;
	add.s64 	%rd48, %rd2, %rd47;
	ld.global.u32 	%r213, [%rd48];
	add.s32 	%r214, %r213, %r509;
	add.s32 	%r215, %r212, 256;
	mul.wide.u32 	%rd49, %r215, 4;
	add.s64 	%rd50, %rd2, %rd49;
	ld.global.u32 	%r216, [%rd50];
	add.s32 	%r217, %r216, %r214;
	add.s32 	%r218, %r212, 512;
	mul.wide.u32 	%rd51, %r218, 4;
	add.s64 	%rd52, %rd2, %rd51;
	ld.global.u32 	%r219, [%rd52];
	add.s32 	%r220, %r219, %r217;
	add.s32 	%r221, %r212, 768;
	mul.wide.u32 	%rd53, %r221, 4;
	add.s64 	%rd54, %rd2, %rd53;
	ld.global.u32 	%r222, [%rd54];
	add.s32 	%r223, %r222, %r220;
	add.s32 	%r224, %r212, 1024;
	mul.wide.u32 	%rd55, %r224, 4;
	add.s64 	%rd56, %rd2, %rd55;
	ld.global.u32 	%r225, [%rd56];
	add.s32 	%r226, %r225, %r223;
	add.s32 	%r227, %r212, 1280;
	mul.wide.u32 	%rd57, %r227, 4;
	add.s64 	%rd58, %rd2, %rd57;
	ld.global.u32 	%r228, [%rd58];
	add.s32 	%r229, %r228, %r226;
	add.s32 	%r230, %r212, 1536;
	mul.wide.u32 	%rd59, %r230, 4;
	add.s64 	%rd60, %rd2, %rd59;
	ld.global.u32 	%r231, [%rd60];
	add.s32 	%r232, %r231, %r229;
	add.s32 	%r233, %r212, 1792;
	mul.wide.u32 	%rd61, %r233, 4;
	add.s64 	%rd62, %rd2, %rd61;
	ld.global.u32 	%r234, [%rd62];
	add.s32 	%r509, %r234, %r232;
	add.s32 	%r501, %r501, 2048;
$L__BB4_40:
	setp.eq.s32 	%p13, %r66, 0;
	@%p13 bra 	$L__BB4_46;
	and.b32  	%r72, %r49, 3;
	setp.lt.u32 	%p14, %r66, 4;
	@%p14 bra 	$L__BB4_43;
	add.s32 	%r236, %r501, %r492;
	mul.wide.u32 	%rd63, %r236, 4;
	add.s64 	%rd64, %rd2, %rd63;
	ld.global.u32 	%r237, [%rd64];
	add.s32 	%r238, %r237, %r509;
	add.s32 	%r239, %r236, 256;
	mul.wide.u32 	%rd65, %r239, 4;
	add.s64 	%rd66, %rd2, %rd65;
	ld.global.u32 	%r240, [%rd66];
	add.s32 	%r241, %r240, %r238;
	add.s32 	%r242, %r236, 512;
	mul.wide.u32 	%rd67, %r242, 4;
	add.s64 	%rd68, %rd2, %rd67;
	ld.global.u32 	%r243, [%rd68];
	add.s32 	%r244, %r243, %r241;
	add.s32 	%r245, %r236, 768;
	mul.wide.u32 	%rd69, %r245, 4;
	add.s64 	%rd70, %rd2, %rd69;
	ld.global.u32 	%r246, [%rd70];
	add.s32 	%r509, %r246, %r244;
	add.s32 	%r501, %r501, 1024;
$L__BB4_43:
	setp.eq.s32 	%p15, %r72, 0;
	@%p15 bra 	$L__BB4_46;
	add.s32 	%r507, %r501, %r492;
	neg.s32 	%r506, %r72;
$L__BB4_45:
	.pragma "nounroll";
	mul.wide.u32 	%rd71, %r507, 4;
	add.s64 	%rd72, %rd2, %rd71;
	ld.global.u32 	%r247, [%rd72];
	add.s32 	%r509, %r247, %r509;
	add.s32 	%r507, %r507, 256;
	add.s32 	%r506, %r506, 1;
	setp.ne.s32 	%p16, %r506, 0;
	@%p16 bra 	$L__BB4_45;
$L__BB4_46:
	// begin inline asm
	mov.u32 %r248, %laneid;
	// end inline asm
	mov.b32 	%r251, 1;
	mov.b32 	%r272, 31;
	mov.b32 	%r273, -1;
	// begin inline asm
	shfl.sync.down.b32 %r249, %r509, %r251, %r272, %r273;
	// end inline asm
	setp.gt.s32 	%p17, %r248, 30;
	selp.b32 	%r274, 0, %r249, %p17;
	add.s32 	%r255, %r274, %r509;
	mov.b32 	%r256, 2;
	// begin inline asm
	shfl.sync.down.b32 %r254, %r255, %r256, %r272, %r273;
	// end inline asm
	setp.gt.s32 	%p18, %r248, 29;
	selp.b32 	%r275, 0, %r254, %p18;
	add.s32 	%r260, %r255, %r275;
	mov.b32 	%r261, 4;
	// begin inline asm
	shfl.sync.down.b32 %r259, %r260, %r261, %r272, %r273;
	// end inline asm
	setp.gt.s32 	%p19, %r248, 27;
	selp.b32 	%r276, 0, %r259, %p19;
	add.s32 	%r265, %r260, %r276;
	mov.b32 	%r266, 8;
	// begin inline asm
	shfl.sync.down.b32 %r264, %r265, %r266, %r272, %r273;
	// end inline asm
	setp.gt.s32 	%p20, %r248, 23;
	selp.b32 	%r277, 0, %r264, %p20;
	add.s32 	%r270, %r265, %r277;
	mov.b32 	%r271, 16;
	// begin inline asm
	shfl.sync.down.b32 %r269, %r270, %r271, %r272, %r273;
	// end inline asm
	setp.gt.s32 	%p21, %r248, 15;
	selp.b32 	%r278, 0, %r269, %p21;
	add.s32 	%r510, %r270, %r278;
	setp.ne.s32 	%p22, %r248, 0;
	@%p22 bra 	$L__BB4_48;
	shr.u32 	%r279, %r40, 3;
	and.b32  	%r280, %r279, 124;
	mov.u32 	%r281, _ZZN3cub18CUB_300001_SM_10006detail6reduce28DeviceReduceSingleTileKernelINS2_10policy_hubIijN4cuda3std3__44plusIiEEE10Policy1000EN6thrust24THRUST_300001_SM_1000_NS6detail15normal_iteratorINSD_10device_ptrIiEEEEPijS9_iiNS7_10__identityEEEvT0_T1_T2_T3_T4_T6_E12temp_storage;
	add.s32 	%r282, %r281, %r280;
	st.shared.u32 	[%r282+8], %r510;
$L__BB4_48:
	bar.sync 	0;
	setp.ne.s32 	%p23, %r40, 0;
	@%p23 bra 	$L__BB4_50;
	ld.shared.u32 	%r283, [_ZZN3cub18CUB_300001_SM_10006detail6reduce28DeviceReduceSingleTileKernelINS2_10policy_hubIijN4cuda3std3__44plusIiEEE10Policy1000EN6thrust24THRUST_300001_SM_1000_NS6detail15normal_iteratorINSD_10device_ptrIiEEEEPijS9_iiNS7_10__identityEEEvT0_T1_T2_T3_T4_T6_E12temp_storage+12];
	add.s32 	%r284, %r283, %r510;
	ld.shared.u32 	%r285, [_ZZN3cub18CUB_300001_SM_10006detail6reduce28DeviceReduceSingleTileKernelINS2_10policy_hubIijN4cuda3std3__44plusIiEEE10Policy1000EN6thrust24THRUST_300001_SM_1000_NS6detail15normal_iteratorINSD_10device_ptrIiEEEEPijS9_iiNS7_10__identityEEEvT0_T1_T2_T3_T4_T6_E12temp_storage+16];
	add.s32 	%r286, %r284, %r285;
	ld.shared.u32 	%r287, [_ZZN3cub18CUB_300001_SM_10006detail6reduce28DeviceReduceSingleTileKernelINS2_10policy_hubIijN4cuda3std3__44plusIiEEE10Policy1000EN6thrust24THRUST_300001_SM_1000_NS6detail15normal_iteratorINSD_10device_ptrIiEEEEPijS9_iiNS7_10__identityEEEvT0_T1_T2_T3_T4_T6_E12temp_storage+20];
	add.s32 	%r288, %r286, %r287;
	ld.shared.u32 	%r289, [_ZZN3cub18CUB_300001_SM_10006detail6reduce28DeviceReduceSingleTileKernelINS2_10policy_hubIijN4cuda3std3__44plusIiEEE10Policy1000EN6thrust24THRUST_300001_SM_1000_NS6detail15normal_iteratorINSD_10device_ptrIiEEEEPijS9_iiNS7_10__identityEEEvT0_T1_T2_T3_T4_T6_E12temp_storage+24];
	add.s32 	%r290, %r288, %r289;
	ld.shared.u32 	%r291, [_ZZN3cub18CUB_300001_SM_10006detail6reduce28DeviceReduceSingleTileKernelINS2_10policy_hubIijN4cuda3std3__44plusIiEEE10Policy1000EN6thrust24THRUST_300001_SM_1000_NS6detail15normal_iteratorINSD_10device_ptrIiEEEEPijS9_iiNS7_10__identityEEEvT0_T1_T2_T3_T4_T6_E12temp_storage+28];
	add.s32 	%r292, %r290, %r291;
	ld.shared.u32 	%r293, [_ZZN3cub18CUB_300001_SM_10006detail6reduce28DeviceReduceSingleTileKernelINS2_10policy_hubIijN4cuda3std3__44plusIiEEE10Policy1000EN6thrust24THRUST_300001_SM_1000_NS6detail15normal_iteratorINSD_10device_ptrIiEEEEPijS9_iiNS7_10__identityEEEvT0_T1_T2_T3_T4_T6_E12temp_storage+32];
	add.s32 	%r294, %r292, %r293;
	ld.shared.u32 	%r295, [_ZZN3cub18CUB_300001_SM_10006detail6reduce28DeviceReduceSingleTileKernelINS2_10policy_hubIijN4cuda3std3__44plusIiEEE10Policy1000EN6thrust24THRUST_300001_SM_1000_NS6detail15normal_iteratorINSD_10device_ptrIiEEEEPijS9_iiNS7_10__identityEEEvT0_T1_T2_T3_T4_T6_E12temp_storage+36];
	add.s32 	%r510, %r294, %r295;
$L__BB4_50:
	mov.u32 	%r469, %tid.x;
	setp.ne.s32 	%p57, %r469, 0;
	@%p57 bra 	$L__BB4_52;
	add.s32 	%r470, %r510, %r91;
	st.global.u32 	[%rd1], %r470;
$L__BB4_52:
	ret;

}
	// .globl	_ZN3cub18CUB_300001_SM_10006detail6reduce18DeviceReduceKernelINS2_10policy_hubIijN4cuda3std3__44plusIiEEE10Policy1000EN6thrust24THRUST_300001_SM_1000_NS6detail15normal_iteratorINSD_10device_ptrIiEEEEjS9_iNS7_10__identityEEEvT0_PT3_T1_NS0_13GridEvenShareISN_EET2_T4_
.visible .entry _ZN3cub18CUB_300001_SM_10006detail6reduce18DeviceReduceKernelINS2_10policy_hubIijN4cuda3std3__44plusIiEEE10Policy1000EN6thrust24THRUST_300001_SM_1000_NS6detail15normal_iteratorINSD_10device_ptrIiEEEEjS9_iNS7_10__identityEEEvT0_PT3_T1_NS0_13GridEvenShareISN_EET2_T4_(
	.param .align 8 .b8 _ZN3cub18CUB_300001_SM_10006detail6reduce18DeviceReduceKernelINS2_10policy_hubIijN4cuda3std3__44plusIiEEE10Policy1000EN6thrust24THRUST_300001_SM_1000_NS6detail15normal_iteratorINSD_10device_ptrIiEEEEjS9_iNS7_10__identityEEEvT0_PT3_T1_NS0_13GridEvenShareISN_EET2_T4__param_0[8],
	.param .u64 .ptr .align 1 _ZN3cub18CUB_300001_SM_10006detail6reduce18DeviceReduceKernelINS2_10policy_hubIijN4cuda3std3__44plusIiEEE10Policy1000EN6thrust24THRUST_300001_SM_1000_NS6detail15normal_iteratorINSD_10device_ptrIiEEEEjS9_iNS7_10__identityEEEvT0_PT3_T1_NS0_13GridEvenShareISN_EET2_T4__param_1,
	.param .u32 _ZN3cub18CUB_300001_SM_10006detail6reduce18DeviceReduceKernelINS2_10policy_hubIijN4cuda3std3__44plusIiEEE10Policy1000EN6thrust24THRUST_300001_SM_1000_NS6detail15normal_iteratorINSD_10device_ptrIiEEEEjS9_iNS7_10__identityEEEvT0_PT3_T1_NS0_13GridEvenShareISN_EET2_T4__param_2,
	.param .align 4 .b8 _ZN3cub18CUB_300001_SM_10006detail6reduce18DeviceReduceKernelINS2_10policy_hubIijN4cuda3std3__44plusIiEEE10Policy1000EN6thrust24THRUST_300001_SM_1000_NS6detail15normal_iteratorINSD_10device_ptrIiEEEEjS9_iNS7_10__identityEEEvT0_PT3_T1_NS0_13GridEvenShareISN_EET2_T4__param_3[40],
	.param .align 1 .b8 _ZN3cub18CUB_300001_SM_10006detail6reduce18DeviceReduceKernelINS2_10policy_hubIijN4cuda3std3__44plusIiEEE10Policy1000EN6thrust24THRUST_300001_SM_1000_NS6detail15normal_iteratorINSD_10device_ptrIiEEEEjS9_iNS7_10__identityEEEvT0_PT3_T1_NS0_13GridEvenShareISN_EET2_T4__param_4[1],
	.param .align 1 .b8 _ZN3cub18CUB_300001_SM_10006detail6reduce18DeviceReduceKernelINS2_10policy_hubIijN4cuda3std3__44plusIiEEE10Policy1000EN6thrust24THRUST_300001_SM_1000_NS6detail15normal_iteratorINSD_10device_ptrIiEEEEjS9_iNS7_10__identityEEEvT0_PT3_T1_NS0_13GridEvenShareISN_EET2_T4__param_5[1]
)
.maxntid 256
{
	.reg .pred 	%p<57>;
	.reg .b16 	%rs<4>;
	.reg .b32 	%r<575>;
	.reg .b64 	%rd<130>;
	// demoted variable
	.shared .align 4 .b8 _ZZN3cub18CUB_300001_SM_10006detail6reduce18DeviceReduceKernelINS2_10policy_hubIijN4cuda3std3__44plusIiEEE10Policy1000EN6thrust24THRUST_300001_SM_1000_NS6detail15normal_iteratorINSD_10device_ptrIiEEEEjS9_iNS7_10__identityEEEvT0_PT3_T1_NS0_13GridEvenShareISN_EET2_T4_E12temp_storage[44];
	ld.param.u32 	%r1, [_ZN3cub18CUB_300001_SM_10006detail6reduce18DeviceReduceKernelINS2_10policy_hubIijN4cuda3std3__44plusIiEEE10Policy1000EN6thrust24THRUST_300001_SM_1000_NS6detail15normal_iteratorINSD_10device_ptrIiEEEEjS9_iNS7_10__identityEEEvT0_PT3_T1_NS0_13GridEvenShareISN_EET2_T4__param_3+20];
	ld.param.u32 	%r2, [_ZN3cub18CUB_300001_SM_10006detail6reduce18DeviceReduceKernelINS2_10policy_hubIijN4cuda3std3__44plusIiEEE10Policy1000EN6thrust24THRUST_300001_SM_1000_NS6detail15normal_iteratorINSD_10device_ptrIiEEEEjS9_iNS7_10__identityEEEvT0_PT3_T1_NS0_13GridEvenShareISN_EET2_T4__param_3+24];
	ld.param.u64 	%rd3, [_ZN3cub18CUB_300001_SM_10006detail6reduce18DeviceReduceKernelINS2_10policy_hubIijN4cuda3std3__44plusIiEEE10Policy1000EN6thrust24THRUST_300001_SM_1000_NS6detail15normal_iteratorINSD_10device_ptrIiEEEEjS9_iNS7_10__identityEEEvT0_PT3_T1_NS0_13GridEvenShareISN_EET2_T4__param_0];
	cvta.to.global.u64 	%rd1, %rd3;
	mov.u32 	%r3, %ctaid.x;
	shl.b32 	%r4, %r2, 12;
	shl.b32 	%r556, %r3, 12;
	sub.s32 	%r6, %r1, %r556;
	setp.gt.u32 	%p1, %r6, 4095;
	@%p1 bra 	$L__BB5_26;
	mov.u32 	%r7, %tid.x;
	setp.ge.u32 	%p23, %r7, %r6;
	mov.b32 	%r550, 0;
	mov.u32 	%r539, %r7;
	@%p23 bra 	$L__BB5_3;
	add.s32 	%r330, %r556, %r7;
	mul.wide.u32 	%rd66, %r330, 4;
	add.s64 	%rd67, %rd1, %rd66;
	ld.global.u32 	%r550, [%rd67];
	add.s32 	%r539, %r7, 256;
$L__BB5_3:
	setp.ge.u32 	%p24, %r539, %r6;
	@%p24 bra 	$L__BB5_17;
	not.b32 	%r332, %r539;
	add.s32 	%r333, %r1, %r332;
	sub.s32 	%r334, %r333, %r556;
	shr.u32 	%r335, %r334, 8;
	add.s32 	%r12, %r335, 1;
	and.b32  	%r13, %r12, 15;
	setp.lt.u32 	%p25, %r334, 3840;
	@%p25 bra 	$L__BB5_8;
	or.b32  	%r536, %r539, 2048;
	add.s32 	%r535, %r539, %r556;
	and.b32  	%r336, %r12, 33554416;
	neg.s32 	%r534, %r336;
$L__BB5_6:
	.pragma "nounroll";
	mul.wide.u32 	%rd68, %r535, 4;
	add.s64 	%rd69, %rd1, %rd68;
	ld.global.u32 	%r337, [%rd69];
	add.s32 	%r338, %r337, %r550;
	add.s32 	%r339, %r535, 256;
	mul.wide.u32 	%rd70, %r339, 4;
	add.s64 	%rd71, %rd1, %rd70;
	ld.global.u32 	%r340, [%rd71];
	add.s32 	%r341, %r340, %r338;
	add.s32 	%r342, %r535, 512;
	mul.wide.u32 	%rd72, %r342, 4;
	add.s64 	%rd73, %rd1, %rd72;
	ld.global.u32 	%r343, [%rd73];
	add.s32 	%r344, %r343, %r341;
	add.s32 	%r345, %r535, 768;
	mul.wide.u32 	%rd74, %r345, 4;
	add.s64 	%rd75, %rd1, %rd74;
	ld.global.u32 	%r346, [%rd75];
	add.s32 	%r347, %r346, %r344;
	add.s32 	%r348, %r535, 1024;
	mul.wide.u32 	%rd76, %r348, 4;
	add.s64 	%rd77, %rd1, %rd76;
	ld.global.u32 	%r349, [%rd77];
	add.s32 	%r350, %r349, %r347;
	add.s32 	%r351, %r535, 1280;
	mul.wide.u32 	%rd78, %r351, 4;
	add.s64 	%rd79, %rd1, %rd78;
	ld.global.u32 	%r352, [%rd79];
	add.s32 	%r353, %r352, %r350;
	add.s32 	%r354, %r535, 1536;
	mul.wide.u32 	%rd80, %r354, 4;
	add.s64 	%rd81, %rd1, %rd80;
	ld.global.u32 	%r355, [%rd81];
	add.s32 	%r356, %r355, %r353;
	add.s32 	%r357, %r535, 1792;
	mul.wide.u32 	%rd82, %r357, 4;
	add.s64 	%rd83, %rd1, %rd82;
	ld.global.u32 	%r358, [%rd83];
	add.s32 	%r359, %r358, %r356;
	add.s32 	%r360, %r535, 2048;
	mul.wide.u32 	%rd84, %r360, 4;
	add.s64 	%rd85, %rd1, %rd84;
	ld.global.u32 	%r361, [%rd85];
	add.s32 	%r362, %r361, %r359;
	add.s32 	%r363, %r535, 2304;
	mul.wide.u32 	%rd86, %r363, 4;
	add.s64 	%rd87, %rd1, %rd86;
	ld.global.u32 	%r364, [%rd87];
	add.s32 	%r365, %r364, %r362;
	add.s32 	%r366, %r535, 2560;
	mul.wide.u32 	%rd88, %r366, 4;
	add.s64 	%rd89, %rd1, %rd88;
	ld.global.u32 	%r367, [%rd89];
	add.s32 	%r368, %r367, %r365;
	add.s32 	%r369, %r535, 2816;
	mul.wide.u32 	%rd90, %r369, 4;
	add.s64 	%rd91, %rd1, %rd90;
	ld.global.u32 	%r370, [%rd91];
	add.s32 	%r371, %r370, %r368;
	add.s32 	%r372, %r535, 3072;
	mul.wide.u32 	%rd92, %r372, 4;
	add.s64 	%rd93, %rd1, %rd92;
	ld.global.u32 	%r373, [%rd93];
	add.s32 	%r374, %r373, %r371;
	add.s32 	%r375, %r535, 3328;
	mul.wide.u32 	%rd94, %r375, 4;
	add.s64 	%rd95, %rd1, %rd94;
	ld.global.u32 	%r376, [%rd95];
	add.s32 	%r377, %r376, %r374;
	add.s32 	%r378, %r535, 3584;
	mul.wide.u32 	%rd96, %r378, 4;
	add.s64 	%rd97, %rd1, %rd96;
	ld.global.u32 	%r379, [%rd97];
	add.s32 	%r380, %r379, %r377;
	add.s32 	%r381, %r535, 3840;
	mul.wide.u32 	%rd98, %r381, 4;
	add.s64 	%rd99, %rd1, %rd98;
	ld.global.u32 	%r382, [%rd99];
	add.s32 	%r550, %r382, %r380;
	add.s32 	%r536, %r536, 4096;
	add.s32 	%r535, %r535, 4096;
	add.s32 	%r534, %r534, 16;
	setp.ne.s32 	%p26, %r534, 0;
	@%p26 bra 	$L__BB5_6;
	add.s32 	%r539, %r536, -2048;
$L__BB5_8:
	setp.eq.s32 	%p27, %r13, 0;
	@%p27 bra 	$L__BB5_17;
	and.b32  	%r29, %r12, 7;
	setp.lt.u32 	%p28, %r13, 8;
	@%p28 bra 	$L__BB5_11;
	add.s32 	%r384, %r556, %r539;
	mul.wide.u32 	%rd100, %r384, 4;
	add.s64 	%rd101, %rd1, %rd100;
	ld.global.u32 	%r385, [%rd101];
	add.s32 	%r386, %r385, %r550;
	add.s32 	%r387, %r384, 256;
	mul.wide.u32 	%rd102, %r387, 4;
	add.s64 	%rd103, %rd1, %rd102;
	ld.global.u32 	%r388, [%rd103];
	add.s32 	%r389, %r388, %r386;
	add.s32 	%r390, %r384, 512;
	mul.wide.u32 	%rd104, %r390, 4;
	add.s64 	%rd105, %rd1, %rd104;
	ld.global.u32 	%r391, [%rd105];
	add.s32 	%r392, %r391, %r389;
	add.s32 	%r393, %r384, 768;
	mul.wide.u32 	%rd106, %r393, 4;
	add.s64 	%rd107, %rd1, %rd106;
	ld.global.u32 	%r394, [%rd107];
	add.s32 	%r395, %r394, %r392;
	add.s32 	%r396, %r384, 1024;
	mul.wide.u32 	%rd108, %r396, 4;
	add.s64 	%rd109, %rd1, %rd108;
	ld.global.u32 	%r397, [%rd109];
	add.s32 	%r398, %r397, %r395;
	add.s32 	%r399, %r384, 1280;
	mul.wide.u32 	%rd110, %r399, 4;
	add.s64 	%rd111, %rd1, %rd110;
	ld.global.u32 	%r400, [%rd111];
	add.s32 	%r401, %r400, %r398;
	add.s32 	%r402, %r384, 1536;
	mul.wide.u32 	%rd112, %r402, 4;
	add.s64 	%rd113, %rd1, %rd112;
	ld.global.u32 	%r403, [%rd113];
	add.s32 	%r404, %r403, %r401;
	add.s32 	%r405, %r384, 1792;
	mul.wide.u32 	%rd114, %r405, 4;
	add.s64 	%rd115, %rd1, %rd114;
	ld.global.u32 	%r406, [%rd115];
	add.s32 	%r550, %r406, %r404;
	add.s32 	%r539, %r539, 2048;
$L__BB5_11:
	setp.eq.s32 	%p29, %r29, 0;
	@%p29 bra 	$L__BB5_17;
	and.b32  	%r35, %r12, 3;
	setp.lt.u32 	%p30, %r29, 4;
	@%p30 bra 	$L__BB5_14;
	add.s32 	%r408, %r556, %r539;
	mul.wide.u32 	%rd116, %r408, 4;
	add.s64 	%rd117, %rd1, %rd116;
	ld.global.u32 	%r409, [%rd117];
	add.s32 	%r410, %r409, %r550;
	add.s32 	%r411, %r408, 256;
	mul.wide.u32 	%rd118, %r411, 4;
	add.s64 	%rd119, %rd1, %rd118;
	ld.global.u32 	%r412, [%rd119];
	add.s32 	%r413, %r412, %r410;
	add.s32 	%r414, %r408, 512;
	mul.wide.u32 	%rd120, %r414, 4;
	add.s64 	%rd121, %rd1, %rd120;
	ld.global.u32 	%r415, [%rd121];
	add.s32 	%r416, %r415, %r413;
	add.s32 	%r417, %r408, 768;
	mul.wide.u32 	%rd122, %r417, 4;
	add.s64 	%rd123, %rd1, %rd122;
	ld.global.u32 	%r418, [%rd123];
	add.s32 	%r550, %r418, %r416;
	add.s32 	%r539, %r539, 1024;
$L__BB5_14:
	setp.eq.s32 	%p31, %r35, 0;
	@%p31 bra 	$L__BB5_17;
	add.s32 	%r548, %r539, %r556;
	neg.s32 	%r547, %r35;
$L__BB5_16:
	.pragma "nounroll";
	mul.wide.u32 	%rd124, %r548, 4;
	add.s64 	%rd125, %rd1, %rd124;
	ld.global.u32 	%r419, [%rd125];
	add.s32 	%r550, %r419, %r550;
	add.s32 	%r548, %r548, 256;
	add.s32 	%r547, %r547, 1;
	setp.ne.s32 	%p32, %r547, 0;
	@%p32 bra 	$L__BB5_16;
$L__BB5_17:
	setp.lt.u32 	%p33, %r6, 256;
	@%p33 bra 	$L__BB5_22;
	// begin inline asm
	mov.u32 %r483, %laneid;
	// end inline asm
	mov.b32 	%r486, 1;
	mov.b32 	%r507, 31;
	mov.b32 	%r508, -1;
	// begin inline asm
	shfl.sync.down.b32 %r484, %r550, %r486, %r507, %r508;
	// end inline asm
	setp.gt.s32 	%p49, %r483, 30;
	selp.b32 	%r509, 0, %r484, %p49;
	add.s32 	%r490, %r509, %r550;
	mov.b32 	%r491, 2;
	// begin inline asm
	shfl.sync.down.b32 %r489, %r490, %r491, %r507, %r508;
	// end inline asm
	setp.gt.s32 	%p50, %r483, 29;
	selp.b32 	%r510, 0, %r489, %p50;
	add.s32 	%r495, %r490, %r510;
	mov.b32 	%r496, 4;
	// begin inline asm
	shfl.sync.down.b32 %r494, %r495, %r496, %r507, %r508;
	// end inline asm
	setp.gt.s32 	%p51, %r483, 27;
	selp.b32 	%r511, 0, %r494, %p51;
	add.s32 	%r500, %r495, %r511;
	mov.b32 	%r501, 8;
	// begin inline asm
	shfl.sync.down.b32 %r499, %r500, %r501, %r507, %r508;
	// end inline asm
	setp.gt.s32 	%p52, %r483, 23;
	selp.b32 	%r512, 0, %r499, %p52;
	add.s32 	%r505, %r500, %r512;
	mov.b32 	%r506, 16;
	// begin inline asm
	shfl.sync.down.b32 %r504, %r505, %r506, %r507, %r508;
	// end inline asm
	setp.gt.s32 	%p53, %r483, 15;
	selp.b32 	%r513, 0, %r504, %p53;
	add.s32 	%r574, %r505, %r513;
	setp.ne.s32 	%p54, %r483, 0;
	@%p54 bra 	$L__BB5_20;
	shr.u32 	%r514, %r7, 3;
	and.b32  	%r515, %r514, 124;
	mov.u32 	%r516, _ZZN3cub18CUB_300001_SM_10006detail6reduce18DeviceReduceKernelINS2_10policy_hubIijN4cuda3std3__44plusIiEEE10Policy1000EN6thrust24THRUST_300001_SM_1000_NS6detail15normal_iteratorINSD_10device_ptrIiEEEEjS9_iNS7_10__identityEEEvT0_PT3_T1_NS0_13GridEvenShareISN_EET2_T4_E12temp_storage;
	add.s32 	%r517, %r516, %r515;
	st.shared.u32 	[%r517+8], %r574;
$L__BB5_20:
	bar.sync 	0;
	setp.ne.s32 	%p55, %r7, 0;
	@%p55 bra 	$L__BB5_48;
	ld.shared.u32 	%r518, [_ZZN3cub18CUB_300001_SM_10006detail6reduce18DeviceReduceKernelINS2_10policy_hubIijN4cuda3std3__44plusIiEEE10Policy1000EN6thrust24THRUST_300001_SM_1000_NS6detail15normal_iteratorINSD_10device_ptrIiEEEEjS9_iNS7_10__identityEEEvT0_PT3_T1_NS0_13GridEvenShareISN_EET2_T4_E12temp_storage+12];
	add.s32 	%r519, %r518, %r574;
	ld.shared.u32 	%r520, [_ZZN3cub18CUB_300001_SM_10006detail6reduce18DeviceReduceKernelINS2_10policy_hubIijN4cuda3std3__44plusIiEEE10Policy1000EN6thrust24THRUST_300001_SM_1000_NS6detail15normal_iteratorINSD_10device_ptrIiEEEEjS9_iNS7_10__identityEEEvT0_PT3_T1_NS0_13GridEvenShareISN_EET2_T4_E12temp_storage+16];
	add.s32 	%r521, %r519, %r520;
	ld.shared.u32 	%r522, [_ZZN3cub18CUB_300001_SM_10006detail6reduce18DeviceReduceKernelINS2_10policy_hubIijN4cuda3std3__44plusIiEEE10Policy1000EN6thrust24THRUST_300001_SM_1000_NS6detail15normal_iteratorINSD_10device_ptrIiEEEEjS9_iNS7_10__identityEEEvT0_PT3_T1_NS0_13GridEvenShareISN_EET2_T4_E12temp_storage+20];
	add.s32 	%r523, %r521, %r522;
	ld.shared.u32 	%r524, [_ZZN3cub18CUB_300001_SM_10006detail6reduce18DeviceReduceKernelINS2_10policy_hubIijN4cuda3std3__44plusIiEEE10Policy1000EN6thrust24THRUST_300001_SM_1000_NS6detail15normal_iteratorINSD_10device_ptrIiEEEEjS9_iNS7_10__identityEEEvT0_PT3_T1_NS0_13GridEvenShareISN_EET2_T4_E12temp_storage+24];
	add.s32 	%r525, %r523, %r524;
	ld.shared.u32 	%r526, [_ZZN3cub18CUB_300001_SM_10006detail6reduce18DeviceReduceKernelINS2_10policy_hubIijN4cuda3std3__44plusIiEEE10Policy1000EN6thrust24THRUST_300001_SM_1000_NS6detail15normal_iteratorINSD_10device_ptrIiEEEEjS9_iNS7_10__identityEEEvT0_PT3_T1_NS0_13GridEvenShareISN_EET2_T4_E12temp_storage+28];
	add.s32 	%r527, %r525, %r526;
	ld.shared.u32 	%r528, [_ZZN3cub18CUB_300001_SM_10006detail6reduce18DeviceReduceKernelINS2_10policy_hubIijN4cuda3std3__44plusIiEEE10Policy1000EN6thrust24THRUST_300001_SM_1000_NS6detail15normal_iteratorINSD_10device_ptrIiEEEEjS9_iNS7_10__identityEEEvT0_PT3_T1_NS0_13GridEvenShareISN_EET2_T4_E12temp_storage+32];
	add.s32 	%r529, %r527, %r528;
	ld.shared.u32 	%r530, [_ZZN3cub18CUB_300001_SM_10006detail6reduce18DeviceReduceKernelINS2_10policy_hubIijN4cuda3std3__44plusIiEEE10Policy1000EN6thrust24THRUST_300001_SM_1000_NS6detail15normal_iteratorINSD_10device_ptrIiEEEEjS9_iNS7_10__identityEEEvT0_PT3_T1_NS0_13GridEvenShareISN_EET2_T4_E12temp_storage+36];
	add.s32 	%r574, %r529, %r530;
	bra.uni 	$L__BB5_48;
$L__BB5_22:
	// begin inline asm
	mov.u32 %r420, %laneid;
	// end inline asm
	and.b32  	%r446, %r7, 992;
	add.s32 	%r447, %r446, 32;
	setp.gt.u32 	%p34, %r447, %r6;
	not.b32 	%r448, %r446;
	add.s32 	%r449, %r6, %r448;
	selp.b32 	%r444, %r449, 31, %p34;
	mov.b32 	%r423, 1;
	mov.b32 	%r445, -1;
	// begin inline asm
	shfl.sync.down.b32 %r421, %r550, %r423, %r444, %r445;
	// end inline asm
	setp.lt.s32 	%p35, %r420, %r444;
	selp.b32 	%r450, %r421, 0, %p35;
	add.s32 	%r427, %r450, %r550;
	mov.b32 	%r428, 2;
	// begin inline asm
	shfl.sync.down.b32 %r426, %r427, %r428, %r444, %r445;
	// end inline asm
	add.s32 	%r451, %r420, 2;
	setp.gt.s32 	%p36, %r451, %r444;
	selp.b32 	%r452, 0, %r426, %p36;
	add.s32 	%r432, %r427, %r452;
	mov.b32 	%r433, 4;
	// begin inline asm
	shfl.sync.down.b32 %r431, %r432, %r433, %r444, %r445;
	// end inline asm
	add.s32 	%r453, %r420, 4;
	setp.gt.s32 	%p37, %r453, %r444;
	selp.b32 	%r454, 0, %r431, %p37;
	add.s32 	%r437, %r432, %r454;
	mov.b32 	%r438, 8;
	// begin inline asm
	shfl.sync.down.b32 %r436, %r437, %r438, %r444, %r445;
	// end inline asm
	add.s32 	%r455, %r420, 8;
	setp.gt.s32 	%p38, %r455, %r444;
	selp.b32 	%r456, 0, %r436, %p38;
	add.s32 	%r442, %r437, %r456;
	mov.b32 	%r443, 16;
	// begin inline asm
	shfl.sync.down.b32 %r441, %r442, %r443, %r444, %r445;
	// end inline asm
	add.s32 	%r457, %r420, 16;
	setp.gt.s32 	%p39, %r457, %r444;
	selp.b32 	%r458, 0, %r441, %p39;
	add.s32 	%r574, %r442, %r458;
	setp.ne.s32 	%p40, %r420, 0;
	@%p40 bra 	$L__BB5_24;
	shr.u32 	%r459, %r7, 3;
	and.b32  	%r460, %r459, 124;
	mov.u32 	%r461, _ZZN3cub18CUB_300001_SM_10006detail6reduce18DeviceReduceKernelINS2_10policy_hubIijN4cuda3std3__44plusIiEEE10Policy1000EN6thrust24THRUST_300001_SM_1000_NS6detail15normal_iteratorINSD_10device_ptrIiEEEEjS9_iNS7_10__identityEEEvT0_PT3_T1_NS0_13GridEvenShareISN_EET2_T4_E12temp_storage;
	add.s32 	%r462, %r461, %r460;
	st.shared.u32 	[%r462+8], %r574;
$L__BB5_24:
	bar.sync 	0;
	setp.ne.s32 	%p41, %r7, 0;
	@%p41 bra 	$L__BB5_48;
	setp.gt.u32 	%p42, %r6, 32;
	ld.shared.u32 	%r463, [_ZZN3cub18CUB_300001_SM_10006detail6reduce18DeviceReduceKernelINS2_10policy_hubIijN4cuda3std3__44plusIiEEE10Policy1000EN6thrust24THRUST_300001_SM_1000_NS6detail15normal_iteratorINSD_10device_ptrIiEEEEjS9_iNS7_10__identityEEEvT0_PT3_T1_NS0_13GridEvenShareISN_EET2_T4_E12temp_storage+12];
	selp.b32 	%r464, %r463, 0, %p42;
	add.s32 	%r465, %r464, %r574;
	setp.gt.u32 	%p43, %r6, 64;
	ld.shared.u32 	%r466, [_ZZN3cub18CUB_300001_SM_10006detail6reduce18DeviceReduceKernelINS2_10policy_hubIijN4cuda3std3__44plusIiEEE10Policy1000EN6thrust24THRUST_300001_SM_1000_NS6detail15normal_iteratorINSD_10device_ptrIiEEEEjS9_iNS7_10__identityEEEvT0_PT3_T1_NS0_13GridEvenShareISN_EET2_T4_E12temp_storage+16];
	selp.b32 	%r467, %r466, 0, %p43;
	add.s32 	%r468, %r465, %r467;
	setp.gt.u32 	%p44, %r6, 96;
	ld.shared.u32 	%r469, [_ZZN3cub18CUB_300001_SM_10006detail6reduce18DeviceReduceKernelINS2_10policy_hubIijN4cuda3std3__44plusIiEEE10Policy1000EN6thrust24THRUST_300001_SM_1000_NS6detail15normal_iteratorINSD_10device_ptrIiEEEEjS9_iNS7_10__identityEEEvT0_PT3_T1_NS0_13GridEvenShareISN_EET2_T4_E12temp_storage+20];
	selp.b32 	%r470, %r469, 0, %p44;
	add.s32 	%r471, %r468, %r470;
	setp.gt.u32 	%p45, %r6, 128;
	ld.shared.u32 	%r472, [_ZZN3cub18CUB_300001_SM_10006detail6reduce18DeviceReduceKernelINS2_10policy_hubIijN4cuda3std3__44plusIiEEE10Policy1000EN6thrust24THRUST_300001_SM_1000_NS6detail15normal_iteratorINSD_10device_ptrIiEEEEjS9_iNS7_10__identityEEEvT0_PT3_T1_NS0_13GridEvenShareISN_EET2_T4_E12temp_storage+24];
	selp.b32 	%r473, %r472, 0, %p45;
	add.s32 	%r474, %r471, %r473;
	setp.gt.u32 	%p46, %r6, 160;
	ld.shared.u32 	%r475, [_ZZN3cub18CUB_300001_SM_10006detail6reduce18DeviceReduceKernelINS2_10policy_hubIijN4cuda3std3__44plusIiEEE10Policy1000EN6thrust24THRUST_300001_SM_1000_NS6detail15normal_iteratorINSD_10device_ptrIiEEEEjS9_iNS7_10__identityEEEvT0_PT3_T1_NS0_13GridEvenShareISN_EET2_T4_E12temp_storage+28];
	selp.b32 	%r476, %r475, 0, %p46;
	add.s32 	%r477, %r474, %r476;
	setp.gt.u32 	%p47, %r6, 192;
	ld.shared.u32 	%r478, [_ZZN3cub18CUB_300001_SM_10006detail6reduce18DeviceReduceKernelINS2_10policy_hubIijN4cuda3std3__44plusIiEEE10Policy1000EN6thrust24THRUST_300001_SM_1000_NS6detail15normal_iteratorINSD_10device_ptrIiEEEEjS9_iNS7_10__identityEEEvT0_PT3_T1_NS0_13GridEvenShareISN_EET2_T4_E12temp_storage+32];
	selp.b32 	%r479, %r478, 0, %p47;
	add.s32 	%r480, %r477, %r479;
	setp.gt.u32 	%p48, %r6, 224;
	ld.shared.u32 	%r481, [_ZZN3cub18CUB_300001_SM_10006detail6reduce18DeviceReduceKernelINS2_10policy_hubIijN4cuda3std3__44plusIiEEE10Policy1000EN6thrust24THRUST_300001_SM_1000_NS6detail15normal_iteratorINSD_10device_ptrIiEEEEjS9_iNS7_10__identityEEEvT0_PT3_T1_NS0_13GridEvenShareISN_EET2_T4_E12temp_storage+36];
	selp.b32 	%r482, %r481, 0, %p48;
	add.s32 	%r574, %r480, %r482;
	bra.uni 	$L__BB5_48;
$L__BB5_26:
	mov.u32 	%r54, %tid.x;
	add.s32 	%r110, %r54, %r556;
	mul.wide.u32 	%rd4, %r110, 4;
	add.s64 	%rd5, %rd1, %rd4;
	ld.global.u32 	%r111, [%rd5];
	ld.global.u32 	%r112, [%rd5+1024];
	ld.global.u32 	%r113, [%rd5+2048];
	ld.global.u32 	%r114, [%rd5+3072];
	ld.global.u32 	%r115, [%rd5+4096];
	ld.global.u32 	%r116, [%rd5+5120];
	ld.global.u32 	%r117, [%rd5+6144];
	ld.global.u32 	%r118, [%rd5+7168];
	ld.global.u32 	%r119, [%rd5+8192];
	ld.global.u32 	%r120, [%rd5+9216];
	ld.global.u32 	%r121, [%rd5+10240];
	ld.global.u32 	%r122, [%rd5+11264];
	ld.global.u32 	%r123, [%rd5+12288];
	ld.global.u32 	%r124, [%rd5+13312];
	ld.global.u32 	%r125, [%rd5+14336];
	ld.global.u32 	%r126, [%rd5+15360];
	add.s32 	%r127, %r112, %r111;
	add.s32 	%r128, %r113, %r127;
	add.s32 	%r129, %r114, %r128;
	add.s32 	%r130, %r115, %r129;
	add.s32 	%r131, %r116, %r130;
	add.s32 	%r132, %r117, %r131;
	add.s32 	%r133, %r118, %r132;
	add.s32 	%r134, %r119, %r133;
	add.s32 	%r135, %r120, %r134;
	add.s32 	%r136, %r121, %r135;
	add.s32 	%r137, %r122, %r136;
	add.s32 	%r138, %r123, %r137;
	add.s32 	%r139, %r124, %r138;
	add.s32 	%r140, %r125, %r139;
	add.s32 	%r573, %r126, %r140;
	setp.lt.u32 	%p2, %r6, %r4;
	@%p2 bra 	$L__BB5_44;
	add.s32 	%r56, %r4, %r556;
	not.b32 	%r142, %r54;
	add.s32 	%r143, %r142, %r1;
	sub.s32 	%r144, %r143, %r4;
	sub.s32 	%r552, %r144, %r556;
	add.s32 	%r145, %r56, %r54;
	add.s32 	%r551, %r145, 2048;
	mov.b32 	%r554, 0;
	mov.u32 	%r553, %r56;
$L__BB5_28:
	add.s32 	%r556, %r556, %r4;
	add.s32 	%r147, %r1, -4096;
	setp.gt.u32 	%p3, %r556, %r147;
	@%p3 bra 	$L__BB5_30;
	add.s32 	%r148, %r54, %r556;
	mul.wide.u32 	%rd6, %r148, 4;
	add.s64 	%rd7, %rd1, %rd6;
	ld.global.u32 	%r149, [%rd7];
	ld.global.u32 	%r150, [%rd7+1024];
	ld.global.u32 	%r151, [%rd7+2048];
	ld.global.u32 	%r152, [%rd7+3072];
	ld.global.u32 	%r153, [%rd7+4096];
	ld.global.u32 	%r154, [%rd7+5120];
	ld.global.u32 	%r155, [%rd7+6144];
	ld.global.u32 	%r156, [%rd7+7168];
	ld.global.u32 	%r157, [%rd7+8192];
	ld.global.u32 	%r158, [%rd7+9216];
	ld.global.u32 	%r159, [%rd7+10240];
	ld.global.u32 	%r160, [%rd7+11264];
	ld.global.u32 	%r161, [%rd7+12288];
	ld.global.u32 	%r162, [%rd7+13312];
	ld.global.u32 	%r163, [%rd7+14336];
	ld.global.u32 	%r164, [%rd7+15360];
	add.s32 	%r165, %r149, %r573;
	add.s32 	%r166, %r150, %r165;
	add.s32 	%r167, %r151, %r166;
	add.s32 	%r168, %r152, %r167;
	add.s32 	%r169, %r153, %r168;
	add.s32 	%r170, %r154, %r169;
	add.s32 	%r171, %r155, %r170;
	add.s32 	%r172, %r156, %r171;
	add.s32 	%r173, %r157, %r172;
	add.s32 	%r174, %r158, %r173;
	add.s32 	%r175, %r159, %r174;
	add.s32 	%r176, %r160, %r175;
	add.s32 	%r177, %r161, %r176;
	add.s32 	%r178, %r162, %r177;
	add.s32 	%r179, %r163, %r178;
	add.s32 	%r573, %r164, %r179;
	sub.s32 	%r180, %r1, %r556;
	setp.lt.u32 	%p4, %r180, %r4;
	add.s32 	%r554, %r554, 1;
	add.s32 	%r553, %r553, %r4;
	sub.s32 	%r552, %r552, %r4;
	add.s32 	%r551, %r551, %r4;
	@%p4 bra 	$L__BB5_44;
	bra.uni 	$L__BB5_28;
$L__BB5_30:
	setp.le.u32 	%p5, %r1, %r556;
	sub.s32 	%r182, %r1, %r556;
	setp.ge.s32 	%p6, %r54, %r182;
	or.pred  	%p7, %p5, %p6;
	@%p7 bra 	$L__BB5_44;
	not.b32 	%r185, %r54;
	add.s32 	%r186, %r1, %r185;
	sub.s32 	%r187, %r186, %r56;
	mul.lo.s32 	%r188, %r2, %r554;
	shl.b32 	%r189, %r188, 12;
	sub.s32 	%r190, %r187, %r189;
	shr.u32 	%r191, %r190, 8;
	add.s32 	%r71, %r191, 1;
	and.b32  	%r72, %r71, 15;
	setp.lt.u32 	%p8, %r190, 3840;
	mov.u32 	%r565, %r54;
	@%p8 bra 	$L__BB5_35;
	or.b32  	%r559, %r54, 2048;
	shr.u32 	%r192, %r552, 8;
	add.s32 	%r193, %r192, 1;
	and.b32  	%r194, %r193, 33554416;
	neg.s32 	%r557, %r194;
$L__BB5_33:
	.pragma "nounroll";
	add.s32 	%r195, %r551, -2048;
	mul.wide.u32 	%rd8, %r195, 4;
	add.s64 	%rd9, %rd1, %rd8;
	ld.global.u32 	%r196, [%rd9];
	add.s32 	%r197, %r196, %r573;
	add.s32 	%r198, %r551, -1792;
	mul.wide.u32 	%rd10, %r198, 4;
	add.s64 	%rd11, %rd1, %rd10;
	ld.global.u32 	%r199, [%rd11];
	add.s32 	%r200, %r199, %r197;
	add.s32 	%r201, %r551, -1536;
	mul.wide.u32 	%rd12, %r201, 4;
	add.s64 	%rd13, %rd1, %rd12;
	ld.global.u32 	%r202, [%rd13];
	add.s32 	%r203, %r202, %r200;
	add.s32 	%r204, %r551, -1280;
	mul.wide.u32 	%rd14, %r204, 4;
	add.s64 	%rd15, %rd1, %rd14;
	ld.global.u32 	%r205, [%rd15];
	add.s32 	%r206, %r205, %r203;
	add.s32 	%r207, %r551, -1024;
	mul.wide.u32 	%rd16, %r207, 4;
	add.s64 	%rd17, %rd1, %rd16;
	ld.global.u32 	%r208, [%rd17];
	add.s32 	%r209, %r208, %r206;
	add.s32 	%r210, %r551, -768;
	mul.wide.u32 	%rd18, %r210, 4;
	add.s64 	%rd19, %rd1, %rd18;
	ld.global.u32 	%r211, [%rd19];
	add.s32 	%r212, %r211, %r209;
	add.s32 	%r213, %r551, -512;
	mul.wide.u32 	%rd20, %r213, 4;
	add.s64 	%rd21, %rd1, %rd20;
	ld.global.u32 	%r214, [%rd21];
	add.s32 	%r215, %r214, %r212;
	add.s32 	%r216, %r551, 1792;
	add.s32 	%r217, %r551, -256;
	mul.wide.u32 	%rd22, %r217, 4;
	add.s64 	%rd23, %rd1, %rd22;
	ld.global.u32 	%r218, [%rd23];
	add.s32 	%r219, %r218, %r215;
	mul.wide.u32 	%rd24, %r551, 4;
	add.s64 	%rd25, %rd1, %rd24;
	ld.global.u32 	%r220, [%rd25];
	add.s32 	%r221, %r220, %r219;
	add.s32 	%r222, %r551, 256;
	mul.wide.u32 	%rd26, %r222, 4;
	add.s64 	%rd27, %rd1, %rd26;
	ld.global.u32 	%r223, [%rd27];
	add.s32 	%r224, %r223, %r221;
	add.s32 	%r225, %r551, 512;
	mul.wide.u32 	%rd28, %r225, 4;
	add.s64 	%rd29, %rd1, %rd28;
	ld.global.u32 	%r226, [%rd29];
	add.s32 	%r227, %r226, %r224;
	add.s32 	%r228, %r551, 768;
	mul.wide.u32 	%rd30, %r228, 4;
	add.s64 	%rd31, %rd1, %rd30;
	ld.global.u32 	%r229, [%rd31];
	add.s32 	%r230, %r229, %r227;
	add.s32 	%r231, %r551, 1024;
	mul.wide.u32 	%rd32, %r231, 4;
	add.s64 	%rd33, %rd1, %rd32;
	ld.global.u32 	%r232, [%rd33];
	add.s32 	%r233, %r232, %r230;
	add.s32 	%r234, %r551, 1280;
	mul.wide.u32 	%rd34, %r234, 4;
	add.s64 	%rd35, %rd1, %rd34;
	ld.global.u32 	%r235, [%rd35];
	add.s32 	%r236, %r235, %r233;
	add.s32 	%r237, %r551, 1536;
	mul.wide.u32 	%rd36, %r237, 4;
	add.s64 	%rd37, %rd1, %rd36;
	ld.global.u32 	%r238, [%rd37];
	add.s32 	%r239, %r238, %r236;
	mul.wide.u32 	%rd38, %r216, 4;
	add.s64 	%rd39, %rd1, %rd38;
	ld.global.u32 	%r240, [%rd39];
	add.s32 	%r573, %r240, %r239;
	add.s32 	%r559, %r559, 4096;
	add.s32 	%r551, %r551, 4096;
	add.s32 	%r557, %r557, 16;
	setp.ne.s32 	%p9, %r557, 0;
	@%p9 bra 	$L__BB5_33;
	add.s32 	%r565, %r559, -2048;
$L__BB5_35:
	setp.eq.s32 	%p10, %r72, 0;
	@%p10 bra 	$L__BB5_44;
	and.b32  	%r87, %r71, 7;
	setp.lt.u32 	%p11, %r72, 8;
	@%p11 bra 	$L__BB5_38;
	add.s32 	%r242, %r565, %r556;
	mul.wide.u32 	%rd40, %r242, 4;
	add.s64 	%rd41, %rd1, %rd40;
	ld.global.u32 	%r243, [%rd41];
	add.s32 	%r244, %r243, %r573;
	add.s32 	%r245, %r242, 256;
	mul.wide.u32 	%rd42, %r245, 4;
	add.s64 	%rd43, %rd1, %rd42;
	ld.global.u32 	%r246, [%rd43];
	add.s32 	%r247, %r246, %r244;
	add.s32 	%r248, %r242, 512;
	mul.wide.u32 	%rd44, %r248, 4;
	add.s64 	%rd45, %rd1, %rd44;
	ld.global.u32 	%r249, [%rd45];
	add.s32 	%r250, %r249, %r247;
	add.s32 	%r251, %r242, 768;
	mul.wide.u32 	%rd46, %r251, 4;
	add.s64 	%rd47, %rd1, %rd46;
	ld.global.u32 	%r252, [%rd47];
	add.s32 	%r253, %r252, %r250;
	add.s32 	%r254, %r242, 1024;
	mul.wide.u32 	%rd48, %r254, 4;
	add.s64 	%rd49, %rd1, %rd48;
	ld.global.u32 	%r255, [%rd49];
	add.s32 	%r256, %r255, %r253;
	add.s32 	%r257, %r242, 1280;
	mul.wide.u32 	%rd50, %r257, 4;
	add.s64 	%rd51, %rd1, %rd50;
	ld.global.u32 	%r258, [%rd51];
	add.s32 	%r259, %r258, %r256;
	add.s32 	%r260, %r242, 1536;
	mul.wide.u32 	%rd52, %r260, 4;
	add.s64 	%rd53, %rd1, %rd52;
	ld.global.u32 	%r261, [%rd53];
	add.s32 	%r262, %r261, %r259;
	add.s32 	%r263, %r242, 1792;
	mul.wide.u32 	%rd54, %r263, 4;
	add.s64 	%rd55, %rd1, %rd54;
	ld.global.u32 	%r264, [%rd55];
	add.s32 	%r573, %r264, %r262;
	add.s32 	%r565, %r565, 2048;
$L__BB5_38:
	setp.eq.s32 	%p12, %r87, 0;
	@%p12 bra 	$L__BB5_44;
	setp.lt.u32 	%p13, %r87, 4;
	@%p13 bra 	$L__BB5_41;
	add.s32 	%r266, %r565, %r556;
	mul.wide.u32 	%rd56, %r266, 4;
	add.s64 	%rd57, %rd1, %rd56;
	ld.global.u32 	%r267, [%rd57];
	add.s32 	%r268, %r267, %r573;
	add.s32 	%r269, %r266, 256;
	mul.wide.u32 	%rd58, %r269, 4;
	add.s64 	%rd59, %rd1, %rd58;
	ld.global.u32 	%r270, [%rd59];
	add.s32 	%r271, %r270, %r268;
	add.s32 	%r272, %r266, 512;
	mul.wide.u32 	%rd60, %r272, 4;
	add.s64 	%rd61, %rd1, %rd60;
	ld.global.u32 	%r273, [%rd61];
	add.s32 	%r274, %r273, %r271;
	add.s32 	%r275, %r266, 768;
	mul.wide.u32 	%rd62, %r275, 4;
	add.s64 	%rd63, %rd1, %rd62;
	ld.global.u32 	%r276, [%rd63];
	add.s32 	%r573, %r276, %r274;
	add.s32 	%r565, %r565, 1024;
$L__BB5_41:
	and.b32  	%r277, %r71, 3;
	setp.eq.s32 	%p14, %r277, 0;
	@%p14 bra 	$L__BB5_44;
	add.s32 	%r571, %r565, %r553;
	cvt.u16.u32 	%rs1, %r552;
	shr.u16 	%rs2, %rs1, 8;
	add.s16 	%rs3, %rs2, 1;
	cvt.u32.u16 	%r278, %rs3;
	and.b32  	%r279, %r278, 3;
	neg.s32 	%r570, %r279;
$L__BB5_43:
	.pragma "nounroll";
	mul.wide.u32 	%rd64, %r571, 4;
	add.s64 	%rd65, %rd1, %rd64;
	ld.global.u32 	%r280, [%rd65];
	add.s32 	%r573, %r280, %r573;
	add.s32 	%r571, %r571, 256;
	add.s32 	%r570, %r570, 1;
	setp.ne.s32 	%p15, %r570, 0;
	@%p15 bra 	$L__BB5_43;
$L__BB5_44:
	// begin inline asm
	mov.u32 %r281, %laneid;
	// end inline asm
	mov.b32 	%r284, 1;
	mov.b32 	%r305, 31;
	mov.b32 	%r306, -1;
	// begin inline asm
	shfl.sync.down.b32 %r282, %r573, %r284, %r305, %r306;
	// end inline asm
	setp.gt.s32 	%p16, %r281, 30;
	selp.b32 	%r307, 0, %r282, %p16;
	add.s32 	%r288, %r307, %r573;
	mov.b32 	%r289, 2;
	// begin inline asm
	shfl.sync.down.b32 %r287, %r288, %r289, %r305, %r306;
	// end inline asm
	setp.gt.s32 	%p17, %r281, 29;
	selp.b32 	%r308, 0, %r287, %p17;
	add.s32 	%r293, %r288, %r308;
	mov.b32 	%r294, 4;
	// begin inline asm
	shfl.sync.down.b32 %r292, %r293, %r294, %r305, %r306;
	// end inline asm
	setp.gt.s32 	%p18, %r281, 27;
	selp.b32 	%r309, 0, %r292, %p18;
	add.s32 	%r298, %r293, %r309;
	mov.b32 	%r299, 8;
	// begin inline asm
	shfl.sync.down.b32 %r297, %r298, %r299, %r305, %r306;
	// end inline asm
	setp.gt.s32 	%p19, %r281, 23;
	selp.b32 	%r310, 0, %r297, %p19;
	add.s32 	%r303, %r298, %r310;
	mov.b32 	%r304, 16;
	// begin inline asm
	shfl.sync.down.b32 %r302, %r303, %r304, %r305, %r306;
	// end inline asm
	setp.gt.s32 	%p20, %r281, 15;
	selp.b32 	%r311, 0, %r302, %p20;
	add.s32 	%r574, %r303, %r311;
	setp.ne.s32 	%p21, %r281, 0;
	@%p21 bra 	$L__BB5_46;
	shr.u32 	%r312, %r54, 3;
	and.b32  	%r313, %r312, 124;
	mov.u32 	%r314, _ZZN3cub18CUB_300001_SM_10006detail6reduce18DeviceReduceKernelINS2_10policy_hubIijN4cuda3std3__44plusIiEEE10Policy1000EN6thrust24THRUST_300001_SM_1000_NS6detail15normal_iteratorINSD_10device_ptrIiEEEEjS9_iNS7_10__identityEEEvT0_PT3_T1_NS0_13GridEvenShareISN_EET2_T4_E12temp_storage;
	add.s32 	%r315, %r314, %r313;
	st.shared.u32 	[%r315+8], %r574;
$L__BB5_46:
	bar.sync 	0;
	setp.ne.s32 	%p22, %r54, 0;
	@%p22 bra 	$L__BB5_48;
	ld.shared.u32 	%r316, [_ZZN3cub18CUB_300001_SM_10006detail6reduce18DeviceReduceKernelINS2_10policy_hubIijN4cuda3std3__44plusIiEEE10Policy1000EN6thrust24THRUST_300001_SM_1000_NS6detail15normal_iteratorINSD_10device_ptrIiEEEEjS9_iNS7_10__identityEEEvT0_PT3_T1_NS0_13GridEvenShareISN_EET2_T4_E12temp_storage+12];
	add.s32 	%r317, %r316, %r574;
	ld.shared.u32 	%r318, [_ZZN3cub18CUB_300001_SM_10006detail6reduce18DeviceReduceKernelINS2_10policy_hubIijN4cuda3std3__44plusIiEEE10Policy1000EN6thrust24THRUST_300001_SM_1000_NS6detail15normal_iteratorINSD_10device_ptrIiEEEEjS9_iNS7_10__identityEEEvT0_PT3_T1_NS0_13GridEvenShareISN_EET2_T4_E12temp_storage+16];
	add.s32 	%r319, %r317, %r318;
	ld.shared.u32 	%r320, [_ZZN3cub18CUB_300001_SM_10006detail6reduce18DeviceReduceKernelINS2_10policy_hubIijN4cuda3std3__44plusIiEEE10Policy1000EN6thrust24THRUST_300001_SM_1000_NS6detail15normal_iteratorINSD_10device_ptrIiEEEEjS9_iNS7_10__identityEEEvT0_PT3_T1_NS0_13GridEvenShareISN_EET2_T4_E12temp_storage+20];
	add.s32 	%r321, %r319, %r320;
	ld.shared.u32 	%r322, [_ZZN3cub18CUB_300001_SM_10006detail6reduce18DeviceReduceKernelINS2_10policy_hubIijN4cuda3std3__44plusIiEEE10Policy1000EN6thrust24THRUST_300001_SM_1000_NS6detail15normal_iteratorINSD_10device_ptrIiEEEEjS9_iNS7_10__identityEEEvT0_PT3_T1_NS0_13GridEvenShareISN_EET2_T4_E12temp_storage+24];
	add.s32 	%r323, %r321, %r322;
	ld.shared.u32 	%r324, [_ZZN3cub18CUB_300001_SM_10006detail6reduce18DeviceReduceKernelINS2_10policy_hubIijN4cuda3std3__44plusIiEEE10Policy1000EN6thrust24THRUST_300001_SM_1000_NS6detail15normal_iteratorINSD_10device_ptrIiEEEEjS9_iNS7_10__identityEEEvT0_PT3_T1_NS0_13GridEvenShareISN_EET2_T4_E12temp_storage+28];
	add.s32 	%r325, %r323, %r324;
	ld.shared.u32 	%r326, [_ZZN3cub18CUB_300001_SM_10006detail6reduce18DeviceReduceKernelINS2_10policy_hubIijN4cuda3std3__44plusIiEEE10Policy1000EN6thrust24THRUST_300001_SM_1000_NS6detail15normal_iteratorINSD_10device_ptrIiEEEEjS9_iNS7_10__identityEEEvT0_PT3_T1_NS0_13GridEvenShareISN_EET2_T4_E12temp_storage+32];
	add.s32 	%r327, %r325, %r326;
	ld.shared.u32 	%r328, [_ZZN3cub18CUB_300001_SM_10006detail6reduce18DeviceReduceKernelINS2_10policy_hubIijN4cuda3std3__44plusIiEEE10Policy1000EN6thrust24THRUST_300001_SM_1000_NS6detail15normal_iteratorINSD_10device_ptrIiEEEEjS9_iNS7_10__identityEEEvT0_PT3_T1_NS0_13GridEvenShareISN_EET2_T4_E12temp_storage+36];
	add.s32 	%r574, %r327, %r328;
$L__BB5_48:
	mov.u32 	%r531, %tid.x;
	setp.ne.s32 	%p56, %r531, 0;
	@%p56 bra 	$L__BB5_50;
	ld.param.u64 	%rd129, [_ZN3cub18CUB_300001_SM_10006detail6reduce18DeviceReduceKernelINS2_10policy_hubIijN4cuda3std3__44plusIiEEE10Policy1000EN6thrust24THRUST_300001_SM_1000_NS6detail15normal_iteratorINSD_10device_ptrIiEEEEjS9_iNS7_10__identityEEEvT0_PT3_T1_NS0_13GridEvenShareISN_EET2_T4__param_1];
	cvta.to.global.u64 	%rd126, %rd129;
	mul.wide.u32 	%rd127, %r3, 4;
	add.s64 	%rd128, %rd126, %rd127;
	st.global.u32 	[%rd128], %r574;
$L__BB5_50:
	ret;

}
	// .globl	_ZN3cub18CUB_300001_SM_10006detail6reduce28DeviceReduceSingleTileKernelINS2_10policy_hubIijN4cuda3std3__44plusIiEEE10Policy1000EPiSC_iS9_iiNS7_10__identityEEEvT0_T1_T2_T3_T4_T6_
.visible .entry _ZN3cub18CUB_300001_SM_10006detail6reduce28DeviceReduceSingleTileKernelINS2_10policy_hubIijN4cuda3std3__44plusIiEEE10Policy1000EPiSC_iS9_iiNS7_10__identityEEEvT0_T1_T2_T3_T4_T6_(
	.param .u64 .ptr .align 1 _ZN3cub18CUB_300001_SM_10006detail6reduce28DeviceReduceSingleTileKernelINS2_10policy_hubIijN4cuda3std3__44plusIiEEE10Policy1000EPiSC_iS9_iiNS7_10__identityEEEvT0_T1_T2_T3_T4_T6__param_0,
	.param .u64 .ptr .align 1 _ZN3cub18CUB_300001_SM_10006detail6reduce28DeviceReduceSingleTileKernelINS2_10policy_hubIijN4cuda3std3__44plusIiEEE10Policy1000EPiSC_iS9_iiNS7_10__identityEEEvT0_T1_T2_T3_T4_T6__param_1,
	.param .u32 _ZN3cub18CUB_300001_SM_10006detail6reduce28DeviceReduceSingleTileKernelINS2_10policy_hubIijN4cuda3std3__44plusIiEEE10Policy1000EPiSC_iS9_iiNS7_10__identityEEEvT0_T1_T2_T3_T4_T6__param_2,
	.param .align 1 .b8 _ZN3cub18CUB_300001_SM_10006detail6reduce28DeviceReduceSingleTileKernelINS2_10policy_hubIijN4cuda3std3__44plusIiEEE10Policy1000EPiSC_iS9_iiNS7_10__identityEEEvT0_T1_T2_T3_T4_T6__param_3[1],
	.param .u32 _ZN3cub18CUB_300001_SM_10006detail6reduce28DeviceReduceSingleTileKernelINS2_10policy_hubIijN4cuda3std3__44plusIiEEE10Policy1000EPiSC_iS9_iiNS7_10__identityEEEvT0_T1_T2_T3_T4_T6__param_4,
	.param .align 1 .b8 _ZN3cub18CUB_300001_SM_10006detail6reduce28DeviceReduceSingleTileKernelINS2_10policy_hubIijN4cuda3std3__44plusIiEEE10Policy1000EPiSC_iS9_iiNS7_10__identityEEEvT0_T1_T2_T3_T4_T6__param_5[1]
)
.maxntid 256
.minnctapersm 1
{
	.reg .pred 	%p<97>;
	.reg .b32 	%r<687>;
	.reg .b64 	%rd<125>;
	// demoted variable
	.shared .align 4 .b8 _ZZN3cub18CUB_300001_SM_10006detail6reduce28DeviceReduceSingleTileKernelINS2_10policy_hubIijN4cuda3std3__44plusIiEEE10Policy1000EPiSC_iS9_iiNS7_10__identityEEEvT0_T1_T2_T3_T4_T6_E12temp_storage[44];
	ld.param.u64 	%rd16, [_ZN3cub18CUB_300001_SM_10006detail6reduce28DeviceReduceSingleTileKernelINS2_10policy_hubIijN4cuda3std3__44plusIiEEE10Policy1000EPiSC_iS9_iiNS7_10__identityEEEvT0_T1_T2_T3_T4_T6__param_0];
	ld.param.u64 	%rd17, [_ZN3cub18CUB_300001_SM_10006detail6reduce28DeviceReduceSingleTileKernelINS2_10policy_hubIijN4cuda3std3__44plusIiEEE10Policy1000EPiSC_iS9_iiNS7_10__identityEEEvT0_T1_T2_T3_T4_T6__param_1];
	ld.param.u32 	%r120, [_ZN3cub18CUB_300001_SM_10006detail6reduce28DeviceReduceSingleTileKernelINS2_10policy_hubIijN4cuda3std3__44plusIiEEE10Policy1000EPiSC_iS9_iiNS7_10__identityEEEvT0_T1_T2_T3_T4_T6__param_2];
	ld.param.u32 	%r121, [_ZN3cub18CUB_300001_SM_10006detail6reduce28DeviceReduceSingleTileKernelINS2_10policy_hubIijN4cuda3std3__44plusIiEEE10Policy1000EPiSC_iS9_iiNS7_10__identityEEEvT0_T1_T2_T3_T4_T6__param_4];
	cvta.to.global.u64 	%rd1, %rd17;
	setp.ne.s32 	%p1, %r120, 0;
	@%p1 bra 	$L__BB6_3;
	mov.u32 	%r633, %tid.x;
	setp.ne.s32 	%p96, %r633, 0;
	@%p96 bra 	$L__BB6_74;
	st.global.u32 	[%rd1], %r121;
	bra.uni 	$L__BB6_74;
$L__BB6_3:
	and.b64  	%rd18, %rd16, 15;
	setp.ne.s64 	%p2, %rd18, 0;
	@%p2 bra 	$L__BB6_38;
	setp.gt.s32 	%p49, %r120, 4095;
	@%p49 bra 	$L__BB6_22;
	mov.u32 	%r1, %tid.x;
	setp.ge.s32 	%p66, %r1, %r120;
	mov.b32 	%r644, 0;
	mov.u32 	%r639, %r1;
	@%p66 bra 	$L__BB6_7;
	mul.wide.u32 	%rd113, %r1, 4;
	add.s64 	%rd112, %rd16, %rd113;
	// begin inline asm
	ld.global.nc.u32 %r644, [%rd112];
	// end inline asm
	add.s32 	%r639, %r1, 256;
$L__BB6_7:
	setp.ge.s32 	%p67, %r639, %r120;
	@%p67 bra 	$L__BB6_13;
	not.b32 	%r507, %r639;
	add.s32 	%r6, %r120, %r507;
	and.b32  	%r508, %r6, 768;
	setp.eq.s32 	%p68, %r508, 768;
	@%p68 bra 	$L__BB6_11;
	mul.wide.u32 	%rd114, %r639, 4;
	add.s64 	%rd121, %rd16, %rd114;
	shr.u32 	%r509, %r6, 8;
	add.s32 	%r510, %r509, 1;
	and.b32  	%r511, %r510, 3;
	neg.s32 	%r636, %r511;
$L__BB6_10:
	.pragma "nounroll";
	// begin inline asm
	ld.global.nc.u32 %r512, [%rd121];
	// end inline asm
	add.s32 	%r644, %r512, %r644;
	add.s32 	%r639, %r639, 256;
	add.s64 	%rd121, %rd121, 1024;
	add.s32 	%r636, %r636, 1;
	setp.ne.s32 	%p69, %r636, 0;
	@%p69 bra 	$L__BB6_10;
$L__BB6_11:
	setp.lt.u32 	%p70, %r6, 768;
	@%p70 bra 	$L__BB6_13;
$L__BB6_12:
	mul.wide.s32 	%rd120, %r639, 4;
	add.s64 	%rd116, %rd16, %rd120;
	// begin inline asm
	ld.global.nc.u32 %r513, [%rd116];
	// end inline asm
	add.s32 	%r517, %r513, %r644;
	add.s64 	%rd117, %rd116, 1024;
	// begin inline asm
	ld.global.nc.u32 %r514, [%rd117];
	// end inline asm
	add.s32 	%r518, %r514, %r517;
	add.s64 	%rd118, %rd116, 2048;
	// begin inline asm
	ld.global.nc.u32 %r515, [%rd118];
	// end inline asm
	add.s32 	%r519, %r515, %r518;
	add.s64 	%rd119, %rd116, 3072;
	// begin inline asm
	ld.global.nc.u32 %r516, [%rd119];
	// end inline asm
	add.s32 	%r644, %r516, %r519;
	add.s32 	%r639, %r639, 1024;
	setp.lt.s32 	%p71, %r639, %r120;
	@%p71 bra 	$L__BB6_12;
$L__BB6_13:
	setp.lt.s32 	%p72, %r120, 256;
	@%p72 bra 	$L__BB6_18;
	// begin inline asm
	mov.u32 %r583, %laneid;
	// end inline asm
	mov.b32 	%r586, 1;
	mov.b32 	%r607, 31;
	mov.b32 	%r608, -1;
	// begin inline asm
	shfl.sync.down.b32 %r584, %r644, %r586, %r607, %r608;
	// end inline asm
	setp.gt.s32 	%p88, %r583, 30;
	selp.b32 	%r609, 0, %r584, %p88;
	add.s32 	%r590, %r609, %r644;
	mov.b32 	%r591, 2;
	// begin inline asm
	shfl.sync.down.b32 %r589, %r590, %r591, %r607, %r608;
	// end inline asm
	setp.gt.s32 	%p89, %r583, 29;
	selp.b32 	%r610, 0, %r589, %p89;
	add.s32 	%r595, %r590, %r610;
	mov.b32 	%r596, 4;
	// begin inline asm
	shfl.sync.down.b32 %r594, %r595, %r596, %r607, %r608;
	// end inline asm
	setp.gt.s32 	%p90, %r583, 27;
	selp.b32 	%r611, 0, %r594, %p90;
	add.s32 	%r600, %r595, %r611;
	mov.b32 	%r601, 8;
	// begin inline asm
	shfl.sync.down.b32 %r599, %r600, %r601, %r607, %r608;
	// end inline asm
	setp.gt.s32 	%p91, %r583, 23;
	selp.b32 	%r612, 0, %r599, %p91;
	add.s32 	%r605, %r600, %r612;
	mov.b32 	%r606, 16;
	// begin inline asm
	shfl.sync.down.b32 %r604, %r605, %r606, %r607, %r608;
	// end inline asm
	setp.gt.s32 	%p92, %r583, 15;
	selp.b32 	%r613, 0, %r604, %p92;
	add.s32 	%r686, %r605, %r613;
	setp.ne.s32 	%p93, %r583, 0;
	@%p93 bra 	$L__BB6_16;
	shr.u32 	%r614, %r1, 3;
	and.b32  	%r615, %r614, 124;
	mov.u32 	%r616, _ZZN3cub18CUB_300001_SM_10006detail6reduce28DeviceReduceSingleTileKernelINS2_10policy_hubIijN4cuda3std3__44plusIiEEE10Policy1000EPiSC_iS9_iiNS7_10__identityEEEvT0_T1_T2_T3_T4_T6_E12temp_storage;
	add.s32 	%r617, %r616, %r615;
	st.shared.u32 	[%r617+8], %r686;
$L__BB6_16:
	bar.sync 	0;
	setp.ne.s32 	%p94, %r1, 0;
	@%p94 bra 	$L__BB6_72;
	ld.shared.u32 	%r618, [_ZZN3cub18CUB_300001_SM_10006detail6reduce28DeviceReduceSingleTileKernelINS2_10policy_hubIijN4cuda3std3__44plusIiEEE10Policy1000EPiSC_iS9_iiNS7_10__identityEEEvT0_T1_T2_T3_T4_T6_E12temp_storage+12];
	add.s32 	%r619, %r618, %r686;
	ld.shared.u32 	%r620, [_ZZN3cub18CUB_300001_SM_10006detail6reduce28DeviceReduceSingleTileKernelINS2_10policy_hubIijN4cuda3std3__44plusIiEEE10Policy1000EPiSC_iS9_iiNS7_10__identityEEEvT0_T1_T2_T3_T4_T6_E12temp_storage+16];
	add.s32 	%r621, %r619, %r620;
	ld.shared.u32 	%r622, [_ZZN3cub18CUB_300001_SM_10006detail6reduce28DeviceReduceSingleTileKernelINS2_10policy_hubIijN4cuda3std3__44plusIiEEE10Policy1000EPiSC_iS9_iiNS7_10__identityEEEvT0_T1_T2_T3_T4_T6_E12temp_storage+20];
	add.s32 	%r623, %r621, %r622;
	ld.shared.u32 	%r624, [_ZZN3cub18CUB_300001_SM_10006detail6reduce28DeviceReduceSingleTileKernelINS2_10policy_hubIijN4cuda3std3__44plusIiEEE10Policy1000EPiSC_iS9_iiNS7_10__identityEEEvT0_T1_T2_T3_T4_T6_E12temp_storage+24];
	add.s32 	%r625, %r623, %r624;
	ld.shared.u32 	%r626, [_ZZN3cub18CUB_300001_SM_10006detail6reduce28DeviceReduceSingleTileKernelINS2_10policy_hubIijN4cuda3std3__44plusIiEEE10Policy1000EPiSC_iS9_iiNS7_10__identityEEEvT0_T1_T2_T3_T4_T6_E12temp_storage+28];
	add.s32 	%r627, %r625, %r626;
	ld.shared.u32 	%r628, [_ZZN3cub18CUB_300001_SM_10006detail6reduce28DeviceReduceSingleTileKernelINS2_10policy_hubIijN4cuda3std3__44plusIiEEE10Policy1000EPiSC_iS9_iiNS7_10__identityEEEvT0_T1_T2_T3_T4_T6_E12temp_storage+32];
	add.s32 	%r629, %r627, %r628;
	ld.shared.u32 	%r630, [_ZZN3cub18CUB_300001_SM_10006detail6reduce28DeviceReduceSingleTileKernelINS2_10policy_hubIijN4cuda3std3__44plusIiEEE10Policy1000EPiSC_iS9_iiNS7_10__identityEEEvT0_T1_T2_T3_T4_T6_E12temp_storage+36];
	add.s32 	%r686, %r629, %r630;
	bra.uni 	$L__BB6_72;
$L__BB6_18:
	// begin inline asm
	mov.u32 %r520, %laneid;
	// end inline asm
	and.b32  	%r546, %r1, 992;
	add.s32 	%r547, %r546, 32;
	setp.gt.s32 	%p73, %r547, %r120;
	not.b32 	%r548, %r546;
	add.s32 	%r549, %r120, %r548;
	selp.b32 	%r544, %r549, 31, %p73;
	mov.b32 	%r523, 1;
	mov.b32 	%r545, -1;
	// begin inline asm
	shfl.sync.down.b32 %r521, %r644, %r523, %r544, %r545;
	// end inline asm
	setp.lt.s32 	%p74, %r520, %r544;
	selp.b32 	%r550, %r521, 0, %p74;
	add.s32 	%r527, %r550, %r644;
	mov.b32 	%r528, 2;
	// begin inline asm
	shfl.sync.down.b32 %r526, %r527, %r528, %r544, %r545;
	// end inline asm
	add.s32 	%r551, %r520, 2;
	setp.gt.s32 	%p75, %r551, %r544;
	selp.b32 	%r552, 0, %r526, %p75;
	add.s32 	%r532, %r527, %r552;
	mov.b32 	%r533, 4;
	// begin inline asm
	shfl.sync.down.b32 %r531, %r532, %r533, %r544, %r545;
	// end inline asm
	add.s32 	%r553, %r520, 4;
	setp.gt.s32 	%p76, %r553, %r544;
	selp.b32 	%r554, 0, %r531, %p76;
	add.s32 	%r537, %r532, %r554;
	mov.b32 	%r538, 8;
	// begin inline asm
	shfl.sync.down.b32 %r536, %r537, %r538, %r544, %r545;
	// end inline asm
	add.s32 	%r555, %r520, 8;
	setp.gt.s32 	%p77, %r555, %r544;
	selp.b32 	%r556, 0, %r536, %p77;
	add.s32 	%r542, %r537, %r556;
	mov.b32 	%r543, 16;
	// begin inline asm
	shfl.sync.down.b32 %r541, %r542, %r543, %r544, %r545;
	// end inline asm
	add.s32 	%r557, %r520, 16;
	setp.gt.s32 	%p78, %r557, %r544;
	selp.b32 	%r558, 0, %r541, %p78;
	add.s32 	%r686, %r542, %r558;
	setp.ne.s32 	%p79, %r520, 0;
	@%p79 bra 	$L__BB6_20;
	shr.u32 	%r559, %r1, 3;
	and.b32  	%r560, %r559, 124;
	mov.u32 	%r561, _ZZN3cub18CUB_300001_SM_10006detail6reduce28DeviceReduceSingleTileKernelINS2_10policy_hubIijN4cuda3std3__44plusIiEEE10Policy1000EPiSC_iS9_iiNS7_10__identityEEEvT0_T1_T2_T3_T4_T6_E12temp_storage;
	add.s32 	%r562, %r561, %r560;
	st.shared.u32 	[%r562+8], %r686;
$L__BB6_20:
	bar.sync 	0;
	setp.ne.s32 	%p80, %r1, 0;
	@%p80 bra 	$L__BB6_72;
	setp.gt.s32 	%p81, %r120, 32;
	ld.shared.u32 	%r563, [_ZZN3cub18CUB_300001_SM_10006detail6reduce28DeviceReduceSingleTileKernelINS2_10policy_hubIijN4cuda3std3__44plusIiEEE10Policy1000EPiSC_iS9_iiNS7_10__identityEEEvT0_T1_T2_T3_T4_T6_E12temp_storage+12];
	selp.b32 	%r564, %r563, 0, %p81;
	add.s32 	%r565, %r564, %r686;
	setp.gt.s32 	%p82, %r120, 64;
	ld.shared.u32 	%r566, [_ZZN3cub18CUB_300001_SM_10006detail6reduce28DeviceReduceSingleTileKernelINS2_10policy_hubIijN4cuda3std3__44plusIiEEE10Policy1000EPiSC_iS9_iiNS7_10__identityEEEvT0_T1_T2_T3_T4_T6_E12temp_storage+16];
	selp.b32 	%r567, %r566, 0, %p82;
	add.s32 	%r568, %r565, %r567;
	setp.gt.s32 	%p83, %r120, 96;
	ld.shared.u32 	%r569, [_ZZN3cub18CUB_300001_SM_10006detail6reduce28DeviceReduceSingleTileKernelINS2_10policy_hubIijN4cuda3std3__44plusIiEEE10Policy1000EPiSC_iS9_iiNS7_10__identityEEEvT0_T1_T2_T3_T4_T6_E12temp_storage+20];
	selp.b32 	%r570, %r569, 0, %p83;
	add.s32 	%r571, %r568, %r570;
	setp.gt.s32 	%p84, %r120, 128;
	ld.shared.u32 	%r572, [_ZZN3cub18CUB_300001_SM_10006detail6reduce28DeviceReduceSingleTileKernelINS2_10policy_hubIijN4cuda3std3__44plusIiEEE10Policy1000EPiSC_iS9_iiNS7_10__identityEEEvT0_T1_T2_T3_T4_T6_E12temp_storage+24];
	selp.b32 	%r573, %r572, 0, %p84;
	add.s32 	%r574, %r571, %r573;
	setp.gt.s32 	%p85, %r120, 160;
	ld.shared.u32 	%r575, [_ZZN3cub18CUB_300001_SM_10006detail6reduce28DeviceReduceSingleTileKernelINS2_10policy_hubIijN4cuda3std3__44plusIiEEE10Policy1000EPiSC_iS9_iiNS7_10__identityEEEvT0_T1_T2_T3_T4_T6_E12temp_storage+28];
	selp.b32 	%r576, %r575, 0, %p85;
	add.s32 	%r577, %r574, %r576;
	setp.gt.s32 	%p86, %r120, 192;
	ld.shared.u32 	%r578, [_ZZN3cub18CUB_300001_SM_10006detail6reduce28DeviceReduceSingleTileKernelINS2_10policy_hubIijN4cuda3std3__44plusIiEEE10Policy1000EPiSC_iS9_iiNS7_10__identityEEEvT0_T1_T2_T3_T4_T6_E12temp_storage+32];
	selp.b32 	%r579, %r578, 0, %p86;
	add.s32 	%r580, %r577, %r579;
	setp.gt.s32 	%p87, %r120, 224;
	ld.shared.u32 	%r581, [_ZZN3cub18CUB_300001_SM_10006detail6reduce28DeviceReduceSingleTileKernelINS2_10policy_hubIijN4cuda3std3__44plusIiEEE10Policy1000EPiSC_iS9_iiNS7_10__identityEEEvT0_T1_T2_T3_T4_T6_E12temp_storage+36];
	selp.b32 	%r582, %r581, 0, %p87;
	add.s32 	%r686, %r580, %r582;
	bra.uni 	$L__BB6_72;
$L__BB6_22:
	mov.u32 	%r26, %tid.x;
	shl.b32 	%r377, %r26, 2;
	mul.wide.u32 	%rd86, %r377, 4;
	add.s64 	%rd76, %rd16, %rd86;
	// begin inline asm
	ld.global.nc.v2.u64 {%rd74, %rd75}, [%rd76];
	// end inline asm
	mov.b64 	{%r378, %r379}, %rd75;
	mov.b64 	{%r380, %r381}, %rd74;
	add.s64 	%rd79, %rd76, 4096;
	// begin inline asm
	ld.global.nc.v2.u64 {%rd77, %rd78}, [%rd79];
	// end inline asm
	mov.b64 	{%r382, %r383}, %rd78;
	mov.b64 	{%r384, %r385}, %rd77;
	add.s64 	%rd82, %rd76, 8192;
	// begin inline asm
	ld.global.nc.v2.u64 {%rd80, %rd81}, [%rd82];
	// end inline asm
	mov.b64 	{%r386, %r387}, %rd81;
	mov.b64 	{%r388, %r389}, %rd80;
	add.s64 	%rd85, %rd76, 12288;
	// begin inline asm
	ld.global.nc.v2.u64 {%rd83, %rd84}, [%rd85];
	// end inline asm
	mov.b64 	{%r390, %r391}, %rd84;
	mov.b64 	{%r392, %r393}, %rd83;
	add.s32 	%r394, %r381, %r380;
	add.s32 	%r395, %r378, %r394;
	add.s32 	%r396, %r379, %r395;
	add.s32 	%r397, %r384, %r396;
	add.s32 	%r398, %r385, %r397;
	add.s32 	%r399, %r382, %r398;
	add.s32 	%r400, %r383, %r399;
	add.s32 	%r401, %r388, %r400;
	add.s32 	%r402, %r389, %r401;
	add.s32 	%r403, %r386, %r402;
	add.s32 	%r404, %r387, %r403;
	add.s32 	%r405, %r392, %r404;
	add.s32 	%r406, %r393, %r405;
	add.s32 	%r407, %r390, %r406;
	add.s32 	%r659, %r391, %r407;
	setp.lt.u32 	%p50, %r120, 8192;
	mov.b32 	%r648, 4096;
	@%p50 bra 	$L__BB6_26;
	add.s32 	%r28, %r120, -4096;
	mov.b32 	%r648, 4096;
$L__BB6_24:
	mul.wide.s32 	%rd99, %r648, 4;
	add.s64 	%rd89, %rd76, %rd99;
	// begin inline asm
	ld.global.nc.v2.u64 {%rd87, %rd88}, [%rd89];
	// end inline asm
	mov.b64 	{%r409, %r410}, %rd88;
	mov.b64 	{%r411, %r412}, %rd87;
	add.s64 	%rd92, %rd89, 4096;
	// begin inline asm
	ld.global.nc.v2.u64 {%rd90, %rd91}, [%rd92];
	// end inline asm
	mov.b64 	{%r413, %r414}, %rd91;
	mov.b64 	{%r415, %r416}, %rd90;
	add.s64 	%rd95, %rd89, 8192;
	// begin inline asm
	ld.global.nc.v2.u64 {%rd93, %rd94}, [%rd95];
	// end inline asm
	mov.b64 	{%r417, %r418}, %rd94;
	mov.b64 	{%r419, %r420}, %rd93;
	add.s64 	%rd98, %rd89, 12288;
	// begin inline asm
	ld.global.nc.v2.u64 {%rd96, %rd97}, [%rd98];
	// end inline asm
	mov.b64 	{%r421, %r422}, %rd97;
	mov.b64 	{%r423, %r424}, %rd96;
	add.s32 	%r425, %r411, %r659;
	add.s32 	%r426, %r412, %r425;
	add.s32 	%r427, %r409, %r426;
	add.s32 	%r428, %r410, %r427;
	add.s32 	%r429, %r415, %r428;
	add.s32 	%r430, %r416, %r429;
	add.s32 	%r431, %r413, %r430;
	add.s32 	%r432, %r414, %r431;
	add.s32 	%r433, %r419, %r432;
	add.s32 	%r434, %r420, %r433;
	add.s32 	%r435, %r417, %r434;
	add.s32 	%r436, %r418, %r435;
	add.s32 	%r437, %r423, %r436;
	add.s32 	%r438, %r424, %r437;
	add.s32 	%r439, %r421, %r438;
	add.s32 	%r659, %r422, %r439;
	sub.s32 	%r440, %r120, %r648;
	setp.lt.s32 	%p51, %r440, 4096;
	@%p51 bra 	$L__BB6_34;
	add.s32 	%r648, %r648, 4096;
	setp.le.s32 	%p52, %r648, %r28;
	@%p52 bra 	$L__BB6_24;
$L__BB6_26:
	setp.le.s32 	%p53, %r120, %r648;
	@%p53 bra 	$L__BB6_34;
	sub.s32 	%r35, %r120, %r648;
	setp.ge.s32 	%p54, %r26, %r35;
	@%p54 bra 	$L__BB6_34;
	not.b32 	%r442, %r26;
	add.s32 	%r443, %r120, %r442;
	sub.s32 	%r36, %r443, %r648;
	and.b32  	%r444, %r36, 768;
	setp.eq.s32 	%p55, %r444, 768;
	mov.u32 	%r653, %r26;
	@%p55 bra 	$L__BB6_31;
	add.s32 	%r650, %r26, %r648;
	shr.u32 	%r445, %r36, 8;
	add.s32 	%r446, %r445, 1;
	and.b32  	%r447, %r446, 3;
	neg.s32 	%r649, %r447;
	mov.u32 	%r653, %r26;
$L__BB6_30:
	.pragma "nounroll";
	mul.wide.u32 	%rd101, %r650, 4;
	add.s64 	%rd100, %rd16, %rd101;
	// begin inline asm
	ld.global.nc.u32 %r448, [%rd100];
	// end inline asm
	add.s32 	%r659, %r448, %r659;
	add.s32 	%r653, %r653, 256;
	add.s32 	%r650, %r650, 256;
	add.s32 	%r649, %r649, 1;
	setp.ne.s32 	%p56, %r649, 0;
	@%p56 bra 	$L__BB6_30;
$L__BB6_31:
	setp.lt.u32 	%p57, %r36, 768;
	@%p57 bra 	$L__BB6_34;
	cvt.u64.u32 	%rd102, %r653;
	cvt.u64.u32 	%rd103, %r648;
	add.s64 	%rd104, %rd102, %rd103;
	shl.b64 	%rd105, %rd104, 2;
	add.s64 	%rd106, %rd105, %rd16;
	add.s64 	%rd122, %rd106, 2048;
	add.s32 	%r656, %r653, %r648;
$L__BB6_33:
	mul.wide.u32 	%rd111, %r656, 4;
	add.s64 	%rd107, %rd16, %rd111;
	// begin inline asm
	ld.global.nc.u32 %r449, [%rd107];
	// end inline asm
	add.s32 	%r453, %r449, %r659;
	add.s64 	%rd108, %rd122, -1024;
	// begin inline asm
	ld.global.nc.u32 %r450, [%rd108];
	// end inline asm
	add.s32 	%r454, %r450, %r453;
	// begin inline asm
	ld.global.nc.u32 %r451, [%rd122];
	// end inline asm
	add.s32 	%r455, %r451, %r454;
	add.s64 	%rd110, %rd122, 1024;
	// begin inline asm
	ld.global.nc.u32 %r452, [%rd110];
	// end inline asm
	add.s32 	%r659, %r452, %r455;
	add.s32 	%r653, %r653, 1024;
	add.s64 	%rd122, %rd122, 4096;
	add.s32 	%r656, %r656, 1024;
	setp.lt.s32 	%p58, %r653, %r35;
	@%p58 bra 	$L__BB6_33;
$L__BB6_34:
	// begin inline asm
	mov.u32 %r456, %laneid;
	// end inline asm
	mov.b32 	%r459, 1;
	mov.b32 	%r480, 31;
	mov.b32 	%r481, -1;
	// begin inline asm
	shfl.sync.down.b32 %r457, %r659, %r459, %r480, %r481;
	// end inline asm
	setp.gt.s32 	%p59, %r456, 30;
	selp.b32 	%r482, 0, %r457, %p59;
	add.s32 	%r463, %r482, %r659;
	mov.b32 	%r464, 2;
	// begin inline asm
	shfl.sync.down.b32 %r462, %r463, %r464, %r480, %r481;
	// end inline asm
	setp.gt.s32 	%p60, %r456, 29;
	selp.b32 	%r483, 0, %r462, %p60;
	add.s32 	%r468, %r463, %r483;
	mov.b32 	%r469, 4;
	// begin inline asm
	shfl.sync.down.b32 %r467, %r468, %r469, %r480, %r481;
	// end inline asm
	setp.gt.s32 	%p61, %r456, 27;
	selp.b32 	%r484, 0, %r467, %p61;
	add.s32 	%r473, %r468, %r484;
	mov.b32 	%r474, 8;
	// begin inline asm
	shfl.sync.down.b32 %r472, %r473, %r474, %r480, %r481;
	// end inline asm
	setp.gt.s32 	%p62, %r456, 23;
	selp.b32 	%r485, 0, %r472, %p62;
	add.s32 	%r478, %r473, %r485;
	mov.b32 	%r479, 16;
	// begin inline asm
	shfl.sync.down.b32 %r477, %r478, %r479, %r480, %r481;
	// end inline asm
	setp.gt.s32 	%p63, %r456, 15;
	selp.b32 	%r486, 0, %r477, %p63;
	add.s32 	%r686, %r478, %r486;
	setp.ne.s32 	%p64, %r456, 0;
	@%p64 bra 	$L__BB6_36;
	shr.u32 	%r487, %r26, 3;
	and.b32  	%r488, %r487, 124;
	mov.u32 	%r489, _ZZN3cub18CUB_300001_SM_10006detail6reduce28DeviceReduceSingleTileKernelINS2_10policy_hubIijN4cuda3std3__44plusIiEEE10Policy1000EPiSC_iS9_iiNS7_10__identityEEEvT0_T1_T2_T3_T4_T6_E12temp_storage;
	add.s32 	%r490, %r489, %r488;
	st.shared.u32 	[%r490+8], %r686;
$L__BB6_36:
	bar.sync 	0;
	setp.ne.s32 	%p65, %r26, 0;
	@%p65 bra 	$L__BB6_72;
	ld.shared.u32 	%r491, [_ZZN3cub18CUB_300001_SM_10006detail6reduce28DeviceReduceSingleTileKernelINS2_10policy_hubIijN4cuda3std3__44plusIiEEE10Policy1000EPiSC_iS9_iiNS7_10__identityEEEvT0_T1_T2_T3_T4_T6_E12temp_storage+12];
	add.s32 	%r492, %r491, %r686;
	ld.shared.u32 	%r493, [_ZZN3cub18CUB_300001_SM_10006detail6reduce28DeviceReduceSingleTileKernelINS2_10policy_hubIijN4cuda3std3__44plusIiEEE10Policy1000EPiSC_iS9_iiNS7_10__identityEEEvT0_T1_T2_T3_T4_T6_E12temp_storage+16];
	add.s32 	%r494, %r492, %r493;
	ld.shared.u32 	%r495, [_ZZN3cub18CUB_300001_SM_10006detail6reduce28DeviceReduceSingleTileKernelINS2_10policy_hubIijN4cuda3std3__44plusIiEEE10Policy1000EPiSC_iS9_iiNS7_10__identityEEEvT0_T1_T2_T3_T4_T6_E12temp_storage+20];
	add.s32 	%r496, %r494, %r495;
	ld.shared.u32 	%r497, [_ZZN3cub18CUB_300001_SM_10006detail6reduce28DeviceReduceSingleTileKernelINS2_10policy_hubIijN4cuda3std3__44plusIiEEE10Policy1000EPiSC_iS9_iiNS7_10__identityEEEvT0_T1_T2_T3_T4_T6_E12temp_storage+24];
	add.s32 	%r498, %r496, %r497;
	ld.shared.u32 	%r499, [_ZZN3cub18CUB_300001_SM_10006detail6reduce28DeviceReduceSingleTileKernelINS2_10policy_hubIijN4cuda3std3__44plusIiEEE10Policy1000EPiSC_iS9_iiNS7_10__identityEEEvT0_T1_T2_T3_T4_T6_E12temp_storage+28];
	add.s32 	%r500, %r498, %r499;
	ld.shared.u32 	%r501, [_ZZN3cub18CUB_300001_SM_10006detail6reduce28DeviceReduceSingleTileKernelINS2_10policy_hubIijN4cuda3std3__44plusIiEEE10Policy1000EPiSC_iS9_iiNS7_10__identityEEEvT0_T1_T2_T3_T4_T6_E12temp_storage+32];
	add.s32 	%r502, %r500, %r501;
	ld.shared.u32 	%r503, [_ZZN3cub18CUB_300001_SM_10006detail6reduce28DeviceReduceSingleTileKernelINS2_10policy_hubIijN4cuda3std3__44plusIiEEE10Policy1000EPiSC_iS9_iiNS7_10__identityEEEvT0_T1_T2_T3_T4_T6_E12temp_storage+36];
	add.s32 	%r686, %r502, %r503;
	bra.uni 	$L__BB6_72;
$L__BB6_38:
	setp.gt.s32 	%p3, %r120, 4095;
	@%p3 bra 	$L__BB6_56;
	mov.u32 	%r60, %tid.x;
	setp.ge.s32 	%p20, %r60, %r120;
	mov.b32 	%r670, 0;
	mov.u32 	%r665, %r60;
	@%p20 bra 	$L__BB6_41;
	mul.wide.u32 	%rd66, %r60, 4;
	add.s64 	%rd65, %rd16, %rd66;
	// begin inline asm
	ld.global.nc.u32 %r670, [%rd65];
	// end inline asm
	add.s32 	%r665, %r60, 256;
$L__BB6_41:
	setp.ge.s32 	%p21, %r665, %r120;
	@%p21 bra 	$L__BB6_47;
	not.b32 	%r252, %r665;
	add.s32 	%r65, %r120, %r252;
	and.b32  	%r253, %r65, 768;
	setp.eq.s32 	%p22, %r253, 768;
	@%p22 bra 	$L__BB6_45;
	mul.wide.u32 	%rd67, %r665, 4;
	add.s64 	%rd123, %rd16, %rd67;
	shr.u32 	%r254, %r65, 8;
	add.s32 	%r255, %r254, 1;
	and.b32  	%r256, %r255, 3;
	neg.s32 	%r662, %r256;
$L__BB6_44:
	.pragma "nounroll";
	// begin inline asm
	ld.global.nc.u32 %r257, [%rd123];
	// end inline asm
	add.s32 	%r670, %r257, %r670;
	add.s32 	%r665, %r665, 256;
	add.s64 	%rd123, %rd123, 1024;
	add.s32 	%r662, %r662, 1;
	setp.ne.s32 	%p23, %r662, 0;
	@%p23 bra 	$L__BB6_44;
$L__BB6_45:
	setp.lt.u32 	%p24, %r65, 768;
	@%p24 bra 	$L__BB6_47;
$L__BB6_46:
	mul.wide.s32 	%rd73, %r665, 4;
	add.s64 	%rd69, %rd16, %rd73;
	// begin inline asm
	ld.global.nc.u32 %r258, [%rd69];
	// end inline asm
	add.s32 	%r262, %r258, %r670;
	add.s64 	%rd70, %rd69, 1024;
	// begin inline asm
	ld.global.nc.u32 %r259, [%rd70];
	// end inline asm
	add.s32 	%r263, %r259, %r262;
	add.s64 	%rd71, %rd69, 2048;
	// begin inline asm
	ld.global.nc.u32 %r260, [%rd71];
	// end inline asm
	add.s32 	%r264, %r260, %r263;
	add.s64 	%rd72, %rd69, 3072;
	// begin inline asm
	ld.global.nc.u32 %r261, [%rd72];
	// end inline asm
	add.s32 	%r670, %r261, %r264;
	add.s32 	%r665, %r665, 1024;
	setp.lt.s32 	%p25, %r665, %r120;
	@%p25 bra 	$L__BB6_46;
$L__BB6_47:
	setp.lt.s32 	%p26, %r120, 256;
	@%p26 bra 	$L__BB6_52;
	// begin inline asm
	mov.u32 %r328, %laneid;
	// end inline asm
	mov.b32 	%r331, 1;
	mov.b32 	%r352, 31;
	mov.b32 	%r353, -1;
	// begin inline asm
	shfl.sync.down.b32 %r329, %r670, %r331, %r352, %r353;
	// end inline asm
	setp.gt.s32 	%p42, %r328, 30;
	selp.b32 	%r354, 0, %r329, %p42;
	add.s32 	%r335, %r354, %r670;
	mov.b32 	%r336, 2;
	// begin inline asm
	shfl.sync.down.b32 %r334, %r335, %r336, %r352, %r353;
	// end inline asm
	setp.gt.s32 	%p43, %r328, 29;
	selp.b32 	%r355, 0, %r334, %p43;
	add.s32 	%r340, %r335, %r355;
	mov.b32 	%r341, 4;
	// begin inline asm
	shfl.sync.down.b32 %r339, %r340, %r341, %r352, %r353;
	// end inline asm
	setp.gt.s32 	%p44, %r328, 27;
	selp.b32 	%r356, 0, %r339, %p44;
	add.s32 	%r345, %r340, %r356;
	mov.b32 	%r346, 8;
	// begin inline asm
	shfl.sync.down.b32 %r344, %r345, %r346, %r352, %r353;
	// end inline asm
	setp.gt.s32 	%p45, %r328, 23;
	selp.b32 	%r357, 0, %r344, %p45;
	add.s32 	%r350, %r345, %r357;
	mov.b32 	%r351, 16;
	// begin inline asm
	shfl.sync.down.b32 %r349, %r350, %r351, %r352, %r353;
	// end inline asm
	setp.gt.s32 	%p46, %r328, 15;
	selp.b32 	%r358, 0, %r349, %p46;
	add.s32 	%r686, %r350, %r358;
	setp.ne.s32 	%p47, %r328, 0;
	@%p47 bra 	$L__BB6_50;
	shr.u32 	%r359, %r60, 3;
	and.b32  	%r360, %r359, 124;
	mov.u32 	%r361, _ZZN3cub18CUB_300001_SM_10006detail6reduce28DeviceReduceSingleTileKernelINS2_10policy_hubIijN4cuda3std3__44plusIiEEE10Policy1000EPiSC_iS9_iiNS7_10__identityEEEvT0_T1_T2_T3_T4_T6_E12temp_storage;
	add.s32 	%r362, %r361, %r360;
	st.shared.u32 	[%r362+8], %r686;
$L__BB6_50:
	bar.sync 	0;
	setp.ne.s32 	%p48, %r60, 0;
	@%p48 bra 	$L__BB6_72;
	ld.shared.u32 	%r363, [_ZZN3cub18CUB_300001_SM_10006detail6reduce28DeviceReduceSingleTileKernelINS2_10policy_hubIijN4cuda3std3__44plusIiEEE10Policy1000EPiSC_iS9_iiNS7_10__identityEEEvT0_T1_T2_T3_T4_T6_E12temp_storage+12];
	add.s32 	%r364, %r363, %r686;
	ld.shared.u32 	%r365, [_ZZN3cub18CUB_300001_SM_10006detail6reduce28DeviceReduceSingleTileKernelINS2_10policy_hubIijN4cuda3std3__44plusIiEEE10Policy1000EPiSC_iS9_iiNS7_10__identityEEEvT0_T1_T2_T3_T4_T6_E12temp_storage+16];
	add.s32 	%r366, %r364, %r365;
	ld.shared.u32 	%r367, [_ZZN3cub18CUB_300001_SM_10006detail6reduce28DeviceReduceSingleTileKernelINS2_10policy_hubIijN4cuda3std3__44plusIiEEE10Policy1000EPiSC_iS9_iiNS7_10__identityEEEvT0_T1_T2_T3_T4_T6_E12temp_storage+20];
	add.s32 	%r368, %r366, %r367;
	ld.shared.u32 	%r369, [_ZZN3cub18CUB_300001_SM_10006detail6reduce28DeviceReduceSingleTileKernelINS2_10policy_hubIijN4cuda3std3__44plusIiEEE10Policy1000EPiSC_iS9_iiNS7_10__identityEEEvT0_T1_T2_T3_T4_T6_E12temp_storage+24];
	add.s32 	%r370, %r368, %r369;
	ld.shared.u32 	%r371, [_ZZN3cub18CUB_300001_SM_10006detail6reduce28DeviceReduceSingleTileKernelINS2_10policy_hubIijN4cuda3std3__44plusIiEEE10Policy1000EPiSC_iS9_iiNS7_10__identityEEEvT0_T1_T2_T3_T4_T6_E12temp_storage+28];
	add.s32 	%r372, %r370, %r371;
	ld.shared.u32 	%r373, [_ZZN3cub18CUB_300001_SM_10006detail6reduce28DeviceReduceSingleTileKernelINS2_10policy_hubIijN4cuda3std3__44plusIiEEE10Policy1000EPiSC_iS9_iiNS7_10__identityEEEvT0_T1_T2_T3_T4_T6_E12temp_storage+32];
	add.s32 	%r374, %r372, %r373;
	ld.shared.u32 	%r375, [_ZZN3cub18CUB_300001_SM_10006detail6reduce28DeviceReduceSingleTileKernelINS2_10policy_hubIijN4cuda3std3__44plusIiEEE10Policy1000EPiSC_iS9_iiNS7_10__identityEEEvT0_T1_T2_T3_T4_T6_E12temp_storage+36];
	add.s32 	%r686, %r374, %r375;
	bra.uni 	$L__BB6_72;
$L__BB6_52:
	// begin inline asm
	mov.u32 %r265, %laneid;
	// end inline asm
	and.b32  	%r291, %r60, 992;
	add.s32 	%r292, %r291, 32;
	setp.gt.s32 	%p27, %r292, %r120;
	not.b32 	%r293, %r291;
	add.s32 	%r294, %r120, %r293;
	selp.b32 	%r289, %r294, 31, %p27;
	mov.b32 	%r268, 1;
	mov.b32 	%r290, -1;
	// begin inline asm
	shfl.sync.down.b32 %r266, %r670, %r268, %r289, %r290;
	// end inline asm
	setp.lt.s32 	%p28, %r265, %r289;
	selp.b32 	%r295, %r266, 0, %p28;
	add.s32 	%r272, %r295, %r670;
	mov.b32 	%r273, 2;
	// begin inline asm
	shfl.sync.down.b32 %r271, %r272, %r273, %r289, %r290;
	// end inline asm
	add.s32 	%r296, %r265, 2;
	setp.gt.s32 	%p29, %r296, %r289;
	selp.b32 	%r297, 0, %r271, %p29;
	add.s32 	%r277, %r272, %r297;
	mov.b32 	%r278, 4;
	// begin inline asm
	shfl.sync.down.b32 %r276, %r277, %r278, %r289, %r290;
	// end inline asm
	add.s32 	%r298, %r265, 4;
	setp.gt.s32 	%p30, %r298, %r289;
	selp.b32 	%r299, 0, %r276, %p30;
	add.s32 	%r282, %r277, %r299;
	mov.b32 	%r283, 8;
	// begin inline asm
	shfl.sync.down.b32 %r281, %r282, %r283, %r289, %r290;
	// end inline asm
	add.s32 	%r300, %r265, 8;
	setp.gt.s32 	%p31, %r300, %r289;
	selp.b32 	%r301, 0, %r281, %p31;
	add.s32 	%r287, %r282, %r301;
	mov.b32 	%r288, 16;
	// begin inline asm
	shfl.sync.down.b32 %r286, %r287, %r288, %r289, %r290;
	// end inline asm
	add.s32 	%r302, %r265, 16;
	setp.gt.s32 	%p32, %r302, %r289;
	selp.b32 	%r303, 0, %r286, %p32;
	add.s32 	%r686, %r287, %r303;
	setp.ne.s32 	%p33, %r265, 0;
	@%p33 bra 	$L__BB6_54;
	shr.u32 	%r304, %r60, 3;
	and.b32  	%r305, %r304, 124;
	mov.u32 	%r306, _ZZN3cub18CUB_300001_SM_10006detail6reduce28DeviceReduceSingleTileKernelINS2_10policy_hubIijN4cuda3std3__44plusIiEEE10Policy1000EPiSC_iS9_iiNS7_10__identityEEEvT0_T1_T2_T3_T4_T6_E12temp_storage;
	add.s32 	%r307, %r306, %r305;
	st.shared.u32 	[%r307+8], %r686;
$L__BB6_54:
	bar.sync 	0;
	setp.ne.s32 	%p34, %r60, 0;
	@%p34 bra 	$L__BB6_72;
	setp.gt.s32 	%p35, %r120, 32;
	ld.shared.u32 	%r308, [_ZZN3cub18CUB_300001_SM_10006detail6reduce28DeviceReduceSingleTileKernelINS2_10policy_hubIijN4cuda3std3__44plusIiEEE10Policy1000EPiSC_iS9_iiNS7_10__identityEEEvT0_T1_T2_T3_T4_T6_E12temp_storage+12];
	selp.b32 	%r309, %r308, 0, %p35;
	add.s32 	%r310, %r309, %r686;
	setp.gt.s32 	%p36, %r120, 64;
	ld.shared.u32 	%r311, [_ZZN3cub18CUB_300001_SM_10006detail6reduce28DeviceReduceSingleTileKernelINS2_10policy_hubIijN4cuda3std3__44plusIiEEE10Policy1000EPiSC_iS9_iiNS7_10__identityEEEvT0_T1_T2_T3_T4_T6_E12temp_storage+16];
	selp.b32 	%r312, %r311, 0, %p36;
	add.s32 	%r313, %r310, %r312;
	setp.gt.s32 	%p37, %r120, 96;
	ld.shared.u32 	%r314, [_ZZN3cub18CUB_300001_SM_10006detail6reduce28DeviceReduceSingleTileKernelINS2_10policy_hubIijN4cuda3std3__44plusIiEEE10Policy1000EPiSC_iS9_iiNS7_10__identityEEEvT0_T1_T2_T3_T4_T6_E12temp_storage+20];
	selp.b32 	%r315, %r314, 0, %p37;
	add.s32 	%r316, %r313, %r315;
	setp.gt.s32 	%p38, %r120, 128;
	ld.shared.u32 	%r317, [_ZZN3cub18CUB_300001_SM_10006detail6reduce28DeviceReduceSingleTileKernelINS2_10policy_hubIijN4cuda3std3__44plusIiEEE10Policy1000EPiSC_iS9_iiNS7_10__identityEEEvT0_T1_T2_T3_T4_T6_E12temp_storage+24];
	selp.b32 	%r318, %r317, 0, %p38;
	add.s32 	%r319, %r316, %r318;
	setp.gt.s32 	%p39, %r120, 160;
	ld.shared.u32 	%r320, [_ZZN3cub18CUB_300001_SM_10006detail6reduce28DeviceReduceSingleTileKernelINS2_10policy_hubIijN4cuda3std3__44plusIiEEE10Policy1000EPiSC_iS9_iiNS7_10__identityEEEvT0_T1_T2_T3_T4_T6_E12temp_storage+28];
	selp.b32 	%r321, %r320, 0, %p39;
	add.s32 	%r322, %r319, %r321;
	setp.gt.s32 	%p40, %r120, 192;
	ld.shared.u32 	%r323, [_ZZN3cub18CUB_300001_SM_10006detail6reduce28DeviceReduceSingleTileKernelINS2_10policy_hubIijN4cuda3std3__44plusIiEEE10Policy1000EPiSC_iS9_iiNS7_10__identityEEEvT0_T1_T2_T3_T4_T6_E12temp_storage+32];
	selp.b32 	%r324, %r323, 0, %p40;
	add.s32 	%r325, %r322, %r324;
	setp.gt.s32 	%p41, %r120, 224;
	ld.shared.u32 	%r326, [_ZZN3cub18CUB_300001_SM_10006detail6reduce28DeviceReduceSingleTileKernelINS2_10policy_hubIijN4cuda3std3__44plusIiEEE10Policy1000EPiSC_iS9_iiNS7_10__identityEEEvT0_T1_T2_T3_T4_T6_E12temp_storage+36];
	selp.b32 	%r327, %r326, 0, %p41;
	add.s32 	%r686, %r325, %r327;
	bra.uni 	$L__BB6_72;
$L__BB6_56:
	mov.u32 	%r85, %tid.x;
	mul.wide.u32 	%rd35, %r85, 4;
	add.s64 	%rd19, %rd16, %rd35;
	// begin inline asm
	ld.global.nc.u32 %r122, [%rd19];
	// end inline asm
	add.s64 	%rd20, %rd19, 1024;
	// begin inline asm
	ld.global.nc.u32 %r123, [%rd20];
	// end inline asm
	add.s64 	%rd21, %rd19, 2048;
	// begin inline asm
	ld.global.nc.u32 %r124, [%rd21];
	// end inline asm
	add.s64 	%rd22, %rd19, 3072;
	// begin inline asm
	ld.global.nc.u32 %r125, [%rd22];
	// end inline asm
	add.s64 	%rd23, %rd19, 4096;
	// begin inline asm
	ld.global.nc.u32 %r126, [%rd23];
	// end inline asm
	add.s64 	%rd24, %rd19, 5120;
	// begin inline asm
	ld.global.nc.u32 %r127, [%rd24];
	// end inline asm
	add.s64 	%rd25, %rd19, 6144;
	// begin inline asm
	ld.global.nc.u32 %r128, [%rd25];
	// end inline asm
	add.s64 	%rd26, %rd19, 7168;
	// begin inline asm
	ld.global.nc.u32 %r129, [%rd26];
	// end inline asm
	add.s64 	%rd27, %rd19, 8192;
	// begin inline asm
	ld.global.nc.u32 %r130, [%rd27];
	// end inline asm
	add.s64 	%rd28, %rd19, 9216;
	// begin inline asm
	ld.global.nc.u32 %r131, [%rd28];
	// end inline asm
	add.s64 	%rd29, %rd19, 10240;
	// begin inline asm
	ld.global.nc.u32 %r132, [%rd29];
	// end inline asm
	add.s64 	%rd30, %rd19, 11264;
	// begin inline asm
	ld.global.nc.u32 %r133, [%rd30];
	// end inline asm
	add.s64 	%rd31, %rd19, 12288;
	// begin inline asm
	ld.global.nc.u32 %r134, [%rd31];
	// end inline asm
	add.s64 	%rd32, %rd19, 13312;
	// begin inline asm
	ld.global.nc.u32 %r135, [%rd32];
	// end inline asm
	add.s64 	%rd33, %rd19, 14336;
	// begin inline asm
	ld.global.nc.u32 %r136, [%rd33];
	// end inline asm
	add.s64 	%rd34, %rd19, 15360;
	// begin inline asm
	ld.global.nc.u32 %r137, [%rd34];
	// end inline asm
	add.s32 	%r139, %r123, %r122;
	add.s32 	%r140, %r124, %r139;
	add.s32 	%r141, %r125, %r140;
	add.s32 	%r142, %r126, %r141;
	add.s32 	%r143, %r127, %r142;
	add.s32 	%r144, %r128, %r143;
	add.s32 	%r145, %r129, %r144;
	add.s32 	%r146, %r130, %r145;
	add.s32 	%r147, %r131, %r146;
	add.s32 	%r148, %r132, %r147;
	add.s32 	%r149, %r133, %r148;
	add.s32 	%r150, %r134, %r149;
	add.s32 	%r151, %r135, %r150;
	add.s32 	%r152, %r136, %r151;
	add.s32 	%r685, %r137, %r152;
	setp.lt.u32 	%p4, %r120, 8192;
	mov.b32 	%r674, 4096;
	@%p4 bra 	$L__BB6_60;
	add.s32 	%r87, %r120, -4096;
	mov.b32 	%r674, 4096;
$L__BB6_58:
	mul.wide.s32 	%rd52, %r674, 4;
	add.s64 	%rd36, %rd19, %rd52;
	// begin inline asm
	ld.global.nc.u32 %r154, [%rd36];
	// end inline asm
	add.s64 	%rd37, %rd36, 1024;
	// begin inline asm
	ld.global.nc.u32 %r155, [%rd37];
	// end inline asm
	add.s64 	%rd38, %rd36, 2048;
	// begin inline asm
	ld.global.nc.u32 %r156, [%rd38];
	// end inline asm
	add.s64 	%rd39, %rd36, 3072;
	// begin inline asm
	ld.global.nc.u32 %r157, [%rd39];
	// end inline asm
	add.s64 	%rd40, %rd36, 4096;
	// begin inline asm
	ld.global.nc.u32 %r158, [%rd40];
	// end inline asm
	add.s64 	%rd41, %rd36, 5120;
	// begin inline asm
	ld.global.nc.u32 %r159, [%rd41];
	// end inline asm
	add.s64 	%rd42, %rd36, 6144;
	// begin inline asm
	ld.global.nc.u32 %r160, [%rd42];
	// end inline asm
	add.s64 	%rd43, %rd36, 7168;
	// begin inline asm
	ld.global.nc.u32 %r161, [%rd43];
	// end inline asm
	add.s64 	%rd44, %rd36, 8192;
	// begin inline asm
	ld.global.nc.u32 %r162, [%rd44];
	// end inline asm
	add.s64 	%rd45, %rd36, 9216;
	// begin inline asm
	ld.global.nc.u32 %r163, [%rd45];
	// end inline asm
	add.s64 	%rd46, %rd36, 10240;
	// begin inline asm
	ld.global.nc.u32 %r164, [%rd46];
	// end inline asm
	add.s64 	%rd47, %rd36, 11264;
	// begin inline asm
	ld.global.nc.u32 %r165, [%rd47];
	// end inline asm
	add.s64 	%rd48, %rd36, 12288;
	// begin inline asm
	ld.global.nc.u32 %r166, [%rd48];
	// end inline asm
	add.s64 	%rd49, %rd36, 13312;
	// begin inline asm
	ld.global.nc.u32 %r167, [%rd49];
	// end inline asm
	add.s64 	%rd50, %rd36, 14336;
	// begin inline asm
	ld.global.nc.u32 %r168, [%rd50];
	// end inline asm
	add.s64 	%rd51, %rd36, 15360;
	// begin inline asm
	ld.global.nc.u32 %r169, [%rd51];
	// end inline asm
	add.s32 	%r170, %r154, %r685;
	add.s32 	%r171, %r155, %r170;
	add.s32 	%r172, %r156, %r171;
	add.s32 	%r173, %r157, %r172;
	add.s32 	%r174, %r158, %r173;
	add.s32 	%r175, %r159, %r174;
	add.s32 	%r176, %r160, %r175;
	add.s32 	%r177, %r161, %r176;
	add.s32 	%r178, %r162, %r177;
	add.s32 	%r179, %r163, %r178;
	add.s32 	%r180, %r164, %r179;
	add.s32 	%r181, %r165, %r180;
	add.s32 	%r182, %r166, %r181;
	add.s32 	%r183, %r167, %r182;
	add.s32 	%r184, %r168, %r183;
	add.s32 	%r685, %r169, %r184;
	sub.s32 	%r185, %r120, %r674;
	setp.lt.s32 	%p5, %r185, 4096;
	@%p5 bra 	$L__BB6_68;
	add.s32 	%r674, %r674, 4096;
	setp.le.s32 	%p6, %r674, %r87;
	@%p6 bra 	$L__BB6_58;
$L__BB6_60:
	setp.le.s32 	%p7, %r120, %r674;
	@%p7 bra 	$L__BB6_68;
	sub.s32 	%r94, %r120, %r674;
	setp.ge.s32 	%p8, %r85, %r94;
	@%p8 bra 	$L__BB6_68;
	not.b32 	%r187, %r85;
	add.s32 	%r188, %r120, %r187;
	sub.s32 	%r95, %r188, %r674;
	and.b32  	%r189, %r95, 768;
	setp.eq.s32 	%p9, %r189, 768;
	mov.u32 	%r679, %r85;
	@%p9 bra 	$L__BB6_65;
	add.s32 	%r676, %r85, %r674;
	shr.u32 	%r190, %r95, 8;
	add.s32 	%r191, %r190, 1;
	and.b32  	%r192, %r191, 3;
	neg.s32 	%r675, %r192;
	mov.u32 	%r679, %r85;
$L__BB6_64:
	.pragma "nounroll";
	mul.wide.u32 	%rd54, %r676, 4;
	add.s64 	%rd53, %rd16, %rd54;
	// begin inline asm
	ld.global.nc.u32 %r193, [%rd53];
	// end inline asm
	add.s32 	%r685, %r193, %r685;
	add.s32 	%r679, %r679, 256;
	add.s32 	%r676, %r676, 256;
	add.s32 	%r675, %r675, 1;
	setp.ne.s32 	%p10, %r675, 0;
	@%p10 bra 	$L__BB6_64;
$L__BB6_65:
	setp.lt.u32 	%p11, %r95, 768;
	@%p11 bra 	$L__BB6_68;
	cvt.u64.u32 	%rd55, %r679;
	cvt.u64.u32 	%rd56, %r674;
	add.s64 	%rd57, %rd55, %rd56;
	shl.b64 	%rd58, %rd57, 2;
	add.s64 	%rd59, %rd58, %rd16;
	add.s64 	%rd124, %rd59, 2048;
	add.s32 	%r682, %r679, %r674;
$L__BB6_67:
	mul.wide.u32 	%rd64, %r682, 4;
	add.s64 	%rd60, %rd16, %rd64;
	// begin inline asm
	ld.global.nc.u32 %r194, [%rd60];
	// end inline asm
	add.s32 	%r198, %r194, %r685;
	add.s64 	%rd61, %rd124, -1024;
	// begin inline asm
	ld.global.nc.u32 %r195, [%rd61];
	// end inline asm
	add.s32 	%r199, %r195, %r198;
	// begin inline asm
	ld.global.nc.u32 %r196, [%rd124];
	// end inline asm
	add.s32 	%r200, %r196, %r199;
	add.s64 	%rd63, %rd124, 1024;
	// begin inline asm
	ld.global.nc.u32 %r197, [%rd63];
	// end inline asm
	add.s32 	%r685, %r197, %r200;
	add.s32 	%r679, %r679, 1024;
	add.s64 	%rd124, %rd124, 4096;
	add.s32 	%r682, %r682, 1024;
	setp.lt.s32 	%p12, %r679, %r94;
	@%p12 bra 	$L__BB6_67;
$L__BB6_68:
	// begin inline asm
	mov.u32 %r201, %laneid;
	// end inline asm
	mov.b32 	%r204, 1;
	mov.b32 	%r225, 31;
	mov.b32 	%r226, -1;
	// begin inline asm
	shfl.sync.down.b32 %r202, %r685, %r204, %r225, %r226;
	// end inline asm
	setp.gt.s32 	%p13, %r201, 30;
	selp.b32 	%r227, 0, %r202, %p13;
	add.s32 	%r208, %r227, %r685;
	mov.b32 	%r209, 2;
	// begin inline asm
	shfl.sync.down.b32 %r207, %r208, %r209, %r225, %r226;
	// end inline asm
	setp.gt.s32 	%p14, %r201, 29;
	selp.b32 	%r228, 0, %r207, %p14;
	add.s32 	%r213, %r208, %r228;
	mov.b32 	%r214, 4;
	// begin inline asm
	shfl.sync.down.b32 %r212, %r213, %r214, %r225, %r226;
	// end inline asm
	setp.gt.s32 	%p15, %r201, 27;
	selp.b32 	%r229, 0, %r212, %p15;
	add.s32 	%r218, %r213, %r229;
	mov.b32 	%r219, 8;
	// begin inline asm
	shfl.sync.down.b32 %r217, %r218, %r219, %r225, %r226;
	// end inline asm
	setp.gt.s32 	%p16, %r201, 23;
	selp.b32 	%r230, 0, %r217, %p16;
	add.s32 	%r223, %r218, %r230;
	mov.b32 	%r224, 16;
	// begin inline asm
	shfl.sync.down.b32 %r222, %r223, %r224, %r225, %r226;
	// end inline asm
	setp.gt.s32 	%p17, %r201, 15;
	selp.b32 	%r231, 0, %r222, %p17;
	add.s32 	%r686, %r223, %r231;
	setp.ne.s32 	%p18, %r201, 0;
	@%p18 bra 	$L__BB6_70;
	shr.u32 	%r232, %r85, 3;
	and.b32  	%r233, %r232, 124;
	mov.u32 	%r234, _ZZN3cub18CUB_300001_SM_10006detail6reduce28DeviceReduceSingleTileKernelINS2_10policy_hubIijN4cuda3std3__44plusIiEEE10Policy1000EPiSC_iS9_iiNS7_10__identityEEEvT0_T1_T2_T3_T4_T6_E12temp_storage;
	add.s32 	%r235, %r234, %r233;
	st.shared.u32 	[%r235+8], %r686;
$L__BB6_70:
	bar.sync 	0;
	setp.ne.s32 	%p19, %r85, 0;
	@%p19 bra 	$L__BB6_72;
	ld.shared.u32 	%r236, [_ZZN3cub18CUB_300001_SM_10006detail6reduce28DeviceReduceSingleTileKernelINS2_10policy_hubIijN4cuda3std3__44plusIiEEE10Policy1000EPiSC_iS9_iiNS7_10__identityEEEvT0_T1_T2_T3_T4_T6_E12temp_storage+12];
	add.s32 	%r237, %r236, %r686;
	ld.shared.u32 	%r238, [_ZZN3cub18CUB_300001_SM_10006detail6reduce28DeviceReduceSingleTileKernelINS2_10policy_hubIijN4cuda3std3__44plusIiEEE10Policy1000EPiSC_iS9_iiNS7_10__identityEEEvT0_T1_T2_T3_T4_T6_E12temp_storage+16];
	add.s32 	%r239, %r237, %r238;
	ld.shared.u32 	%r240, [_ZZN3cub18CUB_300001_SM_10006detail6reduce28DeviceReduceSingleTileKernelINS2_10policy_hubIijN4cuda3std3__44plusIiEEE10Policy1000EPiSC_iS9_iiNS7_10__identityEEEvT0_T1_T2_T3_T4_T6_E12temp_storage+20];
	add.s32 	%r241, %r239, %r240;
	ld.shared.u32 	%r242, [_ZZN3cub18CUB_300001_SM_10006detail6reduce28DeviceReduceSingleTileKernelINS2_10policy_hubIijN4cuda3std3__44plusIiEEE10Policy1000EPiSC_iS9_iiNS7_10__identityEEEvT0_T1_T2_T3_T4_T6_E12temp_storage+24];
	add.s32 	%r243, %r241, %r242;
	ld.shared.u32 	%r244, [_ZZN3cub18CUB_300001_SM_10006detail6reduce28DeviceReduceSingleTileKernelINS2_10policy_hubIijN4cuda3std3__44plusIiEEE10Policy1000EPiSC_iS9_iiNS7_10__identityEEEvT0_T1_T2_T3_T4_T6_E12temp_storage+28];
	add.s32 	%r245, %r243, %r244;
	ld.shared.u32 	%r246, [_ZZN3cub18CUB_300001_SM_10006detail6reduce28DeviceReduceSingleTileKernelINS2_10policy_hubIijN4cuda3std3__44plusIiEEE10Policy1000EPiSC_iS9_iiNS7_10__identityEEEvT0_T1_T2_T3_T4_T6_E12temp_storage+32];
	add.s32 	%r247, %r245, %r246;
	ld.shared.u32 	%r248, [_ZZN3cub18CUB_300001_SM_10006detail6reduce28DeviceReduceSingleTileKernelINS2_10policy_hubIijN4cuda3std3__44plusIiEEE10Policy1000EPiSC_iS9_iiNS7_10__identityEEEvT0_T1_T2_T3_T4_T6_E12temp_storage+36];
	add.s32 	%r686, %r247, %r248;
$L__BB6_72:
	mov.u32 	%r631, %tid.x;
	setp.ne.s32 	%p95, %r631, 0;
	@%p95 bra 	$L__BB6_74;
	add.s32 	%r632, %r686, %r121;
	st.global.u32 	[%rd1], %r632;
$L__BB6_74:
	ret;

}
	// .globl	_ZN3cub18CUB_300001_SM_10006detail6reduce28DeviceReduceSingleTileKernelINS2_10policy_hubIiyN4cuda3std3__44plusIiEEE10Policy1000EN6thrust24THRUST_300001_SM_1000_NS6detail15normal_iteratorINSD_10device_ptrIiEEEEPiyS9_iiNS7_10__identityEEEvT0_T1_T2_T3_T4_T6_
.visible .entry _ZN3cub18CUB_300001_SM_10006detail6reduce28DeviceReduceSingleTileKernelINS2_10policy_hubIiyN4cuda3std3__44plusIiEEE10Policy1000EN6thrust24THRUST_300001_SM_1000_NS6detail15normal_iteratorINSD_10device_ptrIiEEEEPiyS9_iiNS7_10__identityEEEvT0_T1_T2_T3_T4_T6_(
	.param .align 8 .b8 _ZN3cub18CUB_300001_SM_10006detail6reduce28DeviceReduceSingleTileKernelINS2_10policy_hubIiyN4cuda3std3__44plusIiEEE10Policy1000EN6thrust24THRUST_300001_SM_1000_NS6detail15normal_iteratorINSD_10device_ptrIiEEEEPiyS9_iiNS7_10__identityEEEvT0_T1_T2_T3_T4_T6__param_0[8],
	.param .u64 .ptr .align 1 _ZN3cub18CUB_300001_SM_10006detail6reduce28DeviceReduceSingleTileKernelINS2_10policy_hubIiyN4cuda3std3__44plusIiEEE10Policy1000EN6thrust24THRUST_300001_SM_1000_NS6detail15normal_iteratorINSD_10device_ptrIiEEEEPiyS9_iiNS7_10__identityEEEvT0_T1_T2_T3_T4_T6__param_1,
	.param .u64 _ZN3cub18CUB_300001_SM_10006detail6reduce28DeviceReduceSingleTileKernelINS2_10policy_hubIiyN4cuda3std3__44plusIiEEE10Policy1000EN6thrust24THRUST_300001_SM_1000_NS6detail15normal_iteratorINSD_10device_ptrIiEEEEPiyS9_iiNS7_10__identityEEEvT0_T1_T2_T3_T4_T6__param_2,
	.param .align 1 .b8 _ZN3cub18CUB_300001_SM_10006detail6reduce28DeviceReduceSingleTileKernelINS2_10policy_hubIiyN4cuda3std3__44plusIiEEE10Policy1000EN6thrust24THRUST_300001_SM_1000_NS6detail15normal_iteratorINSD_10device_ptrIiEEEEPiyS9_iiNS7_10__identityEEEvT0_T1_T2_T3_T4_T6__param_3[1],
	.param .u32 _ZN3cub18CUB_300001_SM_10006detail6reduce28DeviceReduceSingleTileKernelINS2_10policy_hubIiyN4cuda3std3__44plusIiEEE10Policy1000EN6thrust24THRUST_300001_SM_1000_NS6detail15normal_iteratorINSD_10device_ptrIiEEEEPiyS9_iiNS7_10__identityEEEvT0_T1_T2_T3_T4_T6__param_4,
	.param .align 1 .b8 _ZN3cub18CUB_300001_SM_10006detail6reduce28DeviceReduceSingleTileKernelINS2_10policy_hubIiyN4cuda3std3__44plusIiEEE10Policy1000EN6thrust24THRUST_300001_SM_1000_NS6detail15normal_iteratorINSD_10device_ptrIiEEEEPiyS9_iiNS7_10__identityEEEvT0_T1_T2_T3_T4_T6__param_5[1]
)
.maxntid 256
.minnctapersm 1
{
	.reg .pred 	%p<59>;
	.reg .b32 	%r<471>;
	.reg .b64 	%rd<56>;
	// demoted variable
	.shared .align 4 .b8 _ZZN3cub18CUB_300001_SM_10006detail6reduce28DeviceReduceSingleTileKernelINS2_10policy_hubIiyN4cuda3std3__44plusIiEEE10Policy1000EN6thrust24THRUST_300001_SM_1000_NS6detail15normal_iteratorINSD_10device_ptrIiEEEEPiyS9_iiNS7_10__identityEEEvT0_T1_T2_T3_T4_T6_E12temp_storage[44];
	ld.param.u64 	%rd18, [_ZN3cub18CUB_300001_SM_10006detail6reduce28DeviceReduceSingleTileKernelINS2_10policy_hubIiyN4cuda3std3__44plusIiEEE10Policy1000EN6thrust24THRUST_300001_SM_1000_NS6detail15normal_iteratorINSD_10device_ptrIiEEEEPiyS9_iiNS7_10__identityEEEvT0_T1_T2_T3_T4_T6__param_0];
	ld.param.u64 	%rd20, [_ZN3cub18CUB_300001_SM_10006detail6reduce28DeviceReduceSingleTileKernelINS2_10policy_hubIiyN4cuda3std3__44plusIiEEE10Policy1000EN6thrust24THRUST_300001_SM_1000_NS6detail15normal_iteratorINSD_10device_ptrIiEEEEPiyS9_iiNS7_10__identityEEEvT0_T1_T2_T3_T4_T6__param_1];
	ld.param.u64 	%rd19, [_ZN3cub18CUB_300001_SM_10006detail6reduce28DeviceReduceSingleTileKernelINS2_10policy_hubIiyN4cuda3std3__44plusIiEEE10Policy1000EN6thrust24THRUST_300001_SM_1000_NS6detail15normal_iteratorINSD_10device_ptrIiEEEEPiyS9_iiNS7_10__identityEEEvT0_T1_T2_T3_T4_T6__param_2];
	ld.param.u32 	%r81, [_ZN3cub18CUB_300001_SM_10006detail6reduce28DeviceReduceSingleTileKernelINS2_10policy_hubIiyN4cuda3std3__44plusIiEEE10Policy1000EN6thrust24THRUST_300001_SM_1000_NS6detail15normal_iteratorINSD_10device_ptrIiEEEEPiyS9_iiNS7_10__identityEEEvT0_T1_T2_T3_T4_T6__param_4];
	cvta.to.global.u64 	%rd1, %rd20;
	setp.ne.s64 	%p1, %rd19, 0;
	@%p1 bra 	$L__BB7_3;
	mov.u32 	%r434, %tid.x;
	setp.ne.s32 	%p58, %r434, 0;
	@%p58 bra 	$L__BB7_51;
	st.global.u32 	[%rd1], %r81;
	bra.uni 	$L__BB7_51;
$L__BB7_3:
	cvta.to.global.u64 	%rd2, %rd18;
	setp.gt.u64 	%p2, %rd19, 4095;
	@%p2 bra 	$L__BB7_28;
	cvt.u32.u64 	%r1, %rd19;
	mov.u32 	%r2, %tid.x;
	setp.ge.u32 	%p24, %r2, %r1;
	mov.b32 	%r452, 0;
	mov.u32 	%r441, %r2;
	@%p24 bra 	$L__BB7_6;
	mul.wide.u32 	%rd41, %r2, 4;
	add.s64 	%rd42, %rd2, %rd41;
	ld.global.u32 	%r452, [%rd42];
	add.s32 	%r441, %r2, 256;
$L__BB7_6:
	setp.ge.u32 	%p25, %r441, %r1;
	@%p25 bra 	$L__BB7_19;
	not.b32 	%r261, %r441;
	add.s32 	%r262, %r261, %r1;
	shr.u32 	%r263, %r262, 8;
	add.s32 	%r7, %r263, 1;
	and.b32  	%r8, %r7, 15;
	setp.lt.u32 	%p26, %r262, 3840;
	@%p26 bra 	$L__BB7_10;
	and.b32  	%r264, %r7, 33554416;
	neg.s32 	%r437, %r264;
	mul.wide.u32 	%rd43, %r441, 4;
	add.s64 	%rd44, %rd43, %rd2;
	add.s64 	%rd51, %rd44, 8192;
$L__BB7_9:
	.pragma "nounroll";
	ld.global.u32 	%r265, [%rd51+-8192];
	add.s32 	%r266, %r265, %r452;
	ld.global.u32 	%r267, [%rd51+-7168];
	add.s32 	%r268, %r267, %r266;
	ld.global.u32 	%r269, [%rd51+-6144];
	add.s32 	%r270, %r269, %r268;
	ld.global.u32 	%r271, [%rd51+-5120];
	add.s32 	%r272, %r271, %r270;
	ld.global.u32 	%r273, [%rd51+-4096];
	add.s32 	%r274, %r273, %r272;
	ld.global.u32 	%r275, [%rd51+-3072];
	add.s32 	%r276, %r275, %r274;
	ld.global.u32 	%r277, [%rd51+-2048];
	add.s32 	%r278, %r277, %r276;
	ld.global.u32 	%r279, [%rd51+-1024];
	add.s32 	%r280, %r279, %r278;
	ld.global.u32 	%r281, [%rd51];
	add.s32 	%r282, %r281, %r280;
	ld.global.u32 	%r283, [%rd51+1024];
	add.s32 	%r284, %r283, %r282;
	ld.global.u32 	%r285, [%rd51+2048];
	add.s32 	%r286, %r285, %r284;
	ld.global.u32 	%r287, [%rd51+3072];
	add.s32 	%r288, %r287, %r286;
	ld.global.u32 	%r289, [%rd51+4096];
	add.s32 	%r290, %r289, %r288;
	ld.global.u32 	%r291, [%rd51+5120];
	add.s32 	%r292, %r291, %r290;
	ld.global.u32 	%r293, [%rd51+6144];
	add.s32 	%r294, %r293, %r292;
	ld.global.u32 	%r295, [%rd51+7168];
	add.s32 	%r452, %r295, %r294;
	add.s32 	%r441, %r441, 4096;
	add.s32 	%r437, %r437, 16;
	add.s64 	%rd51, %rd51, 16384;
	setp.ne.s32 	%p27, %r437, 0;
	@%p27 bra 	$L__BB7_9;
$L__BB7_10:
	setp.eq.s32 	%p28, %r8, 0;
	@%p28 bra 	$L__BB7_19;
	and.b32  	%r19, %r7, 7;
	setp.lt.u32 	%p29, %r8, 8;
	@%p29 bra 	$L__BB7_13;
	mul.wide.s32 	%rd45, %r441, 4;
	add.s64 	%rd46, %rd2, %rd45;
	ld.global.u32 	%r297, [%rd46];
	add.s32 	%r298, %r297, %r452;
	ld.global.u32 	%r299, [%rd46+1024];
	add.s32 	%r300, %r299, %r298;
	ld.global.u32 	%r301, [%rd46+2048];
	add.s32 	%r302, %r301, %r300;
	ld.global.u32 	%r303, [%rd46+3072];
	add.s32 	%r304, %r303, %r302;
	ld.global.u32 	%r305, [%rd46+4096];
	add.s32 	%r306, %r305, %r304;
	ld.global.u32 	%r307, [%rd46+5120];
	add.s32 	%r308, %r307, %r306;
	ld.global.u32 	%r309, [%rd46+6144];
	add.s32 	%r310, %r309, %r308;
	ld.global.u32 	%r311, [%rd46+7168];
	add.s32 	%r452, %r311, %r310;
	add.s32 	%r441, %r441, 2048;
$L__BB7_13:
	setp.eq.s32 	%p30, %r19, 0;
	@%p30 bra 	$L__BB7_19;
	and.b32  	%r25, %r7, 3;
	setp.lt.u32 	%p31, %r19, 4;
	@%p31 bra 	$L__BB7_16;
	mul.wide.s32 	%rd47, %r441, 4;
	add.s64 	%rd48, %rd2, %rd47;
	ld.global.u32 	%r313, [%rd48];
	add.s32 	%r314, %r313, %r452;
	ld.global.u32 	%r315, [%rd48+1024];
	add.s32 	%r316, %r315, %r314;
	ld.global.u32 	%r317, [%rd48+2048];
	add.s32 	%r318, %r317, %r316;
	ld.global.u32 	%r319, [%rd48+3072];
	add.s32 	%r452, %r319, %r318;
	add.s32 	%r441, %r441, 1024;
$L__BB7_16:
	setp.eq.s32 	%p32, %r25, 0;
	@%p32 bra 	$L__BB7_19;
	neg.s32 	%r449, %r25;
$L__BB7_18:
	.pragma "nounroll";
	mul.wide.s32 	%rd49, %r441, 4;
	add.s64 	%rd50, %rd2, %rd49;
	ld.global.u32 	%r320, [%rd50];
	add.s32 	%r452, %r320, %r452;
	add.s32 	%r441, %r441, 256;
	add.s32 	%r449, %r449, 1;
	setp.ne.s32 	%p33, %r449, 0;
	@%p33 bra 	$L__BB7_18;
$L__BB7_19:
	setp.lt.u64 	%p34, %rd19, 256;
	@%p34 bra 	$L__BB7_24;
	// begin inline asm
	mov.u32 %r384, %laneid;
	// end inline asm
	mov.b32 	%r387, 1;
	mov.b32 	%r408, 31;
	mov.b32 	%r409, -1;
	// begin inline asm
	shfl.sync.down.b32 %r385, %r452, %r387, %r408, %r409;
	// end inline asm
	setp.gt.s32 	%p50, %r384, 30;
	selp.b32 	%r410, 0, %r385, %p50;
	add.s32 	%r391, %r410, %r452;
	mov.b32 	%r392, 2;
	// begin inline asm
	shfl.sync.down.b32 %r390, %r391, %r392, %r408, %r409;
	// end inline asm
	setp.gt.s32 	%p51, %r384, 29;
	selp.b32 	%r411, 0, %r390, %p51;
	add.s32 	%r396, %r391, %r411;
	mov.b32 	%r397, 4;
	// begin inline asm
	shfl.sync.down.b32 %r395, %r396, %r397, %r408, %r409;
	// end inline asm
	setp.gt.s32 	%p52, %r384, 27;
	selp.b32 	%r412, 0, %r395, %p52;
	add.s32 	%r401, %r396, %r412;
	mov.b32 	%r402, 8;
	// begin inline asm
	shfl.sync.down.b32 %r400, %r401, %r402, %r408, %r409;
	// end inline asm
	setp.gt.s32 	%p53, %r384, 23;
	selp.b32 	%r413, 0, %r400, %p53;
	add.s32 	%r406, %r401, %r413;
	mov.b32 	%r407, 16;
	// begin inline asm
	shfl.sync.down.b32 %r405, %r406, %r407, %r408, %r409;
	// end inline asm
	setp.gt.s32 	%p54, %r384, 15;
	selp.b32 	%r414, 0, %r405, %p54;
	add.s32 	%r470, %r406, %r414;
	setp.ne.s32 	%p55, %r384, 0;
	@%p55 bra 	$L__BB7_22;
	shr.u32 	%r415, %r2, 3;
	and.b32  	%r416, %r415, 124;
	mov.u32 	%r417, _ZZN3cub18CUB_300001_SM_10006detail6reduce28DeviceReduceSingleTileKernelINS2_10policy_hubIiyN4cuda3std3__44plusIiEEE10Policy1000EN6thrust24THRUST_300001_SM_1000_NS6detail15normal_iteratorINSD_10device_ptrIiEEEEPiyS9_iiNS7_10__identityEEEvT0_T1_T2_T3_T4_T6_E12temp_storage;
	add.s32 	%r418, %r417, %r416;
	st.shared.u32 	[%r418+8], %r470;
$L__BB7_22:
	bar.sync 	0;
	setp.ne.s32 	%p56, %r2, 0;
	@%p56 bra 	$L__BB7_49;
	ld.shared.u32 	%r419, [_ZZN3cub18CUB_300001_SM_10006detail6reduce28DeviceReduceSingleTileKernelINS2_10policy_hubIiyN4cuda3std3__44plusIiEEE10Policy1000EN6thrust24THRUST_300001_SM_1000_NS6detail15normal_iteratorINSD_10device_ptrIiEEEEPiyS9_iiNS7_10__identityEEEvT0_T1_T2_T3_T4_T6_E12temp_storage+12];
	add.s32 	%r420, %r419, %r470;
	ld.shared.u32 	%r421, [_ZZN3cub18CUB_300001_SM_10006detail6reduce28DeviceReduceSingleTileKernelINS2_10policy_hubIiyN4cuda3std3__44plusIiEEE10Policy1000EN6thrust24THRUST_300001_SM_1000_NS6detail15normal_iteratorINSD_10device_ptrIiEEEEPiyS9_iiNS7_10__identityEEEvT0_T1_T2_T3_T4_T6_E12temp_storage+16];
	add.s32 	%r422, %r420, %r421;
	ld.shared.u32 	%r423, [_ZZN3cub18CUB_300001_SM_10006detail6reduce28DeviceReduceSingleTileKernelINS2_10policy_hubIiyN4cuda3std3__44plusIiEEE10Policy1000EN6thrust24THRUST_300001_SM_1000_NS6detail15normal_iteratorINSD_10device_ptrIiEEEEPiyS9_iiNS7_10__identityEEEvT0_T1_T2_T3_T4_T6_E12temp_storage+20];
	add.s32 	%r424, %r422, %r423;
	ld.shared.u32 	%r425, [_ZZN3cub18CUB_300001_SM_10006detail6reduce28DeviceReduceSingleTileKernelINS2_10policy_hubIiyN4cuda3std3__44plusIiEEE10Policy1000EN6thrust24THRUST_300001_SM_1000_NS6detail15normal_iteratorINSD_10device_ptrIiEEEEPiyS9_iiNS7_10__identityEEEvT0_T1_T2_T3_T4_T6_E12temp_storage+24];
	add.s32 	%r426, %r424, %r425;
	ld.shared.u32 	%r427, [_ZZN3cub18CUB_300001_SM_10006detail6reduce28DeviceReduceSingleTileKernelINS2_10policy_hubIiyN4cuda3std3__44plusIiEEE10Policy1000EN6thrust24THRUST_300001_SM_1000_NS6detail15normal_iteratorINSD_10device_ptrIiEEEEPiyS9_iiNS7_10__identityEEEvT0_T1_T2_T3_T4_T6_E12temp_storage+28];
	add.s32 	%r428, %r426, %r427;
	ld.shared.u32 	%r429, [_ZZN3cub18CUB_300001_SM_10006detail6reduce28DeviceReduceSingleTileKernelINS2_10policy_hubIiyN4cuda3std3__44plusIiEEE10Policy1000EN6thrust24THRUST_300001_SM_1000_NS6detail15normal_iteratorINSD_10device_ptrIiEEEEPiyS9_iiNS7_10__identityEEEvT0_T1_T2_T3_T4_T6_E12temp_storage+32];
	add.s32 	%r430, %r428, %r429;
	ld.shared.u32 	%r431, [_ZZN3cub18CUB_300001_SM_10006detail6reduce28DeviceReduceSingleTileKernelINS2_10policy_hubIiyN4cuda3std3__44plusIiEEE10Policy1000EN6thrust24THRUST_300001_SM_1000_NS6detail15normal_iteratorINSD_10device_ptrIiEEEEPiyS9_iiNS7_10__identityEEEvT0_T1_T2_T3_T4_T6_E12temp_storage+36];
	add.s32 	%r470, %r430, %r431;
	bra.uni 	$L__BB7_49;
$L__BB7_24:
	// begin inline asm
	mov.u32 %r321, %laneid;
	// end inline asm
	and.b32  	%r347, %r2, 992;
	add.s32 	%r348, %r347, 32;
	setp.gt.u32 	%p35, %r348, %r1;
	not.b32 	%r349, %r347;
	add.s32 	%r350, %r1, %r349;
	selp.b32 	%r345, %r350, 31, %p35;
	mov.b32 	%r324, 1;
	mov.b32 	%r346, -1;
	// begin inline asm
	shfl.sync.down.b32 %r322, %r452, %r324, %r345, %r346;
	// end inline asm
	setp.lt.s32 	%p36, %r321, %r345;
	selp.b32 	%r351, %r322, 0, %p36;
	add.s32 	%r328, %r351, %r452;
	mov.b32 	%r329, 2;
	// begin inline asm
	shfl.sync.down.b32 %r327, %r328, %r329, %r345, %r346;
	// end inline asm
	add.s32 	%r352, %r321, 2;
	setp.gt.s32 	%p37, %r352, %r345;
	selp.b32 	%r353, 0, %r327, %p37;
	add.s32 	%r333, %r328, %r353;
	mov.b32 	%r334, 4;
	// begin inline asm
	shfl.sync.down.b32 %r332, %r333, %r334, %r345, %r346;
	// end inline asm
	add.s32 	%r354, %r321, 4;
	setp.gt.s32 	%p38, %r354, %r345;
	selp.b32 	%r355, 0, %r332, %p38;
	add.s32 	%r338, %r333, %r355;
	mov.b32 	%r339, 8;
	// begin inline asm
	shfl.sync.down.b32 %r337, %r338, %r339, %r345, %r346;
	// end inline asm
	add.s32 	%r356, %r321, 8;
	setp.gt.s32 	%p39, %r356, %r345;
	selp.b32 	%r357, 0, %r337, %p39;
	add.s32 	%r343, %r338, %r357;
	mov.b32 	%r344, 16;
	// begin inline asm
	shfl.sync.down.b32 %r342, %r343, %r344, %r345, %r346;
	// end inline asm
	add.s32 	%r358, %r321, 16;
	setp.gt.s32 	%p40, %r358, %r345;
	selp.b32 	%r359, 0, %r342, %p40;
	add.s32 	%r470, %r343, %r359;
	setp.ne.s32 	%p41, %r321, 0;
	@%p41 bra 	$L__BB7_26;
	shr.u32 	%r360, %r2, 3;
	and.b32  	%r361, %r360, 124;
	mov.u32 	%r362, _ZZN3cub18CUB_300001_SM_10006detail6reduce28DeviceReduceSingleTileKernelINS2_10policy_hubIiyN4cuda3std3__44plusIiEEE10Policy1000EN6thrust24THRUST_300001_SM_1000_NS6detail15normal_iteratorINSD_10device_ptrIiEEEEPiyS9_iiNS7_10__identityEEEvT0_T1_T2_T3_T4_T6_E12temp_storage;
	add.s32 	%r363, %r362, %r361;
	st.shared.u32 	[%r363+8], %r470;
$L__BB7_26:
	bar.sync 	0;
	setp.ne.s32 	%p42, %r2, 0;
	@%p42 bra 	$L__BB7_49;
	setp.gt.u64 	%p43, %rd19, 32;
	ld.shared.u32 	%r364, [_ZZN3cub18CUB_300001_SM_10006detail6reduce28DeviceReduceSingleTileKernelINS2_10policy_hubIiyN4cuda3std3__44plusIiEEE10Policy1000EN6thrust24THRUST_300001_SM_1000_NS6detail15normal_iteratorINSD_10device_ptrIiEEEEPiyS9_iiNS7_10__identityEEEvT0_T1_T2_T3_T4_T6_E12temp_storage+12];
	selp.b32 	%r365, %r364, 0, %p43;
	add.s32 	%r366, %r365, %r470;
	setp.gt.u64 	%p44, %rd19, 64;
	ld.shared.u32 	%r367, [_ZZN3cub18CUB_300001_SM_10006detail6reduce28DeviceReduceSingleTileKernelINS2_10policy_hubIiyN4cuda3std3__44plusIiEEE10Policy1000EN6thrust24THRUST_300001_SM_1000_NS6detail15normal_iteratorINSD_10device_ptrIiEEEEPiyS9_iiNS7_10__identityEEEvT0_T1_T2_T3_T4_T6_E12temp_storage+16];
	selp.b32 	%r368, %r367, 0, %p44;
	add.s32 	%r369, %r366, %r368;
	setp.gt.u64 	%p45, %rd19, 96;
	ld.shared.u32 	%r370, [_ZZN3cub18CUB_300001_SM_10006detail6reduce28DeviceReduceSingleTileKernelINS2_10policy_hubIiyN4cuda3std3__44plusIiEEE10Policy1000EN6thrust24THRUST_300001_SM_1000_NS6detail15normal_iteratorINSD_10device_ptrIiEEEEPiyS9_iiNS7_10__identityEEEvT0_T1_T2_T3_T4_T6_E12temp_storage+20];
	selp.b32 	%r371, %r370, 0, %p45;
	add.s32 	%r372, %r369, %r371;
	setp.gt.u64 	%p46, %rd19, 128;
	ld.shared.u32 	%r373, [_ZZN3cub18CUB_300001_SM_10006detail6reduce28DeviceReduceSingleTileKernelINS2_10policy_hubIiyN4cuda3std3__44plusIiEEE10Policy1000EN6thrust24THRUST_300001_SM_1000_NS6detail15normal_iteratorINSD_10device_ptrIiEEEEPiyS9_iiNS7_10__identityEEEvT0_T1_T2_T3_T4_T6_E12temp_storage+24];
	selp.b32 	%r374, %r373, 0, %p46;
	add.s32 	%r375, %r372, %r374;
	setp.gt.u64 	%p47, %rd19, 160;
	ld.shared.u32 	%r376, [_ZZN3cub18CUB_300001_SM_10006detail6reduce28DeviceReduceSingleTileKernelINS2_10policy_hubIiyN4cuda3std3__44plusIiEEE10Policy1000EN6thrust24THRUST_300001_SM_1000_NS6detail15normal_iteratorINSD_10device_ptrIiEEEEPiyS9_iiNS7_10__identityEEEvT0_T1_T2_T3_T4_T6_E12temp_storage+28];
	selp.b32 	%r377, %r376, 0, %p47;
	add.s32 	%r378, %r375, %r377;
	setp.gt.u64 	%p48, %rd19, 192;
	ld.shared.u32 	%r379, [_ZZN3cub18CUB_300001_SM_10006detail6reduce28DeviceReduceSingleTileKernelINS2_10policy_hubIiyN4cuda3std3__44plusIiEEE10Policy1000EN6thrust24THRUST_300001_SM_1000_NS6detail15normal_iteratorINSD_10device_ptrIiEEEEPiyS9_iiNS7_10__identityEEEvT0_T1_T2_T3_T4_T6_E12temp_storage+32];
	selp.b32 	%r380, %r379, 0, %p48;
	add.s32 	%r381, %r378, %r380;
	setp.gt.u64 	%p49, %rd19, 224;
	ld.shared.u32 	%r382, [_ZZN3cub18CUB_300001_SM_10006detail6reduce28DeviceReduceSingleTileKernelINS2_10policy_hubIiyN4cuda3std3__44plusIiEEE10Policy1000EN6thrust24THRUST_300001_SM_1000_NS6detail15normal_iteratorINSD_10device_ptrIiEEEEPiyS9_iiNS7_10__identityEEEvT0_T1_T2_T3_T4_T6_E12temp_storage+36];
	selp.b32 	%r383, %r382, 0, %p49;
	add.s32 	%r470, %r381, %r383;
	bra.uni 	$L__BB7_49;
$L__BB7_28:
	mov.u32 	%r43, %tid.x;
	cvt.u64.u32 	%rd6, %r43;
	mul.wide.u32 	%rd22, %r43, 4;
	add.s64 	%rd7, %rd2, %rd22;
	ld.global.u32 	%r82, [%rd7];
	ld.global.u32 	%r83, [%rd7+1024];
	ld.global.u32 	%r84, [%rd7+2048];
	ld.global.u32 	%r85, [%rd7+3072];
	ld.global.u32 	%r86, [%rd7+4096];
	ld.global.u32 	%r87, [%rd7+5120];
	ld.global.u32 	%r88, [%rd7+6144];
	ld.global.u32 	%r89, [%rd7+7168];
	ld.global.u32 	%r90, [%rd7+8192];
	ld.global.u32 	%r91, [%rd7+9216];
	ld.global.u32 	%r92, [%rd7+10240];
	ld.global.u32 	%r93, [%rd7+11264];
	ld.global.u32 	%r94, [%rd7+12288];
	ld.global.u32 	%r95, [%rd7+13312];
	ld.global.u32 	%r96, [%rd7+14336];
	ld.global.u32 	%r97, [%rd7+15360];
	add.s32 	%r98, %r83, %r82;
	add.s32 	%r99, %r84, %r98;
	add.s32 	%r100, %r85, %r99;
	add.s32 	%r101, %r86, %r100;
	add.s32 	%r102, %r87, %r101;
	add.s32 	%r103, %r88, %r102;
	add.s32 	%r104, %r89, %r103;
	add.s32 	%r105, %r90, %r104;
	add.s32 	%r106, %r91, %r105;
	add.s32 	%r107, %r92, %r106;
	add.s32 	%r108, %r93, %r107;
	add.s32 	%r109, %r94, %r108;
	add.s32 	%r110, %r95, %r109;
	add.s32 	%r111, %r96, %r110;
	add.s32 	%r469, %r97, %r111;
	add.s64 	%rd8, %rd19, -4096;
	setp.lt.u64 	%p3, %rd8, 4096;
	mov.b64 	%rd53, 4096;
	@%p3 bra 	$L__BB7_32;
	mov.b64 	%rd53, 4096;
$L__BB7_30:
	shl.b64 	%rd24, %rd53, 2;
	add.s64 	%rd25, %rd7, %rd24;
	ld.global.u32 	%r112, [%rd25];
	ld.global.u32 	%r113, [%rd25+1024];
	ld.global.u32 	%r114, [%rd25+2048];
	ld.global.u32 	%r115, [%rd25+3072];
	ld.global.u32 	%r116, [%rd25+4096];
	ld.global.u32 	%r117, [%rd25+5120];
	ld.global.u32 	%r118, [%rd25+6144];
	ld.global.u32 	%r119, [%rd25+7168];
	ld.global.u32 	%r120, [%rd25+8192];
	ld.global.u32 	%r121, [%rd25+9216];
	ld.global.u32 	%r122, [%rd25+10240];
	ld.global.u32 	%r123, [%rd25+11264];
	ld.global.u32 	%r124, [%rd25+12288];
	ld.global.u32 	%r125, [%rd25+13312];
	ld.global.u32 	%r126, [%rd25+14336];
	ld.global.u32 	%r127, [%rd25+15360];
	add.s32 	%r128, %r112, %r469;
	add.s32 	%r129, %r113, %r128;
	add.s32 	%r130, %r114, %r129;
	add.s32 	%r131, %r115, %r130;
	add.s32 	%r132, %r116, %r131;
	add.s32 	%r133, %r117, %r132;
	add.s32 	%r134, %r118, %r133;
	add.s32 	%r135, %r119, %r134;
	add.s32 	%r136, %r120, %r135;
	add.s32 	%r137, %r121, %r136;
	add.s32 	%r138, %r122, %r137;
	add.s32 	%r139, %r123, %r138;
	add.s32 	%r140, %r124, %r139;
	add.s32 	%r141, %r125, %r140;
	add.s32 	%r142, %r126, %r141;
	add.s32 	%r469, %r127, %r142;
	sub.s64 	%rd26, %rd19, %rd53;
	setp.lt.u64 	%p4, %rd26, 4096;
	@%p4 bra 	$L__BB7_45;
	add.s64 	%rd53, %rd53, 4096;
	setp.le.u64 	%p5, %rd53, %rd8;
	@%p5 bra 	$L__BB7_30;
$L__BB7_32:
	setp.le.u64 	%p6, %rd19, %rd53;
	cvt.u32.u64 	%r143, %rd53;
	cvt.u32.u64 	%r144, %rd19;
	sub.s32 	%r145, %r144, %r143;
	setp.ge.s32 	%p7, %r43, %r145;
	or.pred  	%p8, %p6, %p7;
	@%p8 bra 	$L__BB7_45;
	not.b32 	%r149, %r43;
	add.s32 	%r150, %r149, %r144;
	sub.s32 	%r152, %r150, %r143;
	shr.u32 	%r153, %r152, 8;
	add.s32 	%r48, %r153, 1;
	and.b32  	%r49, %r48, 15;
	setp.lt.u32 	%p9, %r152, 3840;
	mov.u32 	%r459, %r43;
	@%p9 bra 	$L__BB7_36;
	and.b32  	%r154, %r48, 33554416;
	neg.s32 	%r455, %r154;
	add.s64 	%rd27, %rd53, %rd6;
	shl.b64 	%rd28, %rd27, 2;
	add.s64 	%rd29, %rd28, %rd2;
	add.s64 	%rd54, %rd29, 8192;
	mov.u32 	%r459, %r43;
$L__BB7_35:
	.pragma "nounroll";
	ld.global.u32 	%r155, [%rd54+-8192];
	add.s32 	%r156, %r155, %r469;
	ld.global.u32 	%r157, [%rd54+-7168];
	add.s32 	%r158, %r157, %r156;
	ld.global.u32 	%r159, [%rd54+-6144];
	add.s32 	%r160, %r159, %r158;
	ld.global.u32 	%r161, [%rd54+-5120];
	add.s32 	%r162, %r161, %r160;
	ld.global.u32 	%r163, [%rd54+-4096];
	add.s32 	%r164, %r163, %r162;
	ld.global.u32 	%r165, [%rd54+-3072];
	add.s32 	%r166, %r165, %r164;
	ld.global.u32 	%r167, [%rd54+-2048];
	add.s32 	%r168, %r167, %r166;
	ld.global.u32 	%r169, [%rd54+-1024];
	add.s32 	%r170, %r169, %r168;
	ld.global.u32 	%r171, [%rd54];
	add.s32 	%r172, %r171, %r170;
	ld.global.u32 	%r173, [%rd54+1024];
	add.s32 	%r174, %r173, %r172;
	ld.global.u32 	%r175, [%rd54+2048];
	add.s32 	%r176, %r175, %r174;
	ld.global.u32 	%r177, [%rd54+3072];
	add.s32 	%r178, %r177, %r176;
	ld.global.u32 	%r179, [%rd54+4096];
	add.s32 	%r180, %r179, %r178;
	ld.global.u32 	%r181, [%rd54+5120];
	add.s32 	%r182, %r181, %r180;
	ld.global.u32 	%r183, [%rd54+6144];
	add.s32 	%r184, %r183, %r182;
	ld.global.u32 	%r185, [%rd54+7168];
	add.s32 	%r469, %r185, %r184;
	add.s32 	%r459, %r459, 4096;
	add.s32 	%r455, %r455, 16;
	add.s64 	%rd54, %rd54, 16384;
	setp.ne.s32 	%p10, %r455, 0;
	@%p10 bra 	$L__BB7_35;
$L__BB7_36:
	setp.eq.s32 	%p11, %r49, 0;
	@%p11 bra 	$L__BB7_45;
	and.b32  	%r60, %r48, 7;
	setp.lt.u32 	%p12, %r49, 8;
	@%p12 bra 	$L__BB7_39;
	cvt.u64.u32 	%rd30, %r459;
	add.s64 	%rd31, %rd53, %rd30;
	shl.b64 	%rd32, %rd31, 2;
	add.s64 	%rd33, %rd2, %rd32;
	ld.global.u32 	%r187, [%rd33];
	add.s32 	%r188, %r187, %r469;
	ld.global.u32 	%r189, [%rd33+1024];
	add.s32 	%r190, %r189, %r188;
	ld.global.u32 	%r191, [%rd33+2048];
	add.s32 	%r192, %r191, %r190;
	ld.global.u32 	%r193, [%rd33+3072];
	add.s32 	%r194, %r193, %r192;
	ld.global.u32 	%r195, [%rd33+4096];
	add.s32 	%r196, %r195, %r194;
	ld.global.u32 	%r197, [%rd33+5120];
	add.s32 	%r198, %r197, %r196;
	ld.global.u32 	%r199, [%rd33+6144];
	add.s32 	%r200, %r199, %r198;
	ld.global.u32 	%r201, [%rd33+7168];
	add.s32 	%r469, %r201, %r200;
	add.s32 	%r459, %r459, 2048;
$L__BB7_39:
	setp.eq.s32 	%p13, %r60, 0;
	@%p13 bra 	$L__BB7_45;
	and.b32  	%r66, %r48, 3;
	setp.lt.u32 	%p14, %r60, 4;
	@%p14 bra 	$L__BB7_42;
	cvt.u64.u32 	%rd34, %r459;
	add.s64 	%rd35, %rd53, %rd34;
	shl.b64 	%rd36, %rd35, 2;
	add.s64 	%rd37, %rd2, %rd36;
	ld.global.u32 	%r203, [%rd37];
	add.s32 	%r204, %r203, %r469;
	ld.global.u32 	%r205, [%rd37+1024];
	add.s32 	%r206, %r205, %r204;
	ld.global.u32 	%r207, [%rd37+2048];
	add.s32 	%r208, %r207, %r206;
	ld.global.u32 	%r209, [%rd37+3072];
	add.s32 	%r469, %r209, %r208;
	add.s32 	%r459, %r459, 1024;
$L__BB7_42:
	setp.eq.s32 	%p15, %r66, 0;
	@%p15 bra 	$L__BB7_45;
	cvt.u64.u32 	%rd38, %r459;
	add.s64 	%rd39, %rd53, %rd38;
	shl.b64 	%rd40, %rd39, 2;
	add.s64 	%rd55, %rd2, %rd40;
	neg.s32 	%r467, %r66;
$L__BB7_44:
	.pragma "nounroll";
	ld.global.u32 	%r210, [%rd55];
	add.s32 	%r469, %r210, %r469;
	add.s64 	%rd55, %rd55, 1024;
	add.s32 	%r467, %r467, 1;
	setp.ne.s32 	%p16, %r467, 0;
	@%p16 bra 	$L__BB7_44;
$L__BB7_45:
	// begin inline asm
	mov.u32 %r211, %laneid;
	// end inline asm
	mov.b32 	%r214, 1;
	mov.b32 	%r235, 31;
	mov.b32 	%r236, -1;
	// begin inline asm
	shfl.sync.down.b32 %r212, %r469, %r214, %r235, %r236;
	// end inline asm
	setp.gt.s32 	%p17, %r211, 30;
	selp.b32 	%r237, 0, %r212, %p17;
	add.s32 	%r218, %r237, %r469;
	mov.b32 	%r219, 2;
	// begin inline asm
	shfl.sync.down.b32 %r217, %r218, %r219, %r235, %r236;
	// end inline asm
	setp.gt.s32 	%p18, %r211, 29;
	selp.b32 	%r238, 0, %r217, %p18;
	add.s32 	%r223, %r218, %r238;
	mov.b32 	%r224, 4;
	// begin inline asm
	shfl.sync.down.b32 %r222, %r223, %r224, %r235, %r236;
	// end inline asm
	setp.gt.s32 	%p19, %r211, 27;
	selp.b32 	%r239, 0, %r222, %p19;
	add.s32 	%r228, %r223, %r239;
	mov.b32 	%r229, 8;
	// begin inline asm
	shfl.sync.down.b32 %r227, %r228, %r229, %r235, %r236;
	// end inline asm
	setp.gt.s32 	%p20, %r211, 23;
	selp.b32 	%r240, 0, %r227, %p20;
	add.s32 	%r233, %r228, %r240;
	mov.b32 	%r234, 16;
	// begin inline asm
	shfl.sync.down.b32 %r232, %r233, %r234, %r235, %r236;
	// end inline asm
	setp.gt.s32 	%p21, %r211, 15;
	selp.b32 	%r241, 0, %r232, %p21;
	add.s32 	%r470, %r233, %r241;
	setp.ne.s32 	%p22, %r211, 0;
	@%p22 bra 	$L__BB7_47;
	shr.u32 	%r242, %r43, 3;
	and.b32  	%r243, %r242, 124;
	mov.u32 	%r244, _ZZN3cub18CUB_300001_SM_10006detail6reduce28DeviceReduceSingleTileKernelINS2_10policy_hubIiyN4cuda3std3__44plusIiEEE10Policy1000EN6thrust24THRUST_300001_SM_1000_NS6detail15normal_iteratorINSD_10device_ptrIiEEEEPiyS9_iiNS7_10__identityEEEvT0_T1_T2_T3_T4_T6_E12temp_storage;
	add.s32 	%r245, %r244, %r243;
	st.shared.u32 	[%r245+8], %r470;
$L__BB7_47:
	bar.sync 	0;
	setp.ne.s32 	%p23, %r43, 0;
	@%p23 bra 	$L__BB7_49;
	ld.shared.u32 	%r246, [_ZZN3cub18CUB_300001_SM_10006detail6reduce28DeviceReduceSingleTileKernelINS2_10policy_hubIiyN4cuda3std3__44plusIiEEE10Policy1000EN6thrust24THRUST_300001_SM_1000_NS6detail15normal_iteratorINSD_10device_ptrIiEEEEPiyS9_iiNS7_10__identityEEEvT0_T1_T2_T3_T4_T6_E12temp_storage+12];
	add.s32 	%r247, %r246, %r470;
	ld.shared.u32 	%r248, [_ZZN3cub18CUB_300001_SM_10006detail6reduce28DeviceReduceSingleTileKernelINS2_10policy_hubIiyN4cuda3std3__44plusIiEEE10Policy1000EN6thrust24THRUST_300001_SM_1000_NS6detail15normal_iteratorINSD_10device_ptrIiEEEEPiyS9_iiNS7_10__identityEEEvT0_T1_T2_T3_T4_T6_E12temp_storage+16];
	add.s32 	%r249, %r247, %r248;
	ld.shared.u32 	%r250, [_ZZN3cub18CUB_300001_SM_10006detail6reduce28DeviceReduceSingleTileKernelINS2_10policy_hubIiyN4cuda3std3__44plusIiEEE10Policy1000EN6thrust24THRUST_300001_SM_1000_NS6detail15normal_iteratorINSD_10device_ptrIiEEEEPiyS9_iiNS7_10__identityEEEvT0_T1_T2_T3_T4_T6_E12temp_storage+20];
	add.s32 	%r251, %r249, %r250;
	ld.shared.u32 	%r252, [_ZZN3cub18CUB_300001_SM_10006detail6reduce28DeviceReduceSingleTileKernelINS2_10policy_hubIiyN4cuda3std3__44plusIiEEE10Policy1000EN6thrust24THRUST_300001_SM_1000_NS6detail15normal_iteratorINSD_10device_ptrIiEEEEPiyS9_iiNS7_10__identityEEEvT0_T1_T2_T3_T4_T6_E12temp_storage+24];
	add.s32 	%r253, %r251, %r252;
	ld.shared.u32 	%r254, [_ZZN3cub18CUB_300001_SM_10006detail6reduce28DeviceReduceSingleTileKernelINS2_10policy_hubIiyN4cuda3std3__44plusIiEEE10Policy1000EN6thrust24THRUST_300001_SM_1000_NS6detail15normal_iteratorINSD_10device_ptrIiEEEEPiyS9_iiNS7_10__identityEEEvT0_T1_T2_T3_T4_T6_E12temp_storage+28];
	add.s32 	%r255, %r253, %r254;
	ld.shared.u32 	%r256, [_ZZN3cub18CUB_300001_SM_10006detail6reduce28DeviceReduceSingleTileKernelINS2_10policy_hubIiyN4cuda3std3__44plusIiEEE10Policy1000EN6thrust24THRUST_300001_SM_1000_NS6detail15normal_iteratorINSD_10device_ptrIiEEEEPiyS9_iiNS7_10__identityEEEvT0_T1_T2_T3_T4_T6_E12temp_storage+32];
	add.s32 	%r257, %r255, %r256;
	ld.shared.u32 	%r258, [_ZZN3cub18CUB_300001_SM_10006detail6reduce28DeviceReduceSingleTileKernelINS2_10policy_hubIiyN4cuda3std3__44plusIiEEE10Policy1000EN6thrust24THRUST_300001_SM_1000_NS6detail15normal_iteratorINSD_10device_ptrIiEEEEPiyS9_iiNS7_10__identityEEEvT0_T1_T2_T3_T4_T6_E12temp_storage+36];
	add.s32 	%r470, %r257, %r258;
$L__BB7_49:
	mov.u32 	%r432, %tid.x;
	setp.ne.s32 	%p57, %r432, 0;
	@%p57 bra 	$L__BB7_51;
	add.s32 	%r433, %r470, %r81;
	st.global.u32 	[%rd1], %r433;
$L__BB7_51:
	ret;

}
	// .globl	_ZN3cub18CUB_300001_SM_10006detail6reduce18DeviceReduceKernelINS2_10policy_hubIiyN4cuda3std3__44plusIiEEE10Policy1000EN6thrust24THRUST_300001_SM_1000_NS6detail15normal_iteratorINSD_10device_ptrIiEEEEyS9_iNS7_10__identityEEEvT0_PT3_T1_NS0_13GridEvenShareISN_EET2_T4_
.visible .entry _ZN3cub18CUB_300001_SM_10006detail6reduce18DeviceReduceKernelINS2_10policy_hubIiyN4cuda3std3__44plusIiEEE10Policy1000EN6thrust24THRUST_300001_SM_1000_NS6detail15normal_iteratorINSD_10device_ptrIiEEEEyS9_iNS7_10__identityEEEvT0_PT3_T1_NS0_13GridEvenShareISN_EET2_T4_(
	.param .align 8 .b8 _ZN3cub18CUB_300001_SM_10006detail6reduce18DeviceReduceKernelINS2_10policy_hubIiyN4cuda3std3__44plusIiEEE10Policy1000EN6thrust24THRUST_300001_SM_1000_NS6detail15normal_iteratorINSD_10device_ptrIiEEEEyS9_iNS7_10__identityEEEvT0_PT3_T1_NS0_13GridEvenShareISN_EET2_T4__param_0[8],
	.param .u64 .ptr .align 1 _ZN3cub18CUB_300001_SM_10006detail6reduce18DeviceReduceKernelINS2_10policy_hubIiyN4cuda3std3__44plusIiEEE10Policy1000EN6thrust24THRUST_300001_SM_1000_NS6detail15normal_iteratorINSD_10device_ptrIiEEEEyS9_iNS7_10__identityEEEvT0_PT3_T1_NS0_13GridEvenShareISN_EET2_T4__param_1,
	.param .u64 _ZN3cub18CUB_300001_SM_10006detail6reduce18DeviceReduceKernelINS2_10policy_hubIiyN4cuda3std3__44plusIiEEE10Policy1000EN6thrust24THRUST_300001_SM_1000_NS6detail15normal_iteratorINSD_10device_ptrIiEEEEyS9_iNS7_10__identityEEEvT0_PT3_T1_NS0_13GridEvenShareISN_EET2_T4__param_2,
	.param .align 8 .b8 _ZN3cub18CUB_300001_SM_10006detail6reduce18DeviceReduceKernelINS2_10policy_hubIiyN4cuda3std3__44plusIiEEE10Policy1000EN6thrust24THRUST_300001_SM_1000_NS6detail15normal_iteratorINSD_10device_ptrIiEEEEyS9_iNS7_10__identityEEEvT0_PT3_T1_NS0_13GridEvenShareISN_EET2_T4__param_3[72],
	.param .align 1 .b8 _ZN3cub18CUB_300001_SM_10006detail6reduce18DeviceReduceKernelINS2_10policy_hubIiyN4cuda3std3__44plusIiEEE10Policy1000EN6thrust24THRUST_300001_SM_1000_NS6detail15normal_iteratorINSD_10device_ptrIiEEEEyS9_iNS7_10__identityEEEvT0_PT3_T1_NS0_13GridEvenShareISN_EET2_T4__param_4[1],
	.param .align 1 .b8 _ZN3cub18CUB_300001_SM_10006detail6reduce18DeviceReduceKernelINS2_10policy_hubIiyN4cuda3std3__44plusIiEEE10Policy1000EN6thrust24THRUST_300001_SM_1000_NS6detail15normal_iteratorINSD_10device_ptrIiEEEEyS9_iNS7_10__identityEEEvT0_PT3_T1_NS0_13GridEvenShareISN_EET2_T4__param_5[1]
)
.maxntid 256
{
	.reg .pred 	%p<57>;
	.reg .b16 	%rs<4>;
	.reg .b32 	%r<502>;
	.reg .b64 	%rd<78>;
	// demoted variable
	.shared .align 4 .b8 _ZZN3cub18CUB_300001_SM_10006detail6reduce18DeviceReduceKernelINS2_10policy_hubIiyN4cuda3std3__44plusIiEEE10Policy1000EN6thrust24THRUST_300001_SM_1000_NS6detail15normal_iteratorINSD_10device_ptrIiEEEEyS9_iNS7_10__identityEEEvT0_PT3_T1_NS0_13GridEvenShareISN_EET2_T4_E12temp_storage[44];
	ld.param.u64 	%rd1, [_ZN3cub18CUB_300001_SM_10006detail6reduce18DeviceReduceKernelINS2_10policy_hubIiyN4cuda3std3__44plusIiEEE10Policy1000EN6thrust24THRUST_300001_SM_1000_NS6detail15normal_iteratorINSD_10device_ptrIiEEEEyS9_iNS7_10__identityEEEvT0_PT3_T1_NS0_13GridEvenShareISN_EET2_T4__param_3+32];
	ld.param.u32 	%r1, [_ZN3cub18CUB_300001_SM_10006detail6reduce18DeviceReduceKernelINS2_10policy_hubIiyN4cuda3std3__44plusIiEEE10Policy1000EN6thrust24THRUST_300001_SM_1000_NS6detail15normal_iteratorINSD_10device_ptrIiEEEEyS9_iNS7_10__identityEEEvT0_PT3_T1_NS0_13GridEvenShareISN_EET2_T4__param_3+40];
	ld.param.u64 	%rd25, [_ZN3cub18CUB_300001_SM_10006detail6reduce18DeviceReduceKernelINS2_10policy_hubIiyN4cuda3std3__44plusIiEEE10Policy1000EN6thrust24THRUST_300001_SM_1000_NS6detail15normal_iteratorINSD_10device_ptrIiEEEEyS9_iNS7_10__identityEEEvT0_PT3_T1_NS0_13GridEvenShareISN_EET2_T4__param_0];
	cvta.to.global.u64 	%rd2, %rd25;
	mov.u32 	%r2, %ctaid.x;
	shl.b32 	%r88, %r1, 12;
	cvt.s64.s32 	%rd3, %r88;
	shl.b32 	%r89, %r2, 12;
	cvt.u64.u32 	%rd4, %r89;
	sub.s64 	%rd5, %rd1, %rd4;
	setp.gt.u64 	%p1, %rd5, 4095;
	@%p1 bra 	$L__BB8_25;
	cvt.u32.u64 	%r287, %rd4;
	cvt.u32.u64 	%r3, %rd1;
	sub.s32 	%r4, %r3, %r287;
	mov.u32 	%r5, %tid.x;
	setp.ge.s32 	%p23, %r5, %r4;
	mov.b32 	%r482, 0;
	mov.u32 	%r471, %r5;
	@%p23 bra 	$L__BB8_3;
	add.s32 	%r289, %r287, %r5;
	mul.wide.u32 	%rd51, %r289, 4;
	add.s64 	%rd52, %rd2, %rd51;
	ld.global.u32 	%r482, [%rd52];
	add.s32 	%r471, %r5, 256;
$L__BB8_3:
	setp.ge.s32 	%p24, %r471, %r4;
	@%p24 bra 	$L__BB8_16;
	not.b32 	%r292, %r471;
	add.s32 	%r293, %r292, %r3;
	sub.s32 	%r294, %r293, %r287;
	shr.u32 	%r295, %r294, 8;
	add.s32 	%r10, %r295, 1;
	and.b32  	%r11, %r10, 15;
	setp.lt.u32 	%p25, %r294, 3840;
	@%p25 bra 	$L__BB8_7;
	and.b32  	%r296, %r10, 33554416;
	neg.s32 	%r467, %r296;
	mul.wide.u32 	%rd53, %r2, 16384;
	mul.wide.u32 	%rd54, %r471, 4;
	or.b64  	%rd55, %rd53, %rd54;
	add.s64 	%rd56, %rd55, %rd2;
	add.s64 	%rd72, %rd56, 8192;
$L__BB8_6:
	.pragma "nounroll";
	ld.global.u32 	%r297, [%rd72+-8192];
	add.s32 	%r298, %r297, %r482;
	ld.global.u32 	%r299, [%rd72+-7168];
	add.s32 	%r300, %r299, %r298;
	ld.global.u32 	%r301, [%rd72+-6144];
	add.s32 	%r302, %r301, %r300;
	ld.global.u32 	%r303, [%rd72+-5120];
	add.s32 	%r304, %r303, %r302;
	ld.global.u32 	%r305, [%rd72+-4096];
	add.s32 	%r306, %r305, %r304;
	ld.global.u32 	%r307, [%rd72+-3072];
	add.s32 	%r308, %r307, %r306;
	ld.global.u32 	%r309, [%rd72+-2048];
	add.s32 	%r310, %r309, %r308;
	ld.global.u32 	%r311, [%rd72+-1024];
	add.s32 	%r312, %r311, %r310;
	ld.global.u32 	%r313, [%rd72];
	add.s32 	%r314, %r313, %r312;
	ld.global.u32 	%r315, [%rd72+1024];
	add.s32 	%r316, %r315, %r314;
	ld.global.u32 	%r317, [%rd72+2048];
	add.s32 	%r318, %r317, %r316;
	ld.global.u32 	%r319, [%rd72+3072];
	add.s32 	%r320, %r319, %r318;
	ld.global.u32 	%r321, [%rd72+4096];
	add.s32 	%r322, %r321, %r320;
	ld.global.u32 	%r323, [%rd72+5120];
	add.s32 	%r324, %r323, %r322;
	ld.global.u32 	%r325, [%rd72+6144];
	add.s32 	%r326, %r325, %r324;
	ld.global.u32 	%r327, [%rd72+7168];
	add.s32 	%r482, %r327, %r326;
	add.s32 	%r471, %r471, 4096;
	add.s32 	%r467, %r467, 16;
	add.s64 	%rd72, %rd72, 16384;
	setp.ne.s32 	%p26, %r467, 0;
	@%p26 bra 	$L__BB8_6;
$L__BB8_7:
	setp.eq.s32 	%p27, %r11, 0;
	@%p27 bra 	$L__BB8_16;
	and.b32  	%r22, %r10, 7;
	setp.lt.u32 	%p28, %r11, 8;
	@%p28 bra 	$L__BB8_10;
	cvt.s64.s32 	%rd57, %r471;
	add.s64 	%rd58, %rd57, %rd4;
	shl.b64 	%rd59, %rd58, 2;
	add.s64 	%rd60, %rd2, %rd59;
	ld.global.u32 	%r329, [%rd60];
	add.s32 	%r330, %r329, %r482;
	ld.global.u32 	%r331, [%rd60+1024];
	add.s32 	%r332, %r331, %r330;
	ld.global.u32 	%r333, [%rd60+2048];
	add.s32 	%r334, %r333, %r332;
	ld.global.u32 	%r335, [%rd60+3072];
	add.s32 	%r336, %r335, %r334;
	ld.global.u32 	%r337, [%rd60+4096];
	add.s32 	%r338, %r337, %r336;
	ld.global.u32 	%r339, [%rd60+5120];
	add.s32 	%r340, %r339, %r338;
	ld.global.u32 	%r341, [%rd60+6144];
	add.s32 	%r342, %r341, %r340;
	ld.global.u32 	%r343, [%rd60+7168];
	add.s32 	%r482, %r343, %r342;
	add.s32 	%r471, %r471, 2048;
$L__BB8_10:
	setp.eq.s32 	%p29, %r22, 0;
	@%p29 bra 	$L__BB8_16;
	and.b32  	%r28, %r10, 3;
	setp.lt.u32 	%p30, %r22, 4;
	@%p30 bra 	$L__BB8_13;
	cvt.s64.s32 	%rd61, %r471;
	add.s64 	%rd62, %rd61, %rd4;
	shl.b64 	%rd63, %rd62, 2;
	add.s64 	%rd64, %rd2, %rd63;
	ld.global.u32 	%r345, [%rd64];
	add.s32 	%r346, %r345, %r482;
	ld.global.u32 	%r347, [%rd64+1024];
	add.s32 	%r348, %r347, %r346;
	ld.global.u32 	%r349, [%rd64+2048];
	add.s32 	%r350, %r349, %r348;
	ld.global.u32 	%r351, [%rd64+3072];
	add.s32 	%r482, %r351, %r350;
	add.s32 	%r471, %r471, 1024;
$L__BB8_13:
	setp.eq.s32 	%p31, %r28, 0;
	@%p31 bra 	$L__BB8_16;
	mul.wide.u32 	%rd65, %r2, 16384;
	add.s64 	%rd9, %rd2, %rd65;
	neg.s32 	%r479, %r28;
$L__BB8_15:
	.pragma "nounroll";
	mul.wide.s32 	%rd66, %r471, 4;
	add.s64 	%rd67, %rd9, %rd66;
	ld.global.u32 	%r352, [%rd67];
	add.s32 	%r482, %r352, %r482;
	add.s32 	%r471, %r471, 256;
	add.s32 	%r479, %r479, 1;
	setp.ne.s32 	%p32, %r479, 0;
	@%p32 bra 	$L__BB8_15;
$L__BB8_16:
	setp.lt.s32 	%p33, %r4, 256;
	@%p33 bra 	$L__BB8_21;
	// begin inline asm
	mov.u32 %r416, %laneid;
	// end inline asm
	mov.b32 	%r419, 1;
	mov.b32 	%r440, 31;
	mov.b32 	%r441, -1;
	// begin inline asm
	shfl.sync.down.b32 %r417, %r482, %r419, %r440, %r441;
	// end inline asm
	setp.gt.s32 	%p49, %r416, 30;
	selp.b32 	%r442, 0, %r417, %p49;
	add.s32 	%r423, %r442, %r482;
	mov.b32 	%r424, 2;
	// begin inline asm
	shfl.sync.down.b32 %r422, %r423, %r424, %r440, %r441;
	// end inline asm
	setp.gt.s32 	%p50, %r416, 29;
	selp.b32 	%r443, 0, %r422, %p50;
	add.s32 	%r428, %r423, %r443;
	mov.b32 	%r429, 4;
	// begin inline asm
	shfl.sync.down.b32 %r427, %r428, %r429, %r440, %r441;
	// end inline asm
	setp.gt.s32 	%p51, %r416, 27;
	selp.b32 	%r444, 0, %r427, %p51;
	add.s32 	%r433, %r428, %r444;
	mov.b32 	%r434, 8;
	// begin inline asm
	shfl.sync.down.b32 %r432, %r433, %r434, %r440, %r441;
	// end inline asm
	setp.gt.s32 	%p52, %r416, 23;
	selp.b32 	%r445, 0, %r432, %p52;
	add.s32 	%r438, %r433, %r445;
	mov.b32 	%r439, 16;
	// begin inline asm
	shfl.sync.down.b32 %r437, %r438, %r439, %r440, %r441;
	// end inline asm
	setp.gt.s32 	%p53, %r416, 15;
	selp.b32 	%r446, 0, %r437, %p53;
	add.s32 	%r501, %r438, %r446;
	setp.ne.s32 	%p54, %r416, 0;
	@%p54 bra 	$L__BB8_19;
	shr.u32 	%r447, %r5, 3;
	and.b32  	%r448, %r447, 124;
	mov.u32 	%r449, _ZZN3cub18CUB_300001_SM_10006detail6reduce18DeviceReduceKernelINS2_10policy_hubIiyN4cuda3std3__44plusIiEEE10Policy1000EN6thrust24THRUST_300001_SM_1000_NS6detail15normal_iteratorINSD_10device_ptrIiEEEEyS9_iNS7_10__identityEEEvT0_PT3_T1_NS0_13GridEvenShareISN_EET2_T4_E12temp_storage;
	add.s32 	%r450, %r449, %r448;
	st.shared.u32 	[%r450+8], %r501;
$L__BB8_19:
	bar.sync 	0;
	setp.ne.s32 	%p55, %r5, 0;
	@%p55 bra 	$L__BB8_46;
	ld.shared.u32 	%r451, [_ZZN3cub18CUB_300001_SM_10006detail6reduce18DeviceReduceKernelINS2_10policy_hubIiyN4cuda3std3__44plusIiEEE10Policy1000EN6thrust24THRUST_300001_SM_1000_NS6detail15normal_iteratorINSD_10device_ptrIiEEEEyS9_iNS7_10__identityEEEvT0_PT3_T1_NS0_13GridEvenShareISN_EET2_T4_E12temp_storage+12];
	add.s32 	%r452, %r451, %r501;
	ld.shared.u32 	%r453, [_ZZN3cub18CUB_300001_SM_10006detail6reduce18DeviceReduceKernelINS2_10policy_hubIiyN4cuda3std3__44plusIiEEE10Policy1000EN6thrust24THRUST_300001_SM_1000_NS6detail15normal_iteratorINSD_10device_ptrIiEEEEyS9_iNS7_10__identityEEEvT0_PT3_T1_NS0_13GridEvenShareISN_EET2_T4_E12temp_storage+16];
	add.s32 	%r454, %r452, %r453;
	ld.shared.u32 	%r455, [_ZZN3cub18CUB_300001_SM_10006detail6reduce18DeviceReduceKernelINS2_10policy_hubIiyN4cuda3std3__44plusIiEEE10Policy1000EN6thrust24THRUST_300001_SM_1000_NS6detail15normal_iteratorINSD_10device_ptrIiEEEEyS9_iNS7_10__identityEEEvT0_PT3_T1_NS0_13GridEvenShareISN_EET2_T4_E12temp_storage+20];
	add.s32 	%r456, %r454, %r455;
	ld.shared.u32 	%r457, [_ZZN3cub18CUB_300001_SM_10006detail6reduce18DeviceReduceKernelINS2_10policy_hubIiyN4cuda3std3__44plusIiEEE10Policy1000EN6thrust24THRUST_300001_SM_1000_NS6detail15normal_iteratorINSD_10device_ptrIiEEEEyS9_iNS7_10__identityEEEvT0_PT3_T1_NS0_13GridEvenShareISN_EET2_T4_E12temp_storage+24];
	add.s32 	%r458, %r456, %r457;
	ld.shared.u32 	%r459, [_ZZN3cub18CUB_300001_SM_10006detail6reduce18DeviceReduceKernelINS2_10policy_hubIiyN4cuda3std3__44plusIiEEE10Policy1000EN6thrust24THRUST_300001_SM_1000_NS6detail15normal_iteratorINSD_10device_ptrIiEEEEyS9_iNS7_10__identityEEEvT0_PT3_T1_NS0_13GridEvenShareISN_EET2_T4_E12temp_storage+28];
	add.s32 	%r460, %r458, %r459;
	ld.shared.u32 	%r461, [_ZZN3cub18CUB_300001_SM_10006detail6reduce18DeviceReduceKernelINS2_10policy_hubIiyN4cuda3std3__44plusIiEEE10Policy1000EN6thrust24THRUST_300001_SM_1000_NS6detail15normal_iteratorINSD_10device_ptrIiEEEEyS9_iNS7_10__identityEEEvT0_PT3_T1_NS0_13GridEvenShareISN_EET2_T4_E12temp_storage+32];
	add.s32 	%r462, %r460, %r461;
	ld.shared.u32 	%r463, [_ZZN3cub18CUB_300001_SM_10006detail6reduce18DeviceReduceKernelINS2_10policy_hubIiyN4cuda3std3__44plusIiEEE10Policy1000EN6thrust24THRUST_300001_SM_1000_NS6detail15normal_iteratorINSD_10device_ptrIiEEEEyS9_iNS7_10__identityEEEvT0_PT3_T1_NS0_13GridEvenShareISN_EET2_T4_E12temp_storage+36];
	add.s32 	%r501, %r462, %r463;
	bra.uni 	$L__BB8_46;
$L__BB8_21:
	// begin inline asm
	mov.u32 %r353, %laneid;
	// end inline asm
	and.b32  	%r379, %r5, 992;
	add.s32 	%r380, %r379, 32;
	setp.gt.s32 	%p34, %r380, %r4;
	not.b32 	%r381, %r379;
	add.s32 	%r382, %r4, %r381;
	selp.b32 	%r377, %r382, 31, %p34;
	mov.b32 	%r356, 1;
	mov.b32 	%r378, -1;
	// begin inline asm
	shfl.sync.down.b32 %r354, %r482, %r356, %r377, %r378;
	// end inline asm
	setp.lt.s32 	%p35, %r353, %r377;
	selp.b32 	%r383, %r354, 0, %p35;
	add.s32 	%r360, %r383, %r482;
	mov.b32 	%r361, 2;
	// begin inline asm
	shfl.sync.down.b32 %r359, %r360, %r361, %r377, %r378;
	// end inline asm
	add.s32 	%r384, %r353, 2;
	setp.gt.s32 	%p36, %r384, %r377;
	selp.b32 	%r385, 0, %r359, %p36;
	add.s32 	%r365, %r360, %r385;
	mov.b32 	%r366, 4;
	// begin inline asm
	shfl.sync.down.b32 %r364, %r365, %r366, %r377, %r378;
	// end inline asm
	add.s32 	%r386, %r353, 4;
	setp.gt.s32 	%p37, %r386, %r377;
	selp.b32 	%r387, 0, %r364, %p37;
	add.s32 	%r370, %r365, %r387;
	mov.b32 	%r371, 8;
	// begin inline asm
	shfl.sync.down.b32 %r369, %r370, %r371, %r377, %r378;
	// end inline asm
	add.s32 	%r388, %r353, 8;
	setp.gt.s32 	%p38, %r388, %r377;
	selp.b32 	%r389, 0, %r369, %p38;
	add.s32 	%r375, %r370, %r389;
	mov.b32 	%r376, 16;
	// begin inline asm
	shfl.sync.down.b32 %r374, %r375, %r376, %r377, %r378;
	// end inline asm
	add.s32 	%r390, %r353, 16;
	setp.gt.s32 	%p39, %r390, %r377;
	selp.b32 	%r391, 0, %r374, %p39;
	add.s32 	%r501, %r375, %r391;
	setp.ne.s32 	%p40, %r353, 0;
	@%p40 bra 	$L__BB8_23;
	shr.u32 	%r392, %r5, 3;
	and.b32  	%r393, %r392, 124;
	mov.u32 	%r394, _ZZN3cub18CUB_300001_SM_10006detail6reduce18DeviceReduceKernelINS2_10policy_hubIiyN4cuda3std3__44plusIiEEE10Policy1000EN6thrust24THRUST_300001_SM_1000_NS6detail15normal_iteratorINSD_10device_ptrIiEEEEyS9_iNS7_10__identityEEEvT0_PT3_T1_NS0_13GridEvenShareISN_EET2_T4_E12temp_storage;
	add.s32 	%r395, %r394, %r393;
	st.shared.u32 	[%r395+8], %r501;
$L__BB8_23:
	bar.sync 	0;
	setp.ne.s32 	%p41, %r5, 0;
	@%p41 bra 	$L__BB8_46;
	setp.gt.s32 	%p42, %r4, 32;
	ld.shared.u32 	%r396, [_ZZN3cub18CUB_300001_SM_10006detail6reduce18DeviceReduceKernelINS2_10policy_hubIiyN4cuda3std3__44plusIiEEE10Policy1000EN6thrust24THRUST_300001_SM_1000_NS6detail15normal_iteratorINSD_10device_ptrIiEEEEyS9_iNS7_10__identityEEEvT0_PT3_T1_NS0_13GridEvenShareISN_EET2_T4_E12temp_storage+12];
	selp.b32 	%r397, %r396, 0, %p42;
	add.s32 	%r398, %r397, %r501;
	setp.gt.s32 	%p43, %r4, 64;
	ld.shared.u32 	%r399, [_ZZN3cub18CUB_300001_SM_10006detail6reduce18DeviceReduceKernelINS2_10policy_hubIiyN4cuda3std3__44plusIiEEE10Policy1000EN6thrust24THRUST_300001_SM_1000_NS6detail15normal_iteratorINSD_10device_ptrIiEEEEyS9_iNS7_10__identityEEEvT0_PT3_T1_NS0_13GridEvenShareISN_EET2_T4_E12temp_storage+16];
	selp.b32 	%r400, %r399, 0, %p43;
	add.s32 	%r401, %r398, %r400;
	setp.gt.s32 	%p44, %r4, 96;
	ld.shared.u32 	%r402, [_ZZN3cub18CUB_300001_SM_10006detail6reduce18DeviceReduceKernelINS2_10policy_hubIiyN4cuda3std3__44plusIiEEE10Policy1000EN6thrust24THRUST_300001_SM_1000_NS6detail15normal_iteratorINSD_10device_ptrIiEEEEyS9_iNS7_10__identityEEEvT0_PT3_T1_NS0_13GridEvenShareISN_EET2_T4_E12temp_storage+20];
	selp.b32 	%r403, %r402, 0, %p44;
	add.s32 	%r404, %r401, %r403;
	setp.gt.s32 	%p45, %r4, 128;
	ld.shared.u32 	%r405, [_ZZN3cub18CUB_300001_SM_10006detail6reduce18DeviceReduceKernelINS2_10policy_hubIiyN4cuda3std3__44plusIiEEE10Policy1000EN6thrust24THRUST_300001_SM_1000_NS6detail15normal_iteratorINSD_10device_ptrIiEEEEyS9_iNS7_10__identityEEEvT0_PT3_T1_NS0_13GridEvenShareISN_EET2_T4_E12temp_storage+24];
	selp.b32 	%r406, %r405, 0, %p45;
	add.s32 	%r407, %r404, %r406;
	setp.gt.s32 	%p46, %r4, 160;
	ld.shared.u32 	%r408, [_ZZN3cub18CUB_300001_SM_10006detail6reduce18DeviceReduceKernelINS2_10policy_hubIiyN4cuda3std3__44plusIiEEE10Policy1000EN6thrust24THRUST_300001_SM_1000_NS6detail15normal_iteratorINSD_10device_ptrIiEEEEyS9_iNS7_10__identityEEEvT0_PT3_T1_NS0_13GridEvenShareISN_EET2_T4_E12temp_storage+28];
	selp.b32 	%r409, %r408, 0, %p46;
	add.s32 	%r410, %r407, %r409;
	setp.gt.s32 	%p47, %r4, 192;
	ld.shared.u32 	%r411, [_ZZN3cub18CUB_300001_SM_10006detail6reduce18DeviceReduceKernelINS2_10policy_hubIiyN4cuda3std3__44plusIiEEE10Policy1000EN6thrust24THRUST_300001_SM_1000_NS6detail15normal_iteratorINSD_10device_ptrIiEEEEyS9_iNS7_10__identityEEEvT0_PT3_T1_NS0_13GridEvenShareISN_EET2_T4_E12temp_storage+32];
	selp.b32 	%r412, %r411, 0, %p47;
	add.s32 	%r413, %r410, %r412;
	setp.gt.s32 	%p48, %r4, 224;
	ld.shared.u32 	%r414, [_ZZN3cub18CUB_300001_SM_10006detail6reduce18DeviceReduceKernelINS2_10policy_hubIiyN4cuda3std3__44plusIiEEE10Policy1000EN6thrust24THRUST_300001_SM_1000_NS6detail15normal_iteratorINSD_10device_ptrIiEEEEyS9_iNS7_10__identityEEEvT0_PT3_T1_NS0_13GridEvenShareISN_EET2_T4_E12temp_storage+36];
	selp.b32 	%r415, %r414, 0, %p48;
	add.s32 	%r501, %r413, %r415;
	bra.uni 	$L__BB8_46;
$L__BB8_25:
	cvt.u32.u64 	%r90, %rd4;
	mov.u32 	%r46, %tid.x;
	add.s32 	%r91, %r46, %r90;
	mul.wide.u32 	%rd26, %r91, 4;
	add.s64 	%rd27, %rd2, %rd26;
	ld.global.u32 	%r92, [%rd27];
	ld.global.u32 	%r93, [%rd27+1024];
	ld.global.u32 	%r94, [%rd27+2048];
	ld.global.u32 	%r95, [%rd27+3072];
	ld.global.u32 	%r96, [%rd27+4096];
	ld.global.u32 	%r97, [%rd27+5120];
	ld.global.u32 	%r98, [%rd27+6144];
	ld.global.u32 	%r99, [%rd27+7168];
	ld.global.u32 	%r100, [%rd27+8192];
	ld.global.u32 	%r101, [%rd27+9216];
	ld.global.u32 	%r102, [%rd27+10240];
	ld.global.u32 	%r103, [%rd27+11264];
	ld.global.u32 	%r104, [%rd27+12288];
	ld.global.u32 	%r105, [%rd27+13312];
	ld.global.u32 	%r106, [%rd27+14336];
	ld.global.u32 	%r107, [%rd27+15360];
	add.s32 	%r108, %r93, %r92;
	add.s32 	%r109, %r94, %r108;
	add.s32 	%r110, %r95, %r109;
	add.s32 	%r111, %r96, %r110;
	add.s32 	%r112, %r97, %r111;
	add.s32 	%r113, %r98, %r112;
	add.s32 	%r114, %r99, %r113;
	add.s32 	%r115, %r100, %r114;
	add.s32 	%r116, %r101, %r115;
	add.s32 	%r117, %r102, %r116;
	add.s32 	%r118, %r103, %r117;
	add.s32 	%r119, %r104, %r118;
	add.s32 	%r120, %r105, %r119;
	add.s32 	%r121, %r106, %r120;
	add.s32 	%r500, %r107, %r121;
	setp.lt.u64 	%p2, %rd5, %rd3;
	@%p2 bra 	$L__BB8_42;
	cvt.u32.u64 	%r123, %rd3;
	cvt.u64.u32 	%rd28, %r46;
	add.s64 	%rd74, %rd4, %rd3;
	cvt.u32.u64 	%r48, %rd1;
	not.b32 	%r125, %r46;
	add.s32 	%r126, %r125, %r48;
	sub.s32 	%r127, %r126, %r123;
	sub.s32 	%r483, %r127, %r90;
	add.s64 	%rd29, %rd74, %rd28;
	shl.b64 	%rd30, %rd29, 2;
	add.s64 	%rd31, %rd30, %rd2;
	add.s64 	%rd73, %rd31, 8192;
	mov.b32 	%r484, 0;
	shl.b32 	%r128, %r1, 12;
	mov.u64 	%rd75, %rd4;
$L__BB8_27:
	cvt.s64.s32 	%rd15, %r128;
	add.s64 	%rd75, %rd75, %rd15;
	add.s64 	%rd32, %rd1, -4096;
	setp.gt.u64 	%p3, %rd75, %rd32;
	@%p3 bra 	$L__BB8_29;
	shl.b32 	%r129, %r1, 12;
	cvt.s64.s32 	%rd33, %r129;
	cvt.u64.u32 	%rd34, %r46;
	add.s64 	%rd35, %rd75, %rd34;
	shl.b64 	%rd36, %rd35, 2;
	add.s64 	%rd37, %rd2, %rd36;
	ld.global.u32 	%r130, [%rd37];
	ld.global.u32 	%r131, [%rd37+1024];
	ld.global.u32 	%r132, [%rd37+2048];
	ld.global.u32 	%r133, [%rd37+3072];
	ld.global.u32 	%r134, [%rd37+4096];
	ld.global.u32 	%r135, [%rd37+5120];
	ld.global.u32 	%r136, [%rd37+6144];
	ld.global.u32 	%r137, [%rd37+7168];
	ld.global.u32 	%r138, [%rd37+8192];
	ld.global.u32 	%r139, [%rd37+9216];
	ld.global.u32 	%r140, [%rd37+10240];
	ld.global.u32 	%r141, [%rd37+11264];
	ld.global.u32 	%r142, [%rd37+12288];
	ld.global.u32 	%r143, [%rd37+13312];
	ld.global.u32 	%r144, [%rd37+14336];
	ld.global.u32 	%r145, [%rd37+15360];
	add.s32 	%r146, %r130, %r500;
	add.s32 	%r147, %r131, %r146;
	add.s32 	%r148, %r132, %r147;
	add.s32 	%r149, %r133, %r148;
	add.s32 	%r150, %r134, %r149;
	add.s32 	%r151, %r135, %r150;
	add.s32 	%r152, %r136, %r151;
	add.s32 	%r153, %r137, %r152;
	add.s32 	%r154, %r138, %r153;
	add.s32 	%r155, %r139, %r154;
	add.s32 	%r156, %r140, %r155;
	add.s32 	%r157, %r141, %r156;
	add.s32 	%r158, %r142, %r157;
	add.s32 	%r159, %r143, %r158;
	add.s32 	%r160, %r144, %r159;
	add.s32 	%r500, %r145, %r160;
	sub.s64 	%rd38, %rd1, %rd75;
	setp.lt.u64 	%p4, %rd38, %rd33;
	add.s32 	%r484, %r484, 1;
	add.s64 	%rd74, %rd74, %rd33;
	sub.s32 	%r483, %r483, %r129;
	mul.wide.s32 	%rd39, %r129, 4;
	add.s64 	%rd73, %rd73, %rd39;
	@%p4 bra 	$L__BB8_42;
	bra.uni 	$L__BB8_27;
$L__BB8_29:
	setp.le.u64 	%p5, %rd1, %rd75;
	cvt.u32.u64 	%r161, %rd75;
	cvt.u32.u64 	%r162, %rd1;
	sub.s32 	%r163, %r162, %r161;
	setp.ge.s32 	%p6, %r46, %r163;
	or.pred  	%p7, %p5, %p6;
	@%p7 bra 	$L__BB8_42;
	cvt.u32.u64 	%r166, %rd15;
	cvt.u32.u64 	%r167, %rd4;
	not.b32 	%r168, %r46;
	add.s32 	%r169, %r168, %r48;
	add.s32 	%r170, %r166, %r167;
	sub.s32 	%r171, %r169, %r170;
	mul.lo.s32 	%r172, %r1, %r484;
	shl.b32 	%r173, %r172, 12;
	sub.s32 	%r174, %r171, %r173;
	shr.u32 	%r175, %r174, 8;
	add.s32 	%r56, %r175, 1;
	and.b32  	%r57, %r56, 15;
	setp.lt.u32 	%p8, %r174, 3840;
	mov.u32 	%r490, %r46;
	@%p8 bra 	$L__BB8_33;
	shr.u32 	%r176, %r483, 8;
	add.s32 	%r177, %r176, 1;
	and.b32  	%r178, %r177, 33554416;
	neg.s32 	%r486, %r178;
	mov.u32 	%r490, %r46;
$L__BB8_32:
	.pragma "nounroll";
	ld.global.u32 	%r179, [%rd73+-8192];
	add.s32 	%r180, %r179, %r500;
	ld.global.u32 	%r181, [%rd73+-7168];
	add.s32 	%r182, %r181, %r180;
	ld.global.u32 	%r183, [%rd73+-6144];
	add.s32 	%r184, %r183, %r182;
	ld.global.u32 	%r185, [%rd73+-5120];
	add.s32 	%r186, %r185, %r184;
	ld.global.u32 	%r187, [%rd73+-4096];
	add.s32 	%r188, %r187, %r186;
	ld.global.u32 	%r189, [%rd73+-3072];
	add.s32 	%r190, %r189, %r188;
	ld.global.u32 	%r191, [%rd73+-2048];
	add.s32 	%r192, %r191, %r190;
	ld.global.u32 	%r193, [%rd73+-1024];
	add.s32 	%r194, %r193, %r192;
	ld.global.u32 	%r195, [%rd73];
	add.s32 	%r196, %r195, %r194;
	ld.global.u32 	%r197, [%rd73+1024];
	add.s32 	%r198, %r197, %r196;
	ld.global.u32 	%r199, [%rd73+2048];
	add.s32 	%r200, %r199, %r198;
	ld.global.u32 	%r201, [%rd73+3072];
	add.s32 	%r202, %r201, %r200;
	ld.global.u32 	%r203, [%rd73+4096];
	add.s32 	%r204, %r203, %r202;
	ld.global.u32 	%r205, [%rd73+5120];
	add.s32 	%r206, %r205, %r204;
	ld.global.u32 	%r207, [%rd73+6144];
	add.s32 	%r208, %r207, %r206;
	ld.global.u32 	%r209, [%rd73+7168];
	add.s32 	%r500, %r209, %r208;
	add.s32 	%r490, %r490, 4096;
	add.s32 	%r486, %r486, 16;
	add.s64 	%rd73, %rd73, 16384;
	setp.ne.s32 	%p9, %r486, 0;
	@%p9 bra 	$L__BB8_32;
$L__BB8_33:
	setp.eq.s32 	%p10, %r57, 0;
	@%p10 bra 	$L__BB8_42;
	and.b32  	%r68, %r56, 7;
	setp.lt.u32 	%p11, %r57, 8;
	@%p11 bra 	$L__BB8_36;
	cvt.u64.u32 	%rd40, %r490;
	add.s64 	%rd41, %rd75, %rd40;
	shl.b64 	%rd42, %rd41, 2;
	add.s64 	%rd43, %rd2, %rd42;
	ld.global.u32 	%r211, [%rd43];
	add.s32 	%r212, %r211, %r500;
	ld.global.u32 	%r213, [%rd43+1024];
	add.s32 	%r214, %r213, %r212;
	ld.global.u32 	%r215, [%rd43+2048];
	add.s32 	%r216, %r215, %r214;
	ld.global.u32 	%r217, [%rd43+3072];
	add.s32 	%r218, %r217, %r216;
	ld.global.u32 	%r219, [%rd43+4096];
	add.s32 	%r220, %r219, %r218;
	ld.global.u32 	%r221, [%rd43+5120];
	add.s32 	%r222, %r221, %r220;
	ld.global.u32 	%r223, [%rd43+6144];
	add.s32 	%r224, %r223, %r222;
	ld.global.u32 	%r225, [%rd43+7168];
	add.s32 	%r500, %r225, %r224;
	add.s32 	%r490, %r490, 2048;
$L__BB8_36:
	setp.eq.s32 	%p12, %r68, 0;
	@%p12 bra 	$L__BB8_42;
	setp.lt.u32 	%p13, %r68, 4;
	@%p13 bra 	$L__BB8_39;
	cvt.u64.u32 	%rd44, %r490;
	add.s64 	%rd45, %rd75, %rd44;
	shl.b64 	%rd46, %rd45, 2;
	add.s64 	%rd47, %rd2, %rd46;
	ld.global.u32 	%r227, [%rd47];
	add.s32 	%r228, %r227, %r500;
	ld.global.u32 	%r229, [%rd47+1024];
	add.s32 	%r230, %r229, %r228;
	ld.global.u32 	%r231, [%rd47+2048];
	add.s32 	%r232, %r231, %r230;
	ld.global.u32 	%r233, [%rd47+3072];
	add.s32 	%r500, %r233, %r232;
	add.s32 	%r490, %r490, 1024;
$L__BB8_39:
	and.b32  	%r234, %r56, 3;
	setp.eq.s32 	%p14, %r234, 0;
	@%p14 bra 	$L__BB8_42;
	cvt.u64.u32 	%rd48, %r490;
	add.s64 	%rd49, %rd48, %rd74;
	shl.b64 	%rd50, %rd49, 2;
	add.s64 	%rd77, %rd2, %rd50;
	cvt.u16.u32 	%rs1, %r483;
	shr.u16 	%rs2, %rs1, 8;
	add.s16 	%rs3, %rs2, 1;
	cvt.u32.u16 	%r235, %rs3;
	and.b32  	%r236, %r235, 3;
	neg.s32 	%r498, %r236;
$L__BB8_41:
	.pragma "nounroll";
	ld.global.u32 	%r237, [%rd77];
	add.s32 	%r500, %r237, %r500;
	add.s64 	%rd77, %rd77, 1024;
	add.s32 	%r498, %r498, 1;
	setp.ne.s32 	%p15, %r498, 0;
	@%p15 bra 	$L__BB8_41;
$L__BB8_42:
	// begin inline asm
	mov.u32 %r238, %laneid;
	// end inline asm
	mov.b32 	%r241, 1;
	mov.b32 	%r262, 31;
	mov.b32 	%r263, -1;
	// begin inline asm
	shfl.sync.down.b32 %r239, %r500, %r241, %r262, %r263;
	// end inline asm
	setp.gt.s32 	%p16, %r238, 30;
	selp.b32 	%r264, 0, %r239, %p16;
	add.s32 	%r245, %r264, %r500;
	mov.b32 	%r246, 2;
	// begin inline asm
	shfl.sync.down.b32 %r244, %r245, %r246, %r262, %r263;
	// end inline asm
	setp.gt.s32 	%p17, %r238, 29;
	selp.b32 	%r265, 0, %r244, %p17;
	add.s32 	%r250, %r245, %r265;
	mov.b32 	%r251, 4;
	// begin inline asm
	shfl.sync.down.b32 %r249, %r250, %r251, %r262, %r263;
	// end inline asm
	setp.gt.s32 	%p18, %r238, 27;
	selp.b32 	%r266, 0, %r249, %p18;
	add.s32 	%r255, %r250, %r266;
	mov.b32 	%r256, 8;
	// begin inline asm
	shfl.sync.down.b32 %r254, %r255, %r256, %r262, %r263;
	// end inline asm
	setp.gt.s32 	%p19, %r238, 23;
	selp.b32 	%r267, 0, %r254, %p19;
	add.s32 	%r260, %r255, %r267;
	mov.b32 	%r261, 16;
	// begin inline asm
	shfl.sync.down.b32 %r259, %r260, %r261, %r262, %r263;
	// end inline asm
	setp.gt.s32 	%p20, %r238, 15;
	selp.b32 	%r268, 0, %r259, %p20;
	add.s32 	%r501, %r260, %r268;
	setp.ne.s32 	%p21, %r238, 0;
	@%p21 bra 	$L__BB8_44;
	shr.u32 	%r269, %r46, 3;
	and.b32  	%r270, %r269, 124;
	mov.u32 	%r271, _ZZN3cub18CUB_300001_SM_10006detail6reduce18DeviceReduceKernelINS2_10policy_hubIiyN4cuda3std3__44plusIiEEE10Policy1000EN6thrust24THRUST_300001_SM_1000_NS6detail15normal_iteratorINSD_10device_ptrIiEEEEyS9_iNS7_10__identityEEEvT0_PT3_T1_NS0_13GridEvenShareISN_EET2_T4_E12temp_storage;
	add.s32 	%r272, %r271, %r270;
	st.shared.u32 	[%r272+8], %r501;
$L__BB8_44:
	bar.sync 	0;
	setp.ne.s32 	%p22, %r46, 0;
	@%p22 bra 	$L__BB8_46;
	ld.shared.u32 	%r273, [_ZZN3cub18CUB_300001_SM_10006detail6reduce18DeviceReduceKernelINS2_10policy_hubIiyN4cuda3std3__44plusIiEEE10Policy1000EN6thrust24THRUST_300001_SM_1000_NS6detail15normal_iteratorINSD_10device_ptrIiEEEEyS9_iNS7_10__identityEEEvT0_PT3_T1_NS0_13GridEvenShareISN_EET2_T4_E12temp_storage+12];
	add.s32 	%r274, %r273, %r501;
	ld.shared.u32 	%r275, [_ZZN3cub18CUB_300001_SM_10006detail6reduce18DeviceReduceKernelINS2_10policy_hubIiyN4cuda3std3__44plusIiEEE10Policy1000EN6thrust24THRUST_300001_SM_1000_NS6detail15normal_iteratorINSD_10device_ptrIiEEEEyS9_iNS7_10__identityEEEvT0_PT3_T1_NS0_13GridEvenShareISN_EET2_T4_E12temp_storage+16];
	add.s32 	%r276, %r274, %r275;
	ld.shared.u32 	%r277, [_ZZN3cub18CUB_300001_SM_10006detail6reduce18DeviceReduceKernelINS2_10policy_hubIiyN4cuda3std3__44plusIiEEE10Policy1000EN6thrust24THRUST_300001_SM_1000_NS6detail15normal_iteratorINSD_10device_ptrIiEEEEyS9_iNS7_10__identityEEEvT0_PT3_T1_NS0_13GridEvenShareISN_EET2_T4_E12temp_storage+20];
	add.s32 	%r278, %r276, %r277;
	ld.shared.u32 	%r279, [_ZZN3cub18CUB_300001_SM_10006detail6reduce18DeviceReduceKernelINS2_10policy_hubIiyN4cuda3std3__44plusIiEEE10Policy1000EN6thrust24THRUST_300001_SM_1000_NS6detail15normal_iteratorINSD_10device_ptrIiEEEEyS9_iNS7_10__identityEEEvT0_PT3_T1_NS0_13GridEvenShareISN_EET2_T4_E12temp_storage+24];
	add.s32 	%r280, %r278, %r279;
	ld.shared.u32 	%r281, [_ZZN3cub18CUB_300001_SM_10006detail6reduce18DeviceReduceKernelINS2_10policy_hubIiyN4cuda3std3__44plusIiEEE10Policy1000EN6thrust24THRUST_300001_SM_1000_NS6detail15normal_iteratorINSD_10device_ptrIiEEEEyS9_iNS7_10__identityEEEvT0_PT3_T1_NS0_13GridEvenShareISN_EET2_T4_E12temp_storage+28];
	add.s32 	%r282, %r280, %r281;
	ld.shared.u32 	%r283, [_ZZN3cub18CUB_300001_SM_10006detail6reduce18DeviceReduceKernelINS2_10policy_hubIiyN4cuda3std3__44plusIiEEE10Policy1000EN6thrust24THRUST_300001_SM_1000_NS6detail15normal_iteratorINSD_10device_ptrIiEEEEyS9_iNS7_10__identityEEEvT0_PT3_T1_NS0_13GridEvenShareISN_EET2_T4_E12temp_storage+32];
	add.s32 	%r284, %r282, %r283;
	ld.shared.u32 	%r285, [_ZZN3cub18CUB_300001_SM_10006detail6reduce18DeviceReduceKernelINS2_10policy_hubIiyN4cuda3std3__44plusIiEEE10Policy1000EN6thrust24THRUST_300001_SM_1000_NS6detail15normal_iteratorINSD_10device_ptrIiEEEEyS9_iNS7_10__identityEEEvT0_PT3_T1_NS0_13GridEvenShareISN_EET2_T4_E12temp_storage+36];
	add.s32 	%r501, %r284, %r285;
$L__BB8_46:
	mov.u32 	%r464, %tid.x;
	setp.ne.s32 	%p56, %r464, 0;
	@%p56 bra 	$L__BB8_48;
	ld.param.u64 	%rd71, [_ZN3cub18CUB_300001_SM_10006detail6reduce18DeviceReduceKernelINS2_10policy_hubIiyN4cuda3std3__44plusIiEEE10Policy1000EN6thrust24THRUST_300001_SM_1000_NS6detail15normal_iteratorINSD_10device_ptrIiEEEEyS9_iNS7_10__identityEEEvT0_PT3_T1_NS0_13GridEvenShareISN_EET2_T4__param_1];
	cvta.to.global.u64 	%rd68, %rd71;
	mul.wide.u32 	%rd69, %r2, 4;
	add.s64 	%rd70, %rd68, %rd69;
	st.global.u32 	[%rd70], %r501;
$L__BB8_48:
	ret;

}
	// .globl	_ZN3cub18CUB_300001_SM_10006detail6reduce28DeviceReduceSingleTileKernelINS2_10policy_hubIiyN4cuda3std3__44plusIiEEE10Policy1000EPiSC_iS9_iiNS7_10__identityEEEvT0_T1_T2_T3_T4_T6_
.visible .entry _ZN3cub18CUB_300001_SM_10006detail6reduce28DeviceReduceSingleTileKernelINS2_10policy_hubIiyN4cuda3std3__44plusIiEEE10Policy1000EPiSC_iS9_iiNS7_10__identityEEEvT0_T1_T2_T3_T4_T6_(
	.param .u64 .ptr .align 1 _ZN3cub18CUB_300001_SM_10006detail6reduce28DeviceReduceSingleTileKernelINS2_10policy_hubIiyN4cuda3std3__44plusIiEEE10Policy1000EPiSC_iS9_iiNS7_10__identityEEEvT0_T1_T2_T3_T4_T6__param_0,
	.param .u64 .ptr .align 1 _ZN3cub18CUB_300001_SM_10006detail6reduce28DeviceReduceSingleTileKernelINS2_10policy_hubIiyN4cuda3std3__44plusIiEEE10Policy1000EPiSC_iS9_iiNS7_10__identityEEEvT0_T1_T2_T3_T4_T6__param_1,
	.param .u32 _ZN3cub18CUB_300001_SM_10006detail6reduce28DeviceReduceSingleTileKernelINS2_10policy_hubIiyN4cuda3std3__44plusIiEEE10Policy1000EPiSC_iS9_iiNS7_10__identityEEEvT0_T1_T2_T3_T4_T6__param_2,
	.param .align 1 .b8 _ZN3cub18CUB_300001_SM_10006detail6reduce28DeviceReduceSingleTileKernelINS2_10policy_hubIiyN4cuda3std3__44plusIiEEE10Policy1000EPiSC_iS9_iiNS7_10__identityEEEvT0_T1_T2_T3_T4_T6__param_3[1],
	.param .u32 _ZN3cub18CUB_300001_SM_10006detail6reduce28DeviceReduceSingleTileKernelINS2_10policy_hubIiyN4cuda3std3__44plusIiEEE10Policy1000EPiSC_iS9_iiNS7_10__identityEEEvT0_T1_T2_T3_T4_T6__param_4,
	.param .align 1 .b8 _ZN3cub18CUB_300001_SM_10006detail6reduce28DeviceReduceSingleTileKernelINS2_10policy_hubIiyN4cuda3std3__44plusIiEEE10Policy1000EPiSC_iS9_iiNS7_10__identityEEEvT0_T1_T2_T3_T4_T6__param_5[1]
)
.maxntid 256
.minnctapersm 1
{
	.reg .pred 	%p<97>;
	.reg .b32 	%r<687>;
	.reg .b64 	%rd<125>;
	// demoted variable
	.shared .align 4 .b8 _ZZN3cub18CUB_300001_SM_10006detail6reduce28DeviceReduceSingleTileKernelINS2_10policy_hubIiyN4cuda3std3__44plusIiEEE10Policy1000EPiSC_iS9_iiNS7_10__identityEEEvT0_T1_T2_T3_T4_T6_E12temp_storage[44];
	ld.param.u64 	%rd16, [_ZN3cub18CUB_300001_SM_10006detail6reduce28DeviceReduceSingleTileKernelINS2_10policy_hubIiyN4cuda3std3__44plusIiEEE10Policy1000EPiSC_iS9_iiNS7_10__identityEEEvT0_T1_T2_T3_T4_T6__param_0];
	ld.param.u64 	%rd17, [_ZN3cub18CUB_300001_SM_10006detail6reduce28DeviceReduceSingleTileKernelINS2_10policy_hubIiyN4cuda3std3__44plusIiEEE10Policy1000EPiSC_iS9_iiNS7_10__identityEEEvT0_T1_T2_T3_T4_T6__param_1];
	ld.param.u32 	%r120, [_ZN3cub18CUB_300001_SM_10006detail6reduce28DeviceReduceSingleTileKernelINS2_10policy_hubIiyN4cuda3std3__44plusIiEEE10Policy1000EPiSC_iS9_iiNS7_10__identityEEEvT0_T1_T2_T3_T4_T6__param_2];
	ld.param.u32 	%r121, [_ZN3cub18CUB_300001_SM_10006detail6reduce28DeviceReduceSingleTileKernelINS2_10policy_hubIiyN4cuda3std3__44plusIiEEE10Policy1000EPiSC_iS9_iiNS7_10__identityEEEvT0_T1_T2_T3_T4_T6__param_4];
	cvta.to.global.u64 	%rd1, %rd17;
	setp.ne.s32 	%p1, %r120, 0;
	@%p1 bra 	$L__BB9_3;
	mov.u32 	%r633, %tid.x;
	setp.ne.s32 	%p96, %r633, 0;
	@%p96 bra 	$L__BB9_74;
	st.global.u32 	[%rd1], %r121;
	bra.uni 	$L__BB9_74;
$L__BB9_3:
	and.b64  	%rd18, %rd16, 15;
	setp.ne.s64 	%p2, %rd18, 0;
	@%p2 bra 	$L__BB9_38;
	setp.gt.s32 	%p49, %r120, 4095;
	@%p49 bra 	$L__BB9_22;
	mov.u32 	%r1, %tid.x;
	setp.ge.s32 	%p66, %r1, %r120;
	mov.b32 	%r644, 0;
	mov.u32 	%r639, %r1;
	@%p66 bra 	$L__BB9_7;
	mul.wide.u32 	%rd113, %r1, 4;
	add.s64 	%rd112, %rd16, %rd113;
	// begin inline asm
	ld.global.nc.u32 %r644, [%rd112];
	// end inline asm
	add.s32 	%r639, %r1, 256;
$L__BB9_7:
	setp.ge.s32 	%p67, %r639, %r120;
	@%p67 bra 	$L__BB9_13;
	not.b32 	%r507, %r639;
	add.s32 	%r6, %r120, %r507;
	and.b32  	%r508, %r6, 768;
	setp.eq.s32 	%p68, %r508, 768;
	@%p68 bra 	$L__BB9_11;
	mul.wide.u32 	%rd114, %r639, 4;
	add.s64 	%rd121, %rd16, %rd114;
	shr.u32 	%r509, %r6, 8;
	add.s32 	%r510, %r509, 1;
	and.b32  	%r511, %r510, 3;
	neg.s32 	%r636, %r511;
$L__BB9_10:
	.pragma "nounroll";
	// begin inline asm
	ld.global.nc.u32 %r512, [%rd121];
	// end inline asm
	add.s32 	%r644, %r512, %r644;
	add.s32 	%r639, %r639, 256;
	add.s64 	%rd121, %rd121, 1024;
	add.s32 	%r636, %r636, 1;
	setp.ne.s32 	%p69, %r636, 0;
	@%p69 bra 	$L__BB9_10;
$L__BB9_11:
	setp.lt.u32 	%p70, %r6, 768;
	@%p70 bra 	$L__BB9_13;
$L__BB9_12:
	mul.wide.s32 	%rd120, %r639, 4;
	add.s64 	%rd116, %rd16, %rd120;
	// begin inline asm
	ld.global.nc.u32 %r513, [%rd116];
	// end inline asm
	add.s32 	%r517, %r513, %r644;
	add.s64 	%rd117, %rd116, 1024;
	// begin inline asm
	ld.global.nc.u32 %r514, [%rd117];
	// end inline asm
	add.s32 	%r518, %r514, %r517;
	add.s64 	%rd118, %rd116, 2048;
	// begin inline asm
	ld.global.nc.u32 %r515, [%rd118];
	// end inline asm
	add.s32 	%r519, %r515, %r518;
	add.s64 	%rd119, %rd116, 3072;
	// begin inline asm
	ld.global.nc.u32 %r516, [%rd119];
	// end inline asm
	add.s32 	%r644, %r516, %r519;
	add.s32 	%r639, %r639, 1024;
	setp.lt.s32 	%p71, %r639, %r120;
	@%p71 bra 	$L__BB9_12;
$L__BB9_13:
	setp.lt.s32 	%p72, %r120, 256;
	@%p72 bra 	$L__BB9_18;
	// begin inline asm
	mov.u32 %r583, %laneid;
	// end inline asm
	mov.b32 	%r586, 1;
	mov.b32 	%r607, 31;
	mov.b32 	%r608, -1;
	// begin inline asm
	shfl.sync.down.b32 %r584, %r644, %r586, %r607, %r608;
	// end inline asm
	setp.gt.s32 	%p88, %r583, 30;
	selp.b32 	%r609, 0, %r584, %p88;
	add.s32 	%r590, %r609, %r644;
	mov.b32 	%r591, 2;
	// begin inline asm
	shfl.sync.down.b32 %r589, %r590, %r591, %r607, %r608;
	// end inline asm
	setp.gt.s32 	%p89, %r583, 29;
	selp.b32 	%r610, 0, %r589, %p89;
	add.s32 	%r595, %r590, %r610;
	mov.b32 	%r596, 4;
	// begin inline asm
	shfl.sync.down.b32 %r594, %r595, %r596, %r607, %r608;
	// end inline asm
	setp.gt.s32 	%p90, %r583, 27;
	selp.b32 	%r611, 0, %r594, %p90;
	add.s32 	%r600, %r595, %r611;
	mov.b32 	%r601, 8;
	// begin inline asm
	shfl.sync.down.b32 %r599, %r600, %r601, %r607, %r608;
	// end inline asm
	setp.gt.s32 	%p91, %r583, 23;
	selp.b32 	%r612, 0, %r599, %p91;
	add.s32 	%r605, %r600, %r612;
	mov.b32 	%r606, 16;
	// begin inline asm
	shfl.sync.down.b32 %r604, %r605, %r606, %r607, %r608;
	// end inline asm
	setp.gt.s32 	%p92, %r583, 15;
	selp.b32 	%r613, 0, %r604, %p92;
	add.s32 	%r686, %r605, %r613;
	setp.ne.s32 	%p93, %r583, 0;
	@%p93 bra 	$L__BB9_16;
	shr.u32 	%r614, %r1, 3;
	and.b32  	%r615, %r614, 124;
	mov.u32 	%r616, _ZZN3cub18CUB_300001_SM_10006detail6reduce28DeviceReduceSingleTileKernelINS2_10policy_hubIiyN4cuda3std3__44plusIiEEE10Policy1000EPiSC_iS9_iiNS7_10__identityEEEvT0_T1_T2_T3_T4_T6_E12temp_storage;
	add.s32 	%r617, %r616, %r615;
	st.shared.u32 	[%r617+8], %r686;
$L__BB9_16:
	bar.sync 	0;
	setp.ne.s32 	%p94, %r1, 0;
	@%p94 bra 	$L__BB9_72;
	ld.shared.u32 	%r618, [_ZZN3cub18CUB_300001_SM_10006detail6reduce28DeviceReduceSingleTileKernelINS2_10policy_hubIiyN4cuda3std3__44plusIiEEE10Policy1000EPiSC_iS9_iiNS7_10__identityEEEvT0_T1_T2_T3_T4_T6_E12temp_storage+12];
	add.s32 	%r619, %r618, %r686;
	ld.shared.u32 	%r620, [_ZZN3cub18CUB_300001_SM_10006detail6reduce28DeviceReduceSingleTileKernelINS2_10policy_hubIiyN4cuda3std3__44plusIiEEE10Policy1000EPiSC_iS9_iiNS7_10__identityEEEvT0_T1_T2_T3_T4_T6_E12temp_storage+16];
	add.s32 	%r621, %r619, %r620;
	ld.shared.u32 	%r622, [_ZZN3cub18CUB_300001_SM_10006detail6reduce28DeviceReduceSingleTileKernelINS2_10policy_hubIiyN4cuda3std3__44plusIiEEE10Policy1000EPiSC_iS9_iiNS7_10__identityEEEvT0_T1_T2_T3_T4_T6_E12temp_storage+20];
	add.s32 	%r623, %r621, %r622;
	ld.shared.u32 	%r624, [_ZZN3cub18CUB_300001_SM_10006detail6reduce28DeviceReduceSingleTileKernelINS2_10policy_hubIiyN4cuda3std3__44plusIiEEE10Policy1000EPiSC_iS9_iiNS7_10__identityEEEvT0_T1_T2_T3_T4_T6_E12temp_storage+24];
	add.s32 	%r625, %r623, %r624;
	ld.shared.u32 	%r626, [_ZZN3cub18CUB_300001_SM_10006detail6reduce28DeviceReduceSingleTileKernelINS2_10policy_hubIiyN4cuda3std3__44plusIiEEE10Policy1000EPiSC_iS9_iiNS7_10__identityEEEvT0_T1_T2_T3_T4_T6_E12temp_storage+28];
	add.s32 	%r627, %r625, %r626;
	ld.shared.u32 	%r628, [_ZZN3cub18CUB_300001_SM_10006detail6reduce28DeviceReduceSingleTileKernelINS2_10policy_hubIiyN4cuda3std3__44plusIiEEE10Policy1000EPiSC_iS9_iiNS7_10__identityEEEvT0_T1_T2_T3_T4_T6_E12temp_storage+32];
	add.s32 	%r629, %r627, %r628;
	ld.shared.u32 	%r630, [_ZZN3cub18CUB_300001_SM_10006detail6reduce28DeviceReduceSingleTileKernelINS2_10policy_hubIiyN4cuda3std3__44plusIiEEE10Policy1000EPiSC_iS9_iiNS7_10__identityEEEvT0_T1_T2_T3_T4_T6_E12temp_storage+36];
	add.s32 	%r686, %r629, %r630;
	bra.uni 	$L__BB9_72;
$L__BB9_18:
	// begin inline asm
	mov.u32 %r520, %laneid;
	// end inline asm
	and.b32  	%r546, %r1, 992;
	add.s32 	%r547, %r546, 32;
	setp.gt.s32 	%p73, %r547, %r120;
	not.b32 	%r548, %r546;
	add.s32 	%r549, %r120, %r548;
	selp.b32 	%r544, %r549, 31, %p73;
	mov.b32 	%r523, 1;
	mov.b32 	%r545, -1;
	// begin inline asm
	shfl.sync.down.b32 %r521, %r644, %r523, %r544, %r545;
	// end inline asm
	setp.lt.s32 	%p74, %r520, %r544;
	selp.b32 	%r550, %r521, 0, %p74;
	add.s32 	%r527, %r550, %r644;
	mov.b32 	%r528, 2;
	// begin inline asm
	shfl.sync.down.b32 %r526, %r527, %r528, %r544, %r545;
	// end inline asm
	add.s32 	%r551, %r520, 2;
	setp.gt.s32 	%p75, %r551, %r544;
	selp.b32 	%r552, 0, %r526, %p75;
	add.s32 	%r532, %r527, %r552;
	mov.b32 	%r533, 4;
	// begin inline asm
	shfl.sync.down.b32 %r531, %r532, %r533, %r544, %r545;
	// end inline asm
	add.s32 	%r553, %r520, 4;
	setp.gt.s32 	%p76, %r553, %r544;
	selp.b32 	%r554, 0, %r531, %p76;
	add.s32 	%r537, %r532, %r554;
	mov.b32 	%r538, 8;
	// begin inline asm
	shfl.sync.down.b32 %r536, %r537, %r538, %r544, %r545;
	// end inline asm
	add.s32 	%r555, %r520, 8;
	setp.gt.s32 	%p77, %r555, %r544;
	selp.b32 	%r556, 0, %r536, %p77;
	add.s32 	%r542, %r537, %r556;
	mov.b32 	%r543, 16;
	// begin inline asm
	shfl.sync.down.b32 %r541, %r542, %r543, %r544, %r545;
	// end inline asm
	add.s32 	%r557, %r520, 16;
	setp.gt.s32 	%p78, %r557, %r544;
	selp.b32 	%r558, 0, %r541, %p78;
	add.s32 	%r686, %r542, %r558;
	setp.ne.s32 	%p79, %r520, 0;
	@%p79 bra 	$L__BB9_20;
	shr.u32 	%r559, %r1, 3;
	and.b32  	%r560, %r559, 124;
	mov.u32 	%r561, _ZZN3cub18CUB_300001_SM_10006detail6reduce28DeviceReduceSingleTileKernelINS2_10policy_hubIiyN4cuda3std3__44plusIiEEE10Policy1000EPiSC_iS9_iiNS7_10__identityEEEvT0_T1_T2_T3_T4_T6_E12temp_storage;
	add.s32 	%r562, %r561, %r560;
	st.shared.u32 	[%r562+8], %r686;
$L__BB9_20:
	bar.sync 	0;
	setp.ne.s32 	%p80, %r1, 0;
	@%p80 bra 	$L__BB9_72;
	setp.gt.s32 	%p81, %r120, 32;
	ld.shared.u32 	%r563, [_ZZN3cub18CUB_300001_SM_10006detail6reduce28DeviceReduceSingleTileKernelINS2_10policy_hubIiyN4cuda3std3__44plusIiEEE10Policy1000EPiSC_iS9_iiNS7_10__identityEEEvT0_T1_T2_T3_T4_T6_E12temp_storage+12];
	selp.b32 	%r564, %r563, 0, %p81;
	add.s32 	%r565, %r564, %r686;
	setp.gt.s32 	%p82, %r120, 64;
	ld.shared.u32 	%r566, [_ZZN3cub18CUB_300001_SM_10006detail6reduce28DeviceReduceSingleTileKernelINS2_10policy_hubIiyN4cuda3std3__44plusIiEEE10Policy1000EPiSC_iS9_iiNS7_10__identityEEEvT0_T1_T2_T3_T4_T6_E12temp_storage+16];
	selp.b32 	%r567, %r566, 0, %p82;
	add.s32 	%r568, %r565, %r567;
	setp.gt.s32 	%p83, %r120, 96;
	ld.shared.u32 	%r569, [_ZZN3cub18CUB_300001_SM_10006detail6reduce28DeviceReduceSingleTileKernelINS2_10policy_hubIiyN4cuda3std3__44plusIiEEE10Policy1000EPiSC_iS9_iiNS7_10__identityEEEvT0_T1_T2_T3_T4_T6_E12temp_storage+20];
	selp.b32 	%r570, %r569, 0, %p83;
	add.s32 	%r571, %r568, %r570;
	setp.gt.s32 	%p84, %r120, 128;
	ld.shared.u32 	%r572, [_ZZN3cub18CUB_300001_SM_10006detail6reduce28DeviceReduceSingleTileKernelINS2_10policy_hubIiyN4cuda3std3__44plusIiEEE10Policy1000EPiSC_iS9_iiNS7_10__identityEEEvT0_T1_T2_T3_T4_T6_E12temp_storage+24];
	selp.b32 	%r573, %r572, 0, %p84;
	add.s32 	%r574, %r571, %r573;
	setp.gt.s32 	%p85, %r120, 160;
	ld.shared.u32 	%r575, [_ZZN3cub18CUB_300001_SM_10006detail6reduce28DeviceReduceSingleTileKernelINS2_10policy_hubIiyN4cuda3std3__44plusIiEEE10Policy1000EPiSC_iS9_iiNS7_10__identityEEEvT0_T1_T2_T3_T4_T6_E12temp_storage+28];
	selp.b32 	%r576, %r575, 0, %p85;
	add.s32 	%r577, %r574, %r576;
	setp.gt.s32 	%p86, %r120, 192;
	ld.shared.u32 	%r578, [_ZZN3cub18CUB_300001_SM_10006detail6reduce28DeviceReduceSingleTileKernelINS2_10policy_hubIiyN4cuda3std3__44plusIiEEE10Policy1000EPiSC_iS9_iiNS7_10__identityEEEvT0_T1_T2_T3_T4_T6_E12temp_storage+32];
	selp.b32 	%r579, %r578, 0, %p86;
	add.s32 	%r580, %r577, %r579;
	setp.gt.s32 	%p87, %r120, 224;
	ld.shared.u32 	%r581, [_ZZN3cub18CUB_300001_SM_10006detail6reduce28DeviceReduceSingleTileKernelINS2_10policy_hubIiyN4cuda3std3__44plusIiEEE10Policy1000EPiSC_iS9_iiNS7_10__identityEEEvT0_T1_T2_T3_T4_T6_E12temp_storage+36];
	selp.b32 	%r582, %r581, 0, %p87;
	add.s32 	%r686, %r580, %r582;
	bra.uni 	$L__BB9_72;
$L__BB9_22:
	mov.u32 	%r26, %tid.x;
	shl.b32 	%r377, %r26, 2;
	mul.wide.u32 	%rd86, %r377, 4;
	add.s64 	%rd76, %rd16, %rd86;
	// begin inline asm
	ld.global.nc.v2.u64 {%rd74, %rd75}, [%rd76];
	// end inline asm
	mov.b64 	{%r378, %r379}, %rd75;
	mov.b64 	{%r380, %r381}, %rd74;
	add.s64 	%rd79, %rd76, 4096;
	// begin inline asm
	ld.global.nc.v2.u64 {%rd77, %rd78}, [%rd79];
	// end inline asm
	mov.b64 	{%r382, %r383}, %rd78;
	mov.b64 	{%r384, %r385}, %rd77;
	add.s64 	%rd82, %rd76, 8192;
	// begin inline asm
	ld.global.nc.v2.u64 {%rd80, %rd81}, [%rd82];
	// end inline asm
	mov.b64 	{%r386, %r387}, %rd81;
	mov.b64 	{%r388, %r389}, %rd80;
	add.s64 	%rd85, %rd76, 12288;
	// begin inline asm
	ld.global.nc.v2.u64 {%rd83, %rd84}, [%rd85];
	// end inline asm
	mov.b64 	{%r390, %r391}, %rd84;
	mov.b64 	{%r392, %r393}, %rd83;
	add.s32 	%r394, %r381, %r380;
	add.s32 	%r395, %r378, %r394;
	add.s32 	%r396, %r379, %r395;
	add.s32 	%r397, %r384, %r396;
	add.s32 	%r398, %r385, %r397;
	add.s32 	%r399, %r382, %r398;
	add.s32 	%r400, %r383, %r399;
	add.s32 	%r401, %r388, %r400;
	add.s32 	%r402, %r389, %r401;
	add.s32 	%r403, %r386, %r402;
	add.s32 	%r404, %r387, %r403;
	add.s32 	%r405, %r392, %r404;
	add.s32 	%r406, %r393, %r405;
	add.s32 	%r407, %r390, %r406;
	add.s32 	%r659, %r391, %r407;
	setp.lt.u32 	%p50, %r120, 8192;
	mov.b32 	%r648, 4096;
	@%p50 bra 	$L__BB9_26;
	add.s32 	%r28, %r120, -4096;
	mov.b32 	%r648, 4096;
$L__BB9_24:
	mul.wide.s32 	%rd99, %r648, 4;
	add.s64 	%rd89, %rd76, %rd99;
	// begin inline asm
	ld.global.nc.v2.u64 {%rd87, %rd88}, [%rd89];
	// end inline asm
	mov.b64 	{%r409, %r410}, %rd88;
	mov.b64 	{%r411, %r412}, %rd87;
	add.s64 	%rd92, %rd89, 4096;
	// begin inline asm
	ld.global.nc.v2.u64 {%rd90, %rd91}, [%rd92];
	// end inline asm
	mov.b64 	{%r413, %r414}, %rd91;
	mov.b64 	{%r415, %r416}, %rd90;
	add.s64 	%rd95, %rd89, 8192;
	// begin inline asm
	ld.global.nc.v2.u64 {%rd93, %rd94}, [%rd95];
	// end inline asm
	mov.b64 	{%r417, %r418}, %rd94;
	mov.b64 	{%r419, %r420}, %rd93;
	add.s64 	%rd98, %rd89, 12288;
	// begin inline asm
	ld.global.nc.v2.u64 {%rd96, %rd97}, [%rd98];
	// end inline asm
	mov.b64 	{%r421, %r422}, %rd97;
	mov.b64 	{%r423, %r424}, %rd96;
	add.s32 	%r425, %r411, %r659;
	add.s32 	%r426, %r412, %r425;
	add.s32 	%r427, %r409, %r426;
	add.s32 	%r428, %r410, %r427;
	add.s32 	%r429, %r415, %r428;
	add.s32 	%r430, %r416, %r429;
	add.s32 	%r431, %r413, %r430;
	add.s32 	%r432, %r414, %r431;
	add.s32 	%r433, %r419, %r432;
	add.s32 	%r434, %r420, %r433;
	add.s32 	%r435, %r417, %r434;
	add.s32 	%r436, %r418, %r435;
	add.s32 	%r437, %r423, %r436;
	add.s32 	%r438, %r424, %r437;
	add.s32 	%r439, %r421, %r438;
	add.s32 	%r659, %r422, %r439;
	sub.s32 	%r440, %r120, %r648;
	setp.lt.s32 	%p51, %r440, 4096;
	@%p51 bra 	$L__BB9_34;
	add.s32 	%r648, %r648, 4096;
	setp.le.s32 	%p52, %r648, %r28;
	@%p52 bra 	$L__BB9_24;
$L__BB9_26:
	setp.le.s32 	%p53, %r120, %r648;
	@%p53 bra 	$L__BB9_34;
	sub.s32 	%r35, %r120, %r648;
	setp.ge.s32 	%p54, %r26, %r35;
	@%p54 bra 	$L__BB9_34;
	not.b32 	%r442, %r26;
	add.s32 	%r443, %r120, %r442;
	sub.s32 	%r36, %r443, %r648;
	and.b32  	%r444, %r36, 768;
	setp.eq.s32 	%p55, %r444, 768;
	mov.u32 	%r653, %r26;
	@%p55 bra 	$L__BB9_31;
	add.s32 	%r650, %r26, %r648;
	shr.u32 	%r445, %r36, 8;
	add.s32 	%r446, %r445, 1;
	and.b32  	%r447, %r446, 3;
	neg.s32 	%r649, %r447;
	mov.u32 	%r653, %r26;
$L__BB9_30:
	.pragma "nounroll";
	mul.wide.u32 	%rd101, %r650, 4;
	add.s64 	%rd100, %rd16, %rd101;
	// begin inline asm
	ld.global.nc.u32 %r448, [%rd100];
	// end inline asm
	add.s32 	%r659, %r448, %r659;
	add.s32 	%r653, %r653, 256;
	add.s32 	%r650, %r650, 256;
	add.s32 	%r649, %r649, 1;
	setp.ne.s32 	%p56, %r649, 0;
	@%p56 bra 	$L__BB9_30;
$L__BB9_31:
	setp.lt.u32 	%p57, %r36, 768;
	@%p57 bra 	$L__BB9_34;
	cvt.u64.u32 	%rd102, %r653;
	cvt.u64.u32 	%rd103, %r648;
	add.s64 	%rd104, %rd102, %rd103;
	shl.b64 	%rd105, %rd104, 2;
	add.s64 	%rd106, %rd105, %rd16;
	add.s64 	%rd122, %rd106, 2048;
	add.s32 	%r656, %r653, %r648;
$L__BB9_33:
	mul.wide.u32 	%rd111, %r656, 4;
	add.s64 	%rd107, %rd16, %rd111;
	// begin inline asm
	ld.global.nc.u32 %r449, [%rd107];
	// end inline asm
	add.s32 	%r453, %r449, %r659;
	add.s64 	%rd108, %rd122, -1024;
	// begin inline asm
	ld.global.nc.u32 %r450, [%rd108];
	// end inline asm
	add.s32 	%r454, %r450, %r453;
	// begin inline asm
	ld.global.nc.u32 %r451, [%rd122];
	// end inline asm
	add.s32 	%r455, %r451, %r454;
	add.s64 	%rd110, %rd122, 1024;
	// begin inline asm
	ld.global.nc.u32 %r452, [%rd110];
	// end inline asm
	add.s32 	%r659, %r452, %r455;
	add.s32 	%r653, %r653, 1024;
	add.s64 	%rd122, %rd122, 4096;
	add.s32 	%r656, %r656, 1024;
	setp.lt.s32 	%p58, %r653, %r35;
	@%p58 bra 	$L__BB9_33;
$L__BB9_34:
	// begin inline asm
	mov.u32 %r456, %laneid;
	// end inline asm
	mov.b32 	%r459, 1;
	mov.b32 	%r480, 31;
	mov.b32 	%r481, -1;
	// begin inline asm
	shfl.sync.down.b32 %r457, %r659, %r459, %r480, %r481;
	// end inline asm
	setp.gt.s32 	%p59, %r456, 30;
	selp.b32 	%r482, 0, %r457, %p59;
	add.s32 	%r463, %r482, %r659;
	mov.b32 	%r464, 2;
	// begin inline asm
	shfl.sync.down.b32 %r462, %r463, %r464, %r480, %r481;
	// end inline asm
	setp.gt.s32 	%p60, %r456, 29;
	selp.b32 	%r483, 0, %r462, %p60;
	add.s32 	%r468, %r463, %r483;
	mov.b32 	%r469, 4;
	// begin inline asm
	shfl.sync.down.b32 %r467, %r468, %r469, %r480, %r481;
	// end inline asm
	setp.gt.s32 	%p61, %r456, 27;
	selp.b32 	%r484, 0, %r467, %p61;
	add.s32 	%r473, %r468, %r484;
	mov.b32 	%r474, 8;
	// begin inline asm
	shfl.sync.down.b32 %r472, %r473, %r474, %r480, %r481;
	// end inline asm
	setp.gt.s32 	%p62, %r456, 23;
	selp.b32 	%r485, 0, %r472, %p62;
	add.s32 	%r478, %r473, %r485;
	mov.b32 	%r479, 16;
	// begin inline asm
	shfl.sync.down.b32 %r477, %r478, %r479, %r480, %r481;
	// end inline asm
	setp.gt.s32 	%p63, %r456, 15;
	selp.b32 	%r486, 0, %r477, %p63;
	add.s32 	%r686, %r478, %r486;
	setp.ne.s32 	%p64, %r456, 0;
	@%p64 bra 	$L__BB9_36;
	shr.u32 	%r487, %r26, 3;
	and.b32  	%r488, %r487, 124;
	mov.u32 	%r489, _ZZN3cub18CUB_300001_SM_10006detail6reduce28DeviceReduceSingleTileKernelINS2_10policy_hubIiyN4cuda3std3__44plusIiEEE10Policy1000EPiSC_iS9_iiNS7_10__identityEEEvT0_T1_T2_T3_T4_T6_E12temp_storage;
	add.s32 	%r490, %r489, %r488;
	st.shared.u32 	[%r490+8], %r686;
$L__BB9_36:
	bar.sync 	0;
	setp.ne.s32 	%p65, %r26, 0;
	@%p65 bra 	$L__BB9_72;
	ld.shared.u32 	%r491, [_ZZN3cub18CUB_300001_SM_10006detail6reduce28DeviceReduceSingleTileKernelINS2_10policy_hubIiyN4cuda3std3__44plusIiEEE10Policy1000EPiSC_iS9_iiNS7_10__identityEEEvT0_T1_T2_T3_T4_T6_E12temp_storage+12];
	add.s32 	%r492, %r491, %r686;
	ld.shared.u32 	%r493, [_ZZN3cub18CUB_300001_SM_10006detail6reduce28DeviceReduceSingleTileKernelINS2_10policy_hubIiyN4cuda3std3__44plusIiEEE10Policy1000EPiSC_iS9_iiNS7_10__identityEEEvT0_T1_T2_T3_T4_T6_E12temp_storage+16];
	add.s32 	%r494, %r492, %r493;
	ld.shared.u32 	%r495, [_ZZN3cub18CUB_300001_SM_10006detail6reduce28DeviceReduceSingleTileKernelINS2_10policy_hubIiyN4cuda3std3__44plusIiEEE10Policy1000EPiSC_iS9_iiNS7_10__identityEEEvT0_T1_T2_T3_T4_T6_E12temp_storage+20];
	add.s32 	%r496, %r494, %r495;
	ld.shared.u32 	%r497, [_ZZN3cub18CUB_300001_SM_10006detail6reduce28DeviceReduceSingleTileKernelINS2_10policy_hubIiyN4cuda3std3__44plusIiEEE10Policy1000EPiSC_iS9_iiNS7_10__identityEEEvT0_T1_T2_T3_T4_T6_E12temp_storage+24];
	add.s32 	%r498, %r496, %r497;
	ld.shared.u32 	%r499, [_ZZN3cub18CUB_300001_SM_10006detail6reduce28DeviceReduceSingleTileKernelINS2_10policy_hubIiyN4cuda3std3__44plusIiEEE10Policy1000EPiSC_iS9_iiNS7_10__identityEEEvT0_T1_T2_T3_T4_T6_E12temp_storage+28];
	add.s32 	%r500, %r498, %r499;
	ld.shared.u32 	%r501, [_ZZN3cub18CUB_300001_SM_10006detail6reduce28DeviceReduceSingleTileKernelINS2_10policy_hubIiyN4cuda3std3__44plusIiEEE10Policy1000EPiSC_iS9_iiNS7_10__identityEEEvT0_T1_T2_T3_T4_T6_E12temp_storage+32];
	add.s32 	%r502, %r500, %r501;
	ld.shared.u32 	%r503, [_ZZN3cub18CUB_300001_SM_10006detail6reduce28DeviceReduceSingleTileKernelINS2_10policy_hubIiyN4cuda3std3__44plusIiEEE10Policy1000EPiSC_iS9_iiNS7_10__identityEEEvT0_T1_T2_T3_T4_T6_E12temp_storage+36];
	add.s32 	%r686, %r502, %r503;
	bra.uni 	$L__BB9_72;
$L__BB9_38:
	setp.gt.s32 	%p3, %r120, 4095;
	@%p3 bra 	$L__BB9_56;
	mov.u32 	%r60, %tid.x;
	setp.ge.s32 	%p20, %r60, %r120;
	mov.b32 	%r670, 0;
	mov.u32 	%r665, %r60;
	@%p20 bra 	$L__BB9_41;
	mul.wide.u32 	%rd66, %r60, 4;
	add.s64 	%rd65, %rd16, %rd66;
	// begin inline asm
	ld.global.nc.u32 %r670, [%rd65];
	// end inline asm
	add.s32 	%r665, %r60, 256;
$L__BB9_41:
	setp.ge.s32 	%p21, %r665, %r120;
	@%p21 bra 	$L__BB9_47;
	not.b32 	%r252, %r665;
	add.s32 	%r65, %r120, %r252;
	and.b32  	%r253, %r65, 768;
	setp.eq.s32 	%p22, %r253, 768;
	@%p22 bra 	$L__BB9_45;
	mul.wide.u32 	%rd67, %r665, 4;
	add.s64 	%rd123, %rd16, %rd67;
	shr.u32 	%r254, %r65, 8;
	add.s32 	%r255, %r254, 1;
	and.b32  	%r256, %r255, 3;
	neg.s32 	%r662, %r256;
$L__BB9_44:
	.pragma "nounroll";
	// begin inline asm
	ld.global.nc.u32 %r257, [%rd123];
	// end inline asm
	add.s32 	%r670, %r257, %r670;
	add.s32 	%r665, %r665, 256;
	add.s64 	%rd123, %rd123, 1024;
	add.s32 	%r662, %r662, 1;
	setp.ne.s32 	%p23, %r662, 0;
	@%p23 bra 	$L__BB9_44;
$L__BB9_45:
	setp.lt.u32 	%p24, %r65, 768;
	@%p24 bra 	$L__BB9_47;
$L__BB9_46:
	mul.wide.s32 	%rd73, %r665, 4;
	add.s64 	%rd69, %rd16, %rd73;
	// begin inline asm
	ld.global.nc.u32 %r258, [%rd69];
	// end inline asm
	add.s32 	%r262, %r258, %r670;
	add.s64 	%rd70, %rd69, 1024;
	// begin inline asm
	ld.global.nc.u32 %r259, [%rd70];
	// end inline asm
	add.s32 	%r263, %r259, %r262;
	add.s64 	%rd71, %rd69, 2048;
	// begin inline asm
	ld.global.nc.u32 %r260, [%rd71];
	// end inline asm
	add.s32 	%r264, %r260, %r263;
	add.s64 	%rd72, %rd69, 3072;
	// begin inline asm
	ld.global.nc.u32 %r261, [%rd72];
	// end inline asm
	add.s32 	%r670, %r261, %r264;
	add.s32 	%r665, %r665, 1024;
	setp.lt.s32 	%p25, %r665, %r120;
	@%p25 bra 	$L__BB9_46;
$L__BB9_47:
	setp.lt.s32 	%p26, %r120, 256;
	@%p26 bra 	$L__BB9_52;
	// begin inline asm
	mov.u32 %r328, %laneid;
	// end inline asm
	mov.b32 	%r331, 1;
	mov.b32 	%r352, 31;
	mov.b32 	%r353, -1;
	// begin inline asm
	shfl.sync.down.b32 %r329, %r670, %r331, %r352, %r353;
	// end inline asm
	setp.gt.s32 	%p42, %r328, 30;
	selp.b32 	%r354, 0, %r329, %p42;
	add.s32 	%r335, %r354, %r670;
	mov.b32 	%r336, 2;
	// begin inline asm
	shfl.sync.down.b32 %r334, %r335, %r336, %r352, %r353;
	// end inline asm
	setp.gt.s32 	%p43, %r328, 29;
	selp.b32 	%r355, 0, %r334, %p43;
	add.s32 	%r340, %r335, %r355;
	mov.b32 	%r341, 4;
	// begin inline asm
	shfl.sync.down.b32 %r339, %r340, %r341, %r352, %r353;
	// end inline asm
	setp.gt.s32 	%p44, %r328, 27;
	selp.b32 	%r356, 0, %r339, %p44;
	add.s32 	%r345, %r340, %r356;
	mov.b32 	%r346, 8;
	// begin inline asm
	shfl.sync.down.b32 %r344, %r345, %r346, %r352, %r353;
	// end inline asm
	setp.gt.s32 	%p45, %r328, 23;
	selp.b32 	%r357, 0, %r344, %p45;
	add.s32 	%r350, %r345, %r357;
	mov.b32 	%r351, 16;
	// begin inline asm
	shfl.sync.down.b32 %r349, %r350, %r351, %r352, %r353;
	// end inline asm
	setp.gt.s32 	%p46, %r328, 15;
	selp.b32 	%r358, 0, %r349, %p46;
	add.s32 	%r686, %r350, %r358;
	setp.ne.s32 	%p47, %r328, 0;
	@%p47 bra 	$L__BB9_50;
	shr.u32 	%r359, %r60, 3;
	and.b32  	%r360, %r359, 124;
	mov.u32 	%r361, _ZZN3cub18CUB_300001_SM_10006detail6reduce28DeviceReduceSingleTileKernelINS2_10policy_hubIiyN4cuda3std3__44plusIiEEE10Policy1000EPiSC_iS9_iiNS7_10__identityEEEvT0_T1_T2_T3_T4_T6_E12temp_storage;
	add.s32 	%r362, %r361, %r360;
	st.shared.u32 	[%r362+8], %r686;
$L__BB9_50:
	bar.sync 	0;
	setp.ne.s32 	%p48, %r60, 0;
	@%p48 bra 	$L__BB9_72;
	ld.shared.u32 	%r363, [_ZZN3cub18CUB_300001_SM_10006detail6reduce28DeviceReduceSingleTileKernelINS2_10policy_hubIiyN4cuda3std3__44plusIiEEE10Policy1000EPiSC_iS9_iiNS7_10__identityEEEvT0_T1_T2_T3_T4_T6_E12temp_storage+12];
	add.s32 	%r364, %r363, %r686;
	ld.shared.u32 	%r365, [_ZZN3cub18CUB_300001_SM_10006detail6reduce28DeviceReduceSingleTileKernelINS2_10policy_hubIiyN4cuda3std3__44plusIiEEE10Policy1000EPiSC_iS9_iiNS7_10__identityEEEvT0_T1_T2_T3_T4_T6_E12temp_storage+16];
	add.s32 	%r366, %r364, %r365;
	ld.shared.u32 	%r367, [_ZZN3cub18CUB_300001_SM_10006detail6reduce28DeviceReduceSingleTileKernelINS2_10policy_hubIiyN4cuda3std3__44plusIiEEE10Policy1000EPiSC_iS9_iiNS7_10__identityEEEvT0_T1_T2_T3_T4_T6_E12temp_storage+20];
	add.s32 	%r368, %r366, %r367;
	ld.shared.u32 	%r369, [_ZZN3cub18CUB_300001_SM_10006detail6reduce28DeviceReduceSingleTileKernelINS2_10policy_hubIiyN4cuda3std3__44plusIiEEE10Policy1000EPiSC_iS9_iiNS7_10__identityEEEvT0_T1_T2_T3_T4_T6_E12temp_storage+24];
	add.s32 	%r370, %r368, %r369;
	ld.shared.u32 	%r371, [_ZZN3cub18CUB_300001_SM_10006detail6reduce28DeviceReduceSingleTileKernelINS2_10policy_hubIiyN4cuda3std3__44plusIiEEE10Policy1000EPiSC_iS9_iiNS7_10__identityEEEvT0_T1_T2_T3_T4_T6_E12temp_storage+28];
	add.s32 	%r372, %r370, %r371;
	ld.shared.u32 	%r373, [_ZZN3cub18CUB_300001_SM_10006detail6reduce28DeviceReduceSingleTileKernelINS2_10policy_hubIiyN4cuda3std3__44plusIiEEE10Policy1000EPiSC_iS9_iiNS7_10__identityEEEvT0_T1_T2_T3_T4_T6_E12temp_storage+32];
	add.s32 	%r374, %r372, %r373;
	ld.shared.u32 	%r375, [_ZZN3cub18CUB_300001_SM_10006detail6reduce28DeviceReduceSingleTileKernelINS2_10policy_hubIiyN4cuda3std3__44plusIiEEE10Policy1000EPiSC_iS9_iiNS7_10__identityEEEvT0_T1_T2_T3_T4_T6_E12temp_storage+36];
	add.s32 	%r686, %r374, %r375;
	bra.uni 	$L__BB9_72;
$L__BB9_52:
	// begin inline asm
	mov.u32 %r265, %laneid;
	// end inline asm
	and.b32  	%r291, %r60, 992;
	add.s32 	%r292, %r291, 32;
	setp.gt.s32 	%p27, %r292, %r120;
	not.b32 	%r293, %r291;
	add.s32 	%r294, %r120, %r293;
	selp.b32 	%r289, %r294, 31, %p27;
	mov.b32 	%r268, 1;
	mov.b32 	%r290, -1;
	// begin inline asm
	shfl.sync.down.b32 %r266, %r670, %r268, %r289, %r290;
	// end inline asm
	setp.lt.s32 	%p28, %r265, %r289;
	selp.b32 	%r295, %r266, 0, %p28;
	add.s32 	%r272, %r295, %r670;
	mov.b32 	%r273, 2;
	// begin inline asm
	shfl.sync.down.b32 %r271, %r272, %r273, %r289, %r290;
	// end inline asm
	add.s32 	%r296, %r265, 2;
	setp.gt.s32 	%p29, %r296, %r289;
	selp.b32 	%r297, 0, %r271, %p29;
	add.s32 	%r277, %r272, %r297;
	mov.b32 	%r278, 4;
	// begin inline asm
	shfl.sync.down.b32 %r276, %r277, %r278, %r289, %r290;
	// end inline asm
	add.s32 	%r298, %r265, 4;
	setp.gt.s32 	%p30, %r298, %r289;
	selp.b32 	%r299, 0, %r276, %p30;
	add.s32 	%r282, %r277, %r299;
	mov.b32 	%r283, 8;
	// begin inline asm
	shfl.sync.down.b32 %r281, %r282, %r283, %r289, %r290;
	// end inline asm
	add.s32 	%r300, %r265, 8;
	setp.gt.s32 	%p31, %r300, %r289;
	selp.b32 	%r301, 0, %r281, %p31;
	add.s32 	%r287, %r282, %r301;
	mov.b32 	%r288, 16;
	// begin inline asm
	shfl.sync.down.b32 %r286, %r287, %r288, %r289, %r290;
	// end inline asm
	add.s32 	%r302, %r265, 16;
	setp.gt.s32 	%p32, %r302, %r289;
	selp.b32 	%r303, 0, %r286, %p32;
	add.s32 	%r686, %r287, %r303;
	setp.ne.s32 	%p33, %r265, 0;
	@%p33 bra 	$L__BB9_54;
	shr.u32 	%r304, %r60, 3;
	and.b32  	%r305, %r304, 124;
	mov.u32 	%r306, _ZZN3cub18CUB_300001_SM_10006detail6reduce28DeviceReduceSingleTileKernelINS2_10policy_hubIiyN4cuda3std3__44plusIiEEE10Policy1000EPiSC_iS9_iiNS7_10__identityEEEvT0_T1_T2_T3_T4_T6_E12temp_storage;
	add.s32 	%r307, %r306, %r305;
	st.shared.u32 	[%r307+8], %r686;
$L__BB9_54:
	bar.sync 	0;
	setp.ne.s32 	%p34, %r60, 0;
	@%p34 bra 	$L__BB9_72;
	setp.gt.s32 	%p35, %r120, 32;
	ld.shared.u32 	%r308, [_ZZN3cub18CUB_300001_SM_10006detail6reduce28DeviceReduceSingleTileKernelINS2_10policy_hubIiyN4cuda3std3__44plusIiEEE10Policy1000EPiSC_iS9_iiNS7_10__identityEEEvT0_T1_T2_T3_T4_T6_E12temp_storage+12];
	selp.b32 	%r309, %r308, 0, %p35;
	add.s32 	%r310, %r309, %r686;
	setp.gt.s32 	%p36, %r120, 64;
	ld.shared.u32 	%r311, [_ZZN3cub18CUB_300001_SM_10006detail6reduce28DeviceReduceSingleTileKernelINS2_10policy_hubIiyN4cuda3std3__44plusIiEEE10Policy1000EPiSC_iS9_iiNS7_10__identityEEEvT0_T1_T2_T3_T4_T6_E12temp_storage+16];
	selp.b32 	%r312, %r311, 0, %p36;
	add.s32 	%r313, %r310, %r312;
	setp.gt.s32 	%p37, %r120, 96;
	ld.shared.u32 	%r314, [_ZZN3cub18CUB_300001_SM_10006detail6reduce28DeviceReduceSingleTileKernelINS2_10policy_hubIiyN4cuda3std3__44plusIiEEE10Policy1000EPiSC_iS9_iiNS7_10__identityEEEvT0_T1_T2_T3_T4_T6_E12temp_storage+20];
	selp.b32 	%r315, %r314, 0, %p37;
	add.s32 	%r316, %r313, %r315;
	setp.gt.s32 	%p38, %r120, 128;
	ld.shared.u32 	%r317, [_ZZN3cub18CUB_300001_SM_10006detail6reduce28DeviceReduceSingleTileKernelINS2_10policy_hubIiyN4cuda3std3__44plusIiEEE10Policy1000EPiSC_iS9_iiNS7_10__identityEEEvT0_T1_T2_T3_T4_T6_E12temp_storage+24];
	selp.b32 	%r318, %r317, 0, %p38;
	add.s32 	%r319, %r316, %r318;
	setp.gt.s32 	%p39, %r120, 160;
	ld.shared.u32 	%r320, [_ZZN3cub18CUB_300001_SM_10006detail6reduce28DeviceReduceSingleTileKernelINS2_10policy_hubIiyN4cuda3std3__44plusIiEEE10Policy1000EPiSC_iS9_iiNS7_10__identityEEEvT0_T1_T2_T3_T4_T6_E12temp_storage+28];
	selp.b32 	%r321, %r320, 0, %p39;
	add.s32 	%r322, %r319, %r321;
	setp.gt.s32 	%p40, %r120, 192;
	ld.shared.u32 	%r323, [_ZZN3cub18CUB_300001_SM_10006detail6reduce28DeviceReduceSingleTileKernelINS2_10policy_hubIiyN4cuda3std3__44plusIiEEE10Policy1000EPiSC_iS9_iiNS7_10__identityEEEvT0_T1_T2_T3_T4_T6_E12temp_storage+32];
	selp.b32 	%r324, %r323, 0, %p40;
	add.s32 	%r325, %r322, %r324;
	setp.gt.s32 	%p41, %r120, 224;
	ld.shared.u32 	%r326, [_ZZN3cub18CUB_300001_SM_10006detail6reduce28DeviceReduceSingleTileKernelINS2_10policy_hubIiyN4cuda3std3__44plusIiEEE10Policy1000EPiSC_iS9_iiNS7_10__identityEEEvT0_T1_T2_T3_T4_T6_E12temp_storage+36];
	selp.b32 	%r327, %r326, 0, %p41;
	add.s32 	%r686, %r325, %r327;
	bra.uni 	$L__BB9_72;
$L__BB9_56:
	mov.u32 	%r85, %tid.x;
	mul.wide.u32 	%rd35, %r85, 4;
	add.s64 	%rd19, %rd16, %rd35;
	// begin inline asm
	ld.global.nc.u32 %r122, [%rd19];
	// end inline asm
	add.s64 	%rd20, %rd19, 1024;
	// begin inline asm
	ld.global.nc.u32 %r123, [%rd20];
	// end inline asm
	add.s64 	%rd21, %rd19, 2048;
	// begin inline asm
	ld.global.nc.u32 %r124, [%rd21];
	// end inline asm
	add.s64 	%rd22, %rd19, 3072;
	// begin inline asm
	ld.global.nc.u32 %r125, [%rd22];
	// end inline asm
	add.s64 	%rd23, %rd19, 4096;
	// begin inline asm
	ld.global.nc.u32 %r126, [%rd23];
	// end inline asm
	add.s64 	%rd24, %rd19, 5120;
	// begin inline asm
	ld.global.nc.u32 %r127, [%rd24];
	// end inline asm
	add.s64 	%rd25, %rd19, 6144;
	// begin inline asm
	ld.global.nc.u32 %r128, [%rd25];
	// end inline asm
	add.s64 	%rd26, %rd19, 7168;
	// begin inline asm
	ld.global.nc.u32 %r129, [%rd26];
	// end inline asm
	add.s64 	%rd27, %rd19, 8192;
	// begin inline asm
	ld.global.nc.u32 %r130, [%rd27];
	// end inline asm
	add.s64 	%rd28, %rd19, 9216;
	// begin inline asm
	ld.global.nc.u32 %r131, [%rd28];
	// end inline asm
	add.s64 	%rd29, %rd19, 10240;
	// begin inline asm
	ld.global.nc.u32 %r132, [%rd29];
	// end inline asm
	add.s64 	%rd30, %rd19, 11264;
	// begin inline asm
	ld.global.nc.u32 %r133, [%rd30];
	// end inline asm
	add.s64 	%rd31, %rd19, 12288;
	// begin inline asm
	ld.global.nc.u32 %r134, [%rd31];
	// end inline asm
	add.s64 	%rd32, %rd19, 13312;
	// begin inline asm
	ld.global.nc.u32 %r135, [%rd32];
	// end inline asm
	add.s64 	%rd33, %rd19, 14336;
	// begin inline asm
	ld.global.nc.u32 %r136, [%rd33];
	// end inline asm
	add.s64 	%rd34, %rd19, 15360;
	// begin inline asm
	ld.global.nc.u32 %r137, [%rd34];
	// end inline asm
	add.s32 	%r139, %r123, %r122;
	add.s32 	%r140, %r124, %r139;
	add.s32 	%r141, %r125, %r140;
	add.s32 	%r142, %r126, %r141;
	add.s32 	%r143, %r127, %r142;
	add.s32 	%r144, %r128, %r143;
	add.s32 	%r145, %r129, %r144;
	add.s32 	%r146, %r130, %r145;
	add.s32 	%r147, %r131, %r146;
	add.s32 	%r148, %r132, %r147;
	add.s32 	%r149, %r133, %r148;
	add.s32 	%r150, %r134, %r149;
	add.s32 	%r151, %r135, %r150;
	add.s32 	%r152, %r136, %r151;
	add.s32 	%r685, %r137, %r152;
	setp.lt.u32 	%p4, %r120, 8192;
	mov.b32 	%r674, 4096;
	@%p4 bra 	$L__BB9_60;
	add.s32 	%r87, %r120, -4096;
	mov.b32 	%r674, 4096;
$L__BB9_58:
	mul.wide.s32 	%rd52, %r674, 4;
	add.s64 	%rd36, %rd19, %rd52;
	// begin inline asm
	ld.global.nc.u32 %r154, [%rd36];
	// end inline asm
	add.s64 	%rd37, %rd36, 1024;
	// begin inline asm
	ld.global.nc.u32 %r155, [%rd37];
	// end inline asm
	add.s64 	%rd38, %rd36, 2048;
	// begin inline asm
	ld.global.nc.u32 %r156, [%rd38];
	// end inline asm
	add.s64 	%rd39, %rd36, 3072;
	// begin inline asm
	ld.global.nc.u32 %r157, [%rd39];
	// end inline asm
	add.s64 	%rd40, %rd36, 4096;
	// begin inline asm
	ld.global.nc.u32 %r158, [%rd40];
	// end inline asm
	add.s64 	%rd41, %rd36, 5120;
	// begin inline asm
	ld.global.nc.u32 %r159, [%rd41];
	// end inline asm
	add.s64 	%rd42, %rd36, 6144;
	// begin inline asm
	ld.global.nc.u32 %r160, [%rd42];
	// end inline asm
	add.s64 	%rd43, %rd36, 7168;
	// begin inline asm
	ld.global.nc.u32 %r161, [%rd43];
	// end inline asm
	add.s64 	%rd44, %rd36, 8192;
	// begin inline asm
	ld.global.nc.u32 %r162, [%rd44];
	// end inline asm
	add.s64 	%rd45, %rd36, 9216;
	// begin inline asm
	ld.global.nc.u32 %r163, [%rd45];
	// end inline asm
	add.s64 	%rd46, %rd36, 10240;
	// begin inline asm
	ld.global.nc.u32 %r164, [%rd46];
	// end inline asm
	add.s64 	%rd47, %rd36, 11264;
	// begin inline asm
	ld.global.nc.u32 %r165, [%rd47];
	// end inline asm
	add.s64 	%rd48, %rd36, 12288;
	// begin inline asm
	ld.global.nc.u32 %r166, [%rd48];
	// end inline asm
	add.s64 	%rd49, %rd36, 13312;
	// begin inline asm
	ld.global.nc.u32 %r167, [%rd49];
	// end inline asm
	add.s64 	%rd50, %rd36, 14336;
	// begin inline asm
	ld.global.nc.u32 %r168, [%rd50];
	// end inline asm
	add.s64 	%rd51, %rd36, 15360;
	// begin inline asm
	ld.global.nc.u32 %r169, [%rd51];
	// end inline asm
	add.s32 	%r170, %r154, %r685;
	add.s32 	%r171, %r155, %r170;
	add.s32 	%r172, %r156, %r171;
	add.s32 	%r173, %r157, %r172;
	add.s32 	%r174, %r158, %r173;
	add.s32 	%r175, %r159, %r174;
	add.s32 	%r176, %r160, %r175;
	add.s32 	%r177, %r161, %r176;
	add.s32 	%r178, %r162, %r177;
	add.s32 	%r179, %r163, %r178;
	add.s32 	%r180, %r164, %r179;
	add.s32 	%r181, %r165, %r180;
	add.s32 	%r182, %r166, %r181;
	add.s32 	%r183, %r167, %r182;
	add.s32 	%r184, %r168, %r183;
	add.s32 	%r685, %r169, %r184;
	sub.s32 	%r185, %r120, %r674;
	setp.lt.s32 	%p5, %r185, 4096;
	@%p5 bra 	$L__BB9_68;
	add.s32 	%r674, %r674, 4096;
	setp.le.s32 	%p6, %r674, %r87;
	@%p6 bra 	$L__BB9_58;
$L__BB9_60:
	setp.le.s32 	%p7, %r120, %r674;
	@%p7 bra 	$L__BB9_68;
	sub.s32 	%r94, %r120, %r674;
	setp.ge.s32 	%p8, %r85, %r94;
	@%p8 bra 	$L__BB9_68;
	not.b32 	%r187, %r85;
	add.s32 	%r188, %r120, %r187;
	sub.s32 	%r95, %r188, %r674;
	and.b32  	%r189, %r95, 768;
	setp.eq.s32 	%p9, %r189, 768;
	mov.u32 	%r679, %r85;
	@%p9 bra 	$L__BB9_65;
	add.s32 	%r676, %r85, %r674;
	shr.u32 	%r190, %r95, 8;
	add.s32 	%r191, %r190, 1;
	and.b32  	%r192, %r191, 3;
	neg.s32 	%r675, %r192;
	mov.u32 	%r679, %r85;
$L__BB9_64:
	.pragma "nounroll";
	mul.wide.u32 	%rd54, %r676, 4;
	add.s64 	%rd53, %rd16, %rd54;
	// begin inline asm
	ld.global.nc.u32 %r193, [%rd53];
	// end inline asm
	add.s32 	%r685, %r193, %r685;
	add.s32 	%r679, %r679, 256;
	add.s32 	%r676, %r676, 256;
	add.s32 	%r675, %r675, 1;
	setp.ne.s32 	%p10, %r675, 0;
	@%p10 bra 	$L__BB9_64;
$L__BB9_65:
	setp.lt.u32 	%p11, %r95, 768;
	@%p11 bra 	$L__BB9_68;
	cvt.u64.u32 	%rd55, %r679;
	cvt.u64.u32 	%rd56, %r674;
	add.s64 	%rd57, %rd55, %rd56;
	shl.b64 	%rd58, %rd57, 2;
	add.s64 	%rd59, %rd58, %rd16;
	add.s64 	%rd124, %rd59, 2048;
	add.s32 	%r682, %r679, %r674;
$L__BB9_67:
	mul.wide.u32 	%rd64, %r682, 4;
	add.s64 	%rd60, %rd16, %rd64;
	// begin inline asm
	ld.global.nc.u32 %r194, [%rd60];
	// end inline asm
	add.s32 	%r198, %r194, %r685;
	add.s64 	%rd61, %rd124, -1024;
	// begin inline asm
	ld.global.nc.u32 %r195, [%rd61];
	// end inline asm
	add.s32 	%r199, %r195, %r198;
	// begin inline asm
	ld.global.nc.u32 %r196, [%rd124];
	// end inline asm
	add.s32 	%r200, %r196, %r199;
	add.s64 	%rd63, %rd124, 1024;
	// begin inline asm
	ld.global.nc.u32 %r197, [%rd63];
	// end inline asm
	add.s32 	%r685, %r197, %r200;
	add.s32 	%r679, %r679, 1024;
	add.s64 	%rd124, %rd124, 4096;
	add.s32 	%r682, %r682, 1024;
	setp.lt.s32 	%p12, %r679, %r94;
	@%p12 bra 	$L__BB9_67;
$L__BB9_68:
	// begin inline asm
	mov.u32 %r201, %laneid;
	// end inline asm
	mov.b32 	%r204, 1;
	mov.b32 	%r225, 31;
	mov.b32 	%r226, -1;
	// begin inline asm
	shfl.sync.down.b32 %r202, %r685, %r204, %r225, %r226;
	// end inline asm
	setp.gt.s32 	%p13, %r201, 30;
	selp.b32 	%r227, 0, %r202, %p13;
	add.s32 	%r208, %r227, %r685;
	mov.b32 	%r209, 2;
	// begin inline asm
	shfl.sync.down.b32 %r207, %r208, %r209, %r225, %r226;
	// end inline asm
	setp.gt.s32 	%p14, %r201, 29;
	selp.b32 	%r228, 0, %r207, %p14;
	add.s32 	%r213, %r208, %r228;
	mov.b32 	%r214, 4;
	// begin inline asm
	shfl.sync.down.b32 %r212, %r213, %r214, %r225, %r226;
	// end inline asm
	setp.gt.s32 	%p15, %r201, 27;
	selp.b32 	%r229, 0, %r212, %p15;
	add.s32 	%r218, %r213, %r229;
	mov.b32 	%r219, 8;
	// begin inline asm
	shfl.sync.down.b32 %r217, %r218, %r219, %r225, %r226;
	// end inline asm
	setp.gt.s32 	%p16, %r201, 23;
	selp.b32 	%r230, 0, %r217, %p16;
	add.s32 	%r223, %r218, %r230;
	mov.b32 	%r224, 16;
	// begin inline asm
	shfl.sync.down.b32 %r222, %r223, %r224, %r225, %r226;
	// end inline asm
	setp.gt.s32 	%p17, %r201, 15;
	selp.b32 	%r231, 0, %r222, %p17;
	add.s32 	%r686, %r223, %r231;
	setp.ne.s32 	%p18, %r201, 0;
	@%p18 bra 	$L__BB9_70;
	shr.u32 	%r232, %r85, 3;
	and.b32  	%r233, %r232, 124;
	mov.u32 	%r234, _ZZN3cub18CUB_300001_SM_10006detail6reduce28DeviceReduceSingleTileKernelINS2_10policy_hubIiyN4cuda3std3__44plusIiEEE10Policy1000EPiSC_iS9_iiNS7_10__identityEEEvT0_T1_T2_T3_T4_T6_E12temp_storage;
	add.s32 	%r235, %r234, %r233;
	st.shared.u32 	[%r235+8], %r686;
$L__BB9_70:
	bar.sync 	0;
	setp.ne.s32 	%p19, %r85, 0;
	@%p19 bra 	$L__BB9_72;
	ld.shared.u32 	%r236, [_ZZN3cub18CUB_300001_SM_10006detail6reduce28DeviceReduceSingleTileKernelINS2_10policy_hubIiyN4cuda3std3__44plusIiEEE10Policy1000EPiSC_iS9_iiNS7_10__identityEEEvT0_T1_T2_T3_T4_T6_E12temp_storage+12];
	add.s32 	%r237, %r236, %r686;
	ld.shared.u32 	%r238, [_ZZN3cub18CUB_300001_SM_10006detail6reduce28DeviceReduceSingleTileKernelINS2_10policy_hubIiyN4cuda3std3__44plusIiEEE10Policy1000EPiSC_iS9_iiNS7_10__identityEEEvT0_T1_T2_T3_T4_T6_E12temp_storage+16];
	add.s32 	%r239, %r237, %r238;
	ld.shared.u32 	%r240, [_ZZN3cub18CUB_300001_SM_10006detail6reduce28DeviceReduceSingleTileKernelINS2_10policy_hubIiyN4cuda3std3__44plusIiEEE10Policy1000EPiSC_iS9_iiNS7_10__identityEEEvT0_T1_T2_T3_T4_T6_E12temp_storage+20];
	add.s32 	%r241, %r239, %r240;
	ld.shared.u32 	%r242, [_ZZN3cub18CUB_300001_SM_10006detail6reduce28DeviceReduceSingleTileKernelINS2_10policy_hubIiyN4cuda3std3__44plusIiEEE10Policy1000EPiSC_iS9_iiNS7_10__identityEEEvT0_T1_T2_T3_T4_T6_E12temp_storage+24];
	add.s32 	%r243, %r241, %r242;
	ld.shared.u32 	%r244, [_ZZN3cub18CUB_300001_SM_10006detail6reduce28DeviceReduceSingleTileKernelINS2_10policy_hubIiyN4cuda3std3__44plusIiEEE10Policy1000EPiSC_iS9_iiNS7_10__identityEEEvT0_T1_T2_T3_T4_T6_E12temp_storage+28];
	add.s32 	%r245, %r243, %r244;
	ld.shared.u32 	%r246, [_ZZN3cub18CUB_300001_SM_10006detail6reduce28DeviceReduceSingleTileKernelINS2_10policy_hubIiyN4cuda3std3__44plusIiEEE10Policy1000EPiSC_iS9_iiNS7_10__identityEEEvT0_T1_T2_T3_T4_T6_E12temp_storage+32];
	add.s32 	%r247, %r245, %r246;
	ld.shared.u32 	%r248, [_ZZN3cub18CUB_300001_SM_10006detail6reduce28DeviceReduceSingleTileKernelINS2_10policy_hubIiyN4cuda3std3__44plusIiEEE10Policy1000EPiSC_iS9_iiNS7_10__identityEEEvT0_T1_T2_T3_T4_T6_E12temp_storage+36];
	add.s32 	%r686, %r247, %r248;
$L__BB9_72:
	mov.u32 	%r631, %tid.x;
	setp.ne.s32 	%p95, %r631, 0;
	@%p95 bra 	$L__BB9_74;
	add.s32 	%r632, %r686, %r121;
	st.global.u32 	[%rd1], %r632;
$L__BB9_74:
	ret;

}


// ===== COMPILED SASS (sm_100) =====

	.target	sm_100

	.elftype	@"ET_EXEC"


//--------------------- .note.nv.tkinfo           --------------------------
	.section	.note.nv.tkinfo,"",@"SHT_NOTE"
	.sectionflags	@"SHF_NOTE_NV_TKINFO"
	.tkinfo
        /*0018*/ 	.word	0x00000002
        /*0030*/ 	.string	""
        /*0030*/ 	.string	"ptxas"
        /*0030*/ 	.string	"Cuda compilation tools, release 13.0, V13.0.88"
        /*0030*/ 	.string	"Build cuda_13.0.r13.0/compiler.36424714_0"
        /*0030*/ 	.string	"-arch sm_100 -m 64 "



//--------------------- .note.nv.cuinfo           --------------------------
	.section	.note.nv.cuinfo,"",@"SHT_NOTE"
	.sectionflags	@"SHF_NOTE_NV_CUINFO"
        /*0018*/ 	.short	0x0002
        /*001a*/ 	.short	0x0064
        /*001c*/ 	.short	0x0082
	.zero		2


//--------------------- .nv.info                  --------------------------
	.section	.nv.info,"",@"SHT_CUDA_INFO"
	.align	4


	//----- nvinfo : EIATTR_REGCOUNT
	.align		4
        /*0000*/ 	.byte	0x04, 0x2f
        /*0002*/ 	.short	(.L_44 - .L_43)
	.align		4
.L_43:
        /*0004*/ 	.word	index@(_ZN3cub18CUB_300001_SM_10006detail11EmptyKernelIvEEvv)
        /*0008*/ 	.word	0x00000004


	//----- nvinfo : EIATTR_FRAME_SIZE
	.align		4
.L_44:
        /*000c*/ 	.byte	0x04, 0x11
        /*000e*/ 	.short	(.L_46 - .L_45)
	.align		4
.L_45:
        /*0010*/ 	.word	index@(_ZN3cub18CUB_300001_SM_10006detail11EmptyKernelIvEEvv)
        /*0014*/ 	.word	0x00000000


	//----- nvinfo : EIATTR_REGCOUNT
	.align		4
.L_46:
        /*0018*/ 	.byte	0x04, 0x2f
        /*001a*/ 	.short	(.L_48 - .L_47)
	.align		4
.L_47:
        /*001c*/ 	.word	index@(_ZN3cub18CUB_300001_SM_10006detail8for_each13static_kernelINS2_12policy_hub_t12policy_500_tEmN6thrust24THRUST_300001_SM_1000_NS8cuda_cub20__uninitialized_fill7functorINS7_10device_ptrIiEEiEEEEvT0_T1_)
        /*0020*/ 	.word	0x00000008


	//----- nvinfo : EIATTR_FRAME_SIZE
	.align		4
.L_48:
        /*0024*/ 	.byte	0x04, 0x11
        /*0026*/ 	.short	(.L_50 - .L_49)
	.align		4
.L_49:
        /*0028*/ 	.word	index@(_ZN3cub18CUB_300001_SM_10006detail8for_each13static_kernelINS2_12policy_hub_t12policy_500_tEmN6thrust24THRUST_300001_SM_1000_NS8cuda_cub20__uninitialized_fill7functorINS7_10device_ptrIiEEiEEEEvT0_T1_)
        /*002c*/ 	.word	0x00000000


	//----- nvinfo : EIATTR_REGCOUNT
	.align		4
.L_50:
        /*0030*/ 	.byte	0x04, 0x2f
        /*0032*/ 	.short	(.L_52 - .L_51)
	.align		4
.L_51:
        /*0034*/ 	.word	index@(_ZN3cub18CUB_300001_SM_10006detail9transform16transform_kernelINS2_10policy_hubILb1EN4cuda3std3__45tupleIJN6thrust24THRUST_300001_SM_1000_NS12zip_iteratorINS8_IJNSA_6detail15normal_iteratorINSA_10device_ptrIdEEEESG_EEEEEEEEE10policy1000Ei2upNSD_INSE_IiEEEEJSI_EEEvT0_iT1_T2_DpNS2_10kernel_argIT3_EE)
        /*0038*/ 	.word	0x0000001a


	//----- nvinfo : EIATTR_FRAME_SIZE
	.align		4
.L_52:
        /*003c*/ 	.byte	0x04, 0x11
        /*003e*/ 	.short	(.L_54 - .L_53)
	.align		4
.L_53:
        /*0040*/ 	.word	index@(_ZN3cub18CUB_300001_SM_10006detail9transform16transform_kernelINS2_10policy_hubILb1EN4cuda3std3__45tupleIJN6thrust24THRUST_300001_SM_1000_NS12zip_iteratorINS8_IJNSA_6detail15normal_iteratorINSA_10device_ptrIdEEEESG_EEEEEEEEE10policy1000Ei2upNSD_INSE_IiEEEEJSI_EEEvT0_iT1_T2_DpNS2_10kernel_argIT3_EE)
        /*0044*/ 	.word	0x00000000


	//----- nvinfo : EIATTR_REGCOUNT
	.align		4
.L_54:
        /*0048*/ 	.byte	0x04, 0x2f
        /*004a*/ 	.short	(.L_56 - .L_55)
	.align		4
.L_55:
        /*004c*/ 	.word	index@(_ZN3cub18CUB_300001_SM_10006detail9transform16transform_kernelINS2_10policy_hubILb1EN4cuda3std3__45tupleIJN6thrust24THRUST_300001_SM_1000_NS12zip_iteratorINS8_IJNSA_6detail15normal_iteratorINSA_10device_ptrIdEEEESG_EEEEEEEEE10policy1000El2upNSD_INSE_IiEEEEJSI_EEEvT0_iT1_T2_DpNS2_10kernel_argIT3_EE)
        /*0050*/ 	.word	0x0000001e


	//----- nvinfo : EIATTR_FRAME_SIZE
	.align		4
.L_56:
        /*0054*/ 	.byte	0x04, 0x11
        /*0056*/ 	.short	(.L_58 - .L_57)
	.align		4
.L_57:
        /*0058*/ 	.word	index@(_ZN3cub18CUB_300001_SM_10006detail9transform16transform_kernelINS2_10policy_hubILb1EN4cuda3std3__45tupleIJN6thrust24THRUST_300001_SM_1000_NS12zip_iteratorINS8_IJNSA_6detail15normal_iteratorINSA_10device_ptrIdEEEESG_EEEEEEEEE10policy1000El2upNSD_INSE_IiEEEEJSI_EEEvT0_iT1_T2_DpNS2_10kernel_argIT3_EE)
        /*005c*/ 	.word	0x00000000


	//----- nvinfo : EIATTR_REGCOUNT
	.align		4
.L_58:
        /*0060*/ 	.byte	0x04, 0x2f
        /*0062*/ 	.short	(.L_60 - .L_59)
	.align		4
.L_59:
        /*0064*/ 	.word	index@(_ZN3cub18CUB_300001_SM_10006detail6reduce28DeviceReduceSingleTileKernelINS2_10policy_hubIijN4cuda3std3__44plusIiEEE10Policy1000EN6thrust24THRUST_300001_SM_1000_NS6detail15normal_iteratorINSD_10device_ptrIiEEEEPijS9_iiNS7_10__identityEEEvT0_T1_T2_T3_T4_T6_)
        /*0068*/ 	.word	0x00000020


	//----- nvinfo : EIATTR_FRAME_SIZE
	.align		4
.L_60:
        /*006c*/ 	.byte	0x04, 0x11
        /*006e*/ 	.short	(.L_62 - .L_61)
	.align		4
.L_61:
        /*0070*/ 	.word	index@(_ZN3cub18CUB_300001_SM_10006detail6reduce28DeviceReduceSingleTileKernelINS2_10policy_hubIijN4cuda3std3__44plusIiEEE10Policy1000EN6thrust24THRUST_300001_SM_1000_NS6detail15normal_iteratorINSD_10device_ptrIiEEEEPijS9_iiNS7_10__identityEEEvT0_T1_T2_T3_T4_T6_)
        /*0074*/ 	.word	0x00000000


	//----- nvinfo : EIATTR_REGCOUNT
	.align		4
.L_62:
        /*0078*/ 	.byte	0x04, 0x2f
        /*007a*/ 	.short	(.L_64 - .L_63)
	.align		4
.L_63:
        /*007c*/ 	.word	index@(_ZN3cub18CUB_300001_SM_10006detail6reduce18DeviceReduceKernelINS2_10policy_hubIijN4cuda3std3__44plusIiEEE10Policy1000EN6thrust24THRUST_300001_SM_1000_NS6detail15normal_iteratorINSD_10device_ptrIiEEEEjS9_iNS7_10__identityEEEvT0_PT3_T1_NS0_13GridEvenShareISN_EET2_T4_)
        /*0080*/ 	.word	0x00000020


	//----- nvinfo : EIATTR_FRAME_SIZE
	.align		4
.L_64:
        /*0084*/ 	.byte	0x04, 0x11
        /*0086*/ 	.short	(.L_66 - .L_65)
	.align		4
.L_65:
        /*0088*/ 	.word	index@(_ZN3cub18CUB_300001_SM_10006detail6reduce18DeviceReduceKernelINS2_10policy_hubIijN4cuda3std3__44plusIiEEE10Policy1000EN6thrust24THRUST_300001_SM_1000_NS6detail15normal_iteratorINSD_10device_ptrIiEEEEjS9_iNS7_10__identityEEEvT0_PT3_T1_NS0_13GridEvenShareISN_EET2_T4_)
        /*008c*/ 	.word	0x00000000


	//----- nvinfo : EIATTR_REGCOUNT
	.align		4
.L_66:
        /*0090*/ 	.byte	0x04, 0x2f
        /*0092*/ 	.short	(.L_68 - .L_67)
	.align		4
.L_67:
        /*0094*/ 	.word	index@(_ZN3cub18CUB_300001_SM_10006detail6reduce28DeviceReduceSingleTileKernelINS2_10policy_hubIijN4cuda3std3__44plusIiEEE10Policy1000EPiSC_iS9_iiNS7_10__identityEEEvT0_T1_T2_T3_T4_T6_)
        /*0098*/ 	.word	0x00000020


	//----- nvinfo : EIATTR_FRAME_SIZE
	.align		4
.L_68:
        /*009c*/ 	.byte	0x04, 0x11
        /*009e*/ 	.short	(.L_70 - .L_69)
	.align		4
.L_69:
        /*00a0*/ 	.word	index@(_ZN3cub18CUB_300001_SM_10006detail6reduce28DeviceReduceSingleTileKernelINS2_10policy_hubIijN4cuda3std3__44plusIiEEE10Policy1000EPiSC_iS9_iiNS7_10__identityEEEvT0_T1_T2_T3_T4_T6_)
        /*00a4*/ 	.word	0x00000000


	//----- nvinfo : EIATTR_REGCOUNT
	.align		4
.L_70:
        /*00a8*/ 	.byte	0x04, 0x2f
        /*00aa*/ 	.short	(.L_72 - .L_71)
	.align		4
.L_71:
        /*00ac*/ 	.word	index@(_ZN3cub18CUB_300001_SM_10006detail6reduce28DeviceReduceSingleTileKernelINS2_10policy_hubIiyN4cuda3std3__44plusIiEEE10Policy1000EN6thrust24THRUST_300001_SM_1000_NS6detail15normal_iteratorINSD_10device_ptrIiEEEEPiyS9_iiNS7_10__identityEEEvT0_T1_T2_T3_T4_T6_)
        /*00b0*/ 	.word	0x0000001f


	//----- nvinfo : EIATTR_FRAME_SIZE
	.align		4
.L_72:
        /*00b4*/ 	.byte	0x04, 0x11
        /*00b6*/ 	.short	(.L_74 - .L_73)
	.align		4
.L_73:
        /*00b8*/ 	.word	index@(_ZN3cub18CUB_300001_SM_10006detail6reduce28DeviceReduceSingleTileKernelINS2_10policy_hubIiyN4cuda3std3__44plusIiEEE10Policy1000EN6thrust24THRUST_300001_SM_1000_NS6detail15normal_iteratorINSD_10device_ptrIiEEEEPiyS9_iiNS7_10__identityEEEvT0_T1_T2_T3_T4_T6_)
        /*00bc*/ 	.word	0x00000000


	//----- nvinfo : EIATTR_REGCOUNT
	.align		4
.L_74:
        /*00c0*/ 	.byte	0x04, 0x2f
        /*00c2*/ 	.short	(.L_76 - .L_75)
	.align		4
.L_75:
        /*00c4*/ 	.word	index@(_ZN3cub18CUB_300001_SM_10006detail6reduce18DeviceReduceKernelINS2_10policy_hubIiyN4cuda3std3__44plusIiEEE10Policy1000EN6thrust24THRUST_300001_SM_1000_NS6detail15normal_iteratorINSD_10device_ptrIiEEEEyS9_iNS7_10__identityEEEvT0_PT3_T1_NS0_13GridEvenShareISN_EET2_T4_)
        /*00c8*/ 	.word	0x0000001e


	//----- nvinfo : EIATTR_FRAME_SIZE
	.align		4
.L_76:
        /*00cc*/ 	.byte	0x04, 0x11
        /*00ce*/ 	.short	(.L_78 - .L_77)
	.align		4
.L_77:
        /*00d0*/ 	.word	index@(_ZN3cub18CUB_300001_SM_10006detail6reduce18DeviceReduceKernelINS2_10policy_hubIiyN4cuda3std3__44plusIiEEE10Policy1000EN6thrust24THRUST_300001_SM_1000_NS6detail15normal_iteratorINSD_10device_ptrIiEEEEyS9_iNS7_10__identityEEEvT0_PT3_T1_NS0_13GridEvenShareISN_EET2_T4_)
        /*00d4*/ 	.word	0x00000000


	//----- nvinfo : EIATTR_REGCOUNT
	.align		4
.L_78:
        /*00d8*/ 	.byte	0x04, 0x2f
        /*00da*/ 	.short	(.L_80 - .L_79)
	.align		4
.L_79:
        /*00dc*/ 	.word	index@(_ZN3cub18CUB_300001_SM_10006detail6reduce28DeviceReduceSingleTileKernelINS2_10policy_hubIiyN4cuda3std3__44plusIiEEE10Policy1000EPiSC_iS9_iiNS7_10__identityEEEvT0_T1_T2_T3_T4_T6_)
        /*00e0*/ 	.word	0x00000020


	//----- nvinfo : EIATTR_FRAME_SIZE
	.align		4
.L_80:
        /*00e4*/ 	.byte	0x04, 0x11
        /*00e6*/ 	.short	(.L_82 - .L_81)
	.align		4
.L_81:
        /*00e8*/ 	.word	index@(_ZN3cub18CUB_300001_SM_10006detail6reduce28DeviceReduceSingleTileKernelINS2_10policy_hubIiyN4cuda3std3__44plusIiEEE10Policy1000EPiSC_iS9_iiNS7_10__identityEEEvT0_T1_T2_T3_T4_T6_)
        /*00ec*/ 	.word	0x00000000


	//----- nvinfo : EIATTR_MIN_STACK_SIZE
	.align		4
.L_82:
        /*00f0*/ 	.byte	0x04, 0x12
        /*00f2*/ 	.short	(.L_84 - .L_83)
	.align		4
.L_83:
        /*00f4*/ 	.word	index@(_ZN3cub18CUB_300001_SM_10006detail6reduce28DeviceReduceSingleTileKernelINS2_10policy_hubIiyN4cuda3std3__44plusIiEEE10Policy1000EPiSC_iS9_iiNS7_10__identityEEEvT0_T1_T2_T3_T4_T6_)
        /*00f8*/ 	.word	0x00000000


	//----- nvinfo : EIATTR_MIN_STACK_SIZE
	.align		4
.L_84:
        /*00fc*/ 	.byte	0x04, 0x12
        /*00fe*/ 	.short	(.L_86 - .L_85)
	.align		4
.L_85:
        /*0100*/ 	.word	index@(_ZN3cub18CUB_300001_SM_10006detail6reduce18DeviceReduceKernelINS2_10policy_hubIiyN4cuda3std3__44plusIiEEE10Policy1000EN6thrust24THRUST_300001_SM_1000_NS6detail15normal_iteratorINSD_10device_ptrIiEEEEyS9_iNS7_10__identityEEEvT0_PT3_T1_NS0_13GridEvenShareISN_EET2_T4_)
        /*0104*/ 	.word	0x00000000


	//----- nvinfo : EIATTR_MIN_STACK_SIZE
	.align		4
.L_86:
        /*0108*/ 	.byte	0x04, 0x12
        /*010a*/ 	.short	(.L_88 - .L_87)
	.align		4
.L_87:
        /*010c*/ 	.word	index@(_ZN3cub18CUB_300001_SM_10006detail6reduce28DeviceReduceSingleTileKernelINS2_10policy_hubIiyN4cuda3std3__44plusIiEEE10Policy1000EN6thrust24THRUST_300001_SM_1000_NS6detail15normal_iteratorINSD_10device_ptrIiEEEEPiyS9_iiNS7_10__identityEEEvT0_T1_T2_T3_T4_T6_)
        /*0110*/ 	.word	0x00000000


	//----- nvinfo : EIATTR_MIN_STACK_SIZE
	.align		4
.L_88:
        /*0114*/ 	.byte	0x04, 0x12
        /*0116*/ 	.short	(.L_90 - .L_89)
	.align		4
.L_89:
        /*0118*/ 	.word	index@(_ZN3cub18CUB_300001_SM_10006detail6reduce28DeviceReduceSingleTileKernelINS2_10policy_hubIijN4cuda3std3__44plusIiEEE10Policy1000EPiSC_iS9_iiNS7_10__identityEEEvT0_T1_T2_T3_T4_T6_)
        /*011c*/ 	.word	0x00000000


	//----- nvinfo : EIATTR_MIN_STACK_SIZE
	.align		4
.L_90:
        /*0120*/ 	.byte	0x04, 0x12
        /*0122*/ 	.short	(.L_92 - .L_91)
	.align		4
.L_91:
        /*0124*/ 	.word	index@(_ZN3cub18CUB_300001_SM_10006detail6reduce18DeviceReduceKernelINS2_10policy_hubIijN4cuda3std3__44plusIiEEE10Policy1000EN6thrust24THRUST_300001_SM_1000_NS6detail15normal_iteratorINSD_10device_ptrIiEEEEjS9_iNS7_10__identityEEEvT0_PT3_T1_NS0_13GridEvenShareISN_EET2_T4_)
        /*0128*/ 	.word	0x00000000


	//----- nvinfo : EIATTR_MIN_STACK_SIZE
	.align		4
.L_92:
        /*012c*/ 	.byte	0x04, 0x12
        /*012e*/ 	.short	(.L_94 - .L_93)
	.align		4
.L_93:
        /*0130*/ 	.word	index@(_ZN3cub18CUB_300001_SM_10006detail6reduce28DeviceReduceSingleTileKernelINS2_10policy_hubIijN4cuda3std3__44plusIiEEE10Policy1000EN6thrust24THRUST_300001_SM_1000_NS6detail15normal_iteratorINSD_10device_ptrIiEEEEPijS9_iiNS7_10__identityEEEvT0_T1_T2_T3_T4_T6_)
        /*0134*/ 	.word	0x00000000


	//----- nvinfo : EIATTR_MIN_STACK_SIZE
	.align		4
.L_94:
        /*0138*/ 	.byte	0x04, 0x12
        /*013a*/ 	.short	(.L_96 - .L_95)
	.align		4
.L_95:
        /*013c*/ 	.word	index@(_ZN3cub18CUB_300001_SM_10006detail9transform16transform_kernelINS2_10policy_hubILb1EN4cuda3std3__45tupleIJN6thrust24THRUST_300001_SM_1000_NS12zip_iteratorINS8_IJNSA_6detail15normal_iteratorINSA_10device_ptrIdEEEESG_EEEEEEEEE10policy1000El2upNSD_INSE_IiEEEEJSI_EEEvT0_iT1_T2_DpNS2_10kernel_argIT3_EE)
        /*0140*/ 	.word	0x00000000


	//----- nvinfo : EIATTR_MIN_STACK_SIZE
	.align		4
.L_96:
        /*0144*/ 	.byte	0x04, 0x12
        /*0146*/ 	.short	(.L_98 - .L_97)
	.align		4
.L_97:
        /*0148*/ 	.word	index@(_ZN3cub18CUB_300001_SM_10006detail9transform16transform_kernelINS2_10policy_hubILb1EN4cuda3std3__45tupleIJN6thrust24THRUST_300001_SM_1000_NS12zip_iteratorINS8_IJNSA_6detail15normal_iteratorINSA_10device_ptrIdEEEESG_EEEEEEEEE10policy1000Ei2upNSD_INSE_IiEEEEJSI_EEEvT0_iT1_T2_DpNS2_10kernel_argIT3_EE)
        /*014c*/ 	.word	0x00000000


	//----- nvinfo : EIATTR_MIN_STACK_SIZE
	.align		4
.L_98:
        /*0150*/ 	.byte	0x04, 0x12
        /*0152*/ 	.short	(.L_100 - .L_99)
	.align		4
.L_99:
        /*0154*/ 	.word	index@(_ZN3cub18CUB_300001_SM_10006detail8for_each13static_kernelINS2_12policy_hub_t12policy_500_tEmN6thrust24THRUST_300001_SM_1000_NS8cuda_cub20__uninitialized_fill7functorINS7_10device_ptrIiEEiEEEEvT0_T1_)
        /*0158*/ 	.word	0x00000000


	//----- nvinfo : EIATTR_MIN_STACK_SIZE
	.align		4
.L_100:
        /*015c*/ 	.byte	0x04, 0x12
        /*015e*/ 	.short	(.L_102 - .L_101)
	.align		4
.L_101:
        /*0160*/ 	.word	index@(_ZN3cub18CUB_300001_SM_10006detail11EmptyKernelIvEEvv)
        /*0164*/ 	.word	0x00000000
.L_102:


//--------------------- .nv.compat                --------------------------
	.section	.nv.compat,"",@"SHT_CUDA_COMPAT_INFO"
	.align	4
        /*0000*/ 	.byte	0x02, 0x09, 0x00, 0x00, 0x02, 0x02, 0x01, 0x00, 0x02, 0x05, 0x05, 0x00, 0x03, 0x07, 0x01, 0x01
        /*0010*/ 	.byte	0x02, 0x03, 0x00, 0x00, 0x02, 0x06, 0x01, 0x00, 0x04, 0x0b, 0x08, 0x00, 0x01, 0x00, 0x00, 0x00
        /*0020*/ 	.byte	0x00, 0x00, 0x00, 0x00


//--------------------- .nv.info._ZN3cub18CUB_300001_SM_10006detail6reduce28DeviceReduceSingleTileKernelINS2_10policy_hubIiyN4cuda3std3__44plusIiEEE10Policy1000EPiSC_iS9_iiNS7_10__identityEEEvT0_T1_T2_T3_T4_T6_ --------------------------
	.section	.nv.info._ZN3cub18CUB_300001_SM_10006detail6reduce28DeviceReduceSingleTileKernelINS2_10policy_hubIiyN4cuda3std3__44plusIiEEE10Policy1000EPiSC_iS9_iiNS7_10__identityEEEvT0_T1_T2_T3_T4_T6_,"",@"SHT_CUDA_INFO"
	.sectionflags	@""
	.align	4


	//----- nvinfo : EIATTR_CUDA_API_VERSION
	.align		4
        /*0000*/ 	.byte	0x04, 0x37
        /*0002*/ 	.short	(.L_104 - .L_103)
.L_103:
        /*0004*/ 	.word	0x00000082


	//----- nvinfo : EIATTR_KPARAM_INFO
	.align		4
.L_104:
        /*0008*/ 	.byte	0x04, 0x17
        /*000a*/ 	.short	(.L_106 - .L_105)
.L_105:
        /*000c*/ 	.word	0x00000000
        /*0010*/ 	.short	0x0005
        /*0012*/ 	.short	0x001c
        /*0014*/ 	.byte	0x00, 0xf0, 0x05, 0x00


	//----- nvinfo : EIATTR_KPARAM_INFO
	.align		4
.L_106:
        /*0018*/ 	.byte	0x04, 0x17
        /*001a*/ 	.short	(.L_108 - .L_107)
.L_107:
        /*001c*/ 	.word	0x00000000
        /*0020*/ 	.short	0x0004
        /*0022*/ 	.short	0x0018
        /*0024*/ 	.byte	0x00, 0xf0, 0x11, 0x00


	//----- nvinfo : EIATTR_KPARAM_INFO
	.align		4
.L_108:
        /*0028*/ 	.byte	0x04, 0x17
        /*002a*/ 	.short	(.L_110 - .L_109)
.L_109:
        /*002c*/ 	.word	0x00000000
        /*0030*/ 	.short	0x0003
        /*0032*/ 	.short	0x0014
        /*0034*/ 	.byte	0x00, 0xf0, 0x05, 0x00


	//----- nvinfo : EIATTR_KPARAM_INFO
	.align		4
.L_110:
        /*0038*/ 	.byte	0x04, 0x17
        /*003a*/ 	.short	(.L_112 - .L_111)
.L_111:
        /*003c*/ 	.word	0x00000000
        /*0040*/ 	.short	0x0002
        /*0042*/ 	.short	0x0010
        /*0044*/ 	.byte	0x00, 0xf0, 0x11, 0x00


	//----- nvinfo : EIATTR_KPARAM_INFO
	.align		4
.L_112:
        /*0048*/ 	.byte	0x04, 0x17
        /*004a*/ 	.short	(.L_114 - .L_113)
.L_113:
        /*004c*/ 	.word	0x00000000
        /*0050*/ 	.short	0x0001
        /*0052*/ 	.short	0x0008
        /*0054*/ 	.byte	0x00, 0xf5, 0x21, 0x00


	//----- nvinfo : EIATTR_KPARAM_INFO
	.align		4
.L_114:
        /*0058*/ 	.byte	0x04, 0x17
        /*005a*/ 	.short	(.L_116 - .L_115)
.L_115:
        /*005c*/ 	.word	0x00000000
        /*0060*/ 	.short	0x0000
        /*0062*/ 	.short	0x0000
        /*0064*/ 	.byte	0x00, 0xf5, 0x21, 0x00


	//----- nvinfo : EIATTR_SPARSE_MMA_MASK
	.align		4
.L_116:
        /*0068*/ 	.byte	0x03, 0x50
        /*006a*/ 	.short	0x0000


	//----- nvinfo : EIATTR_MAXREG_COUNT
	.align		4
        /*006c*/ 	.byte	0x03, 0x1b
        /*006e*/ 	.short	0x00ff


	//----- nvinfo : EIATTR_NUM_BARRIERS
	.align		4
        /*0070*/ 	.byte	0x02, 0x4c
        /*0072*/ 	.byte	0x01
	.zero		1


	//----- nvinfo : EIATTR_MERCURY_ISA_VERSION
	.align		4
        /*0074*/ 	.byte	0x03, 0x5f
        /*0076*/ 	.short	0x0101


	//----- nvinfo : EIATTR_COOP_GROUP_MASK_REGIDS
	.align		4
        /*0078*/ 	.byte	0x04, 0x29
        /*007a*/ 	.short	(.L_118 - .L_117)


	//   ....[0]....
.L_117:
        /*007c*/ 	.word	0xffffffff


	//   ....[1]....
        /*0080*/ 	.word	0xffffffff


	//   ....[2]....
        /*0084*/ 	.word	0xffffffff


	//   ....[3]....
        /*0088*/ 	.word	0xffffffff


	//   ....[4]....
        /*008c*/ 	.word	0xffffffff


	//   ....[5]....
        /*0090*/ 	.word	0xffffffff


	//   ....[6]....
        /*0094*/ 	.word	0xffffffff


	//   ....[7]....
        /*0098*/ 	.word	0xffffffff


	//   ....[8]....
        /*009c*/ 	.word	0xffffffff


	//   ....[9]....
        /*00a0*/ 	.word	0xffffffff


	//   ....[10]....
        /*00a4*/ 	.word	0xffffffff


	//   ....[11]....
        /*00a8*/ 	.word	0xffffffff


	//   ....[12]....
        /*00ac*/ 	.word	0xffffffff


	//   ....[13]....
        /*00b0*/ 	.word	0xffffffff


	//   ....[14]....
        /*00b4*/ 	.word	0xffffffff


	//   ....[15]....
        /*00b8*/ 	.word	0xffffffff


	//   ....[16]....
        /*00bc*/ 	.word	0xffffffff


	//   ....[17]....
        /*00c0*/ 	.word	0xffffffff


	//   ....[18]....
        /*00c4*/ 	.word	0xffffffff


	//   ....[19]....
        /*00c8*/ 	.word	0xffffffff


	//   ....[20]....
        /*00cc*/ 	.word	0xffffffff


	//   ....[21]....
        /*00d0*/ 	.word	0xffffffff


	//   ....[22]....
        /*00d4*/ 	.word	0xffffffff


	//   ....[23]....
        /*00d8*/ 	.word	0xffffffff


	//   ....[24]....
        /*00dc*/ 	.word	0xffffffff


	//   ....[25]....
        /*00e0*/ 	.word	0xffffffff


	//   ....[26]....
        /*00e4*/ 	.word	0xffffffff


	//   ....[27]....
        /*00e8*/ 	.word	0xffffffff


	//   ....[28]....
        /*00ec*/ 	.word	0xffffffff


	//   ....[29]....
        /*00f0*/ 	.word	0xffffffff


	//----- nvinfo : EIATTR_COOP_GROUP_INSTR_OFFSETS
	.align		4
.L_118:
        /*00f4*/ 	.byte	0x04, 0x28
        /*00f6*/ 	.short	(.L_120 - .L_119)


	//   ....[0]....
.L_119:
        /*00f8*/ 	.word	0x00000890


	//   ....[1]....
        /*00fc*/ 	.word	0x000008f0


	//   ....[2]....
        /*0100*/ 	.word	0x00000940


	//   ....[3]....
        /*0104*/ 	.word	0x000009b0


	//   ....[4]....
        /*0108*/ 	.word	0x00000a10


	//   ....[5]....
        /*010c*/ 	.word	0x00000ba0


	//   ....[6]....
        /*0110*/ 	.word	0x00000c40


	//   ....[7]....
        /*0114*/ 	.word	0x00000cc0


	//   ....[8]....
        /*0118*/ 	.word	0x00000d20


	//   ....[9]....
        /*011c*/ 	.word	0x00000d60


	//   ....[10]....
        /*0120*/ 	.word	0x000019d0


	//   ....[11]....
        /*0124*/ 	.word	0x00001a30


	//   ....[12]....
        /*0128*/ 	.word	0x00001a90


	//   ....[13]....
        /*012c*/ 	.word	0x00001af0


	//   ....[14]....
        /*0130*/ 	.word	0x00001b50


	//   ....[15]....
        /*0134*/ 	.word	0x000023f0


	//   ....[16]....
        /*0138*/ 	.word	0x00002450


	//   ....[17]....
        /*013c*/ 	.word	0x000024a0


	//   ....[18]....
        /*0140*/ 	.word	0x00002510


	//   ....[19]....
        /*0144*/ 	.word	0x00002570


	//   ....[20]....
        /*0148*/ 	.word	0x00002700


	//   ....[21]....
        /*014c*/ 	.word	0x00002790


	//   ....[22]....
        /*0150*/ 	.word	0x000027e0


	//   ....[23]....
        /*0154*/ 	.word	0x00002850


	//   ....[24]....
        /*0158*/ 	.word	0x000028c0


	//   ....[25]....
        /*015c*/ 	.word	0x000036a0


	//   ....[26]....
        /*0160*/ 	.word	0x00003700


	//   ....[27]....
        /*0164*/ 	.word	0x00003760


	//   ....[28]....
        /*0168*/ 	.word	0x000037c0


	//   ....[29]....
        /*016c*/ 	.word	0x00003820


	//----- nvinfo : EIATTR_VRC_CTA_INIT_COUNT
	.align		4
.L_120:
        /*0170*/ 	.byte	0x02, 0x4a
	.zero		1
	.zero		1


	//----- nvinfo : EIATTR_EXIT_INSTR_OFFSETS
	.align		4
        /*0174*/ 	.byte	0x04, 0x1c
        /*0176*/ 	.short	(.L_122 - .L_121)


	//   ....[0]....
.L_121:
        /*0178*/ 	.word	0x00000080


	//   ....[1]....
        /*017c*/ 	.word	0x000000c0


	//   ....[2]....
        /*0180*/ 	.word	0x00003940


	//   ....[3]....
        /*0184*/ 	.word	0x00003990


	//----- nvinfo : EIATTR_MAX_THREADS
	.align		4
.L_122:
        /*0188*/ 	.byte	0x04, 0x05
        /*018a*/ 	.short	(.L_124 - .L_123)
.L_123:
        /*018c*/ 	.word	0x00000100
        /*0190*/ 	.word	0x00000001
        /*0194*/ 	.word	0x00000001


	//----- nvinfo : EIATTR_CRS_STACK_SIZE
	.align		4
.L_124:
        /*0198*/ 	.byte	0x04, 0x1e
        /*019a*/ 	.short	(.L_126 - .L_125)
.L_125:
        /*019c*/ 	.word	0x00000000


	//----- nvinfo : EIATTR_CBANK_PARAM_SIZE
	.align		4
.L_126:
        /*01a0*/ 	.byte	0x03, 0x19
        /*01a2*/ 	.short	0x001d


	//----- nvinfo : EIATTR_PARAM_CBANK
	.align		4
        /*01a4*/ 	.byte	0x04, 0x0a
        /*01a6*/ 	.short	(.L_128 - .L_127)
	.align		4
.L_127:
        /*01a8*/ 	.word	index@(.nv.constant0._ZN3cub18CUB_300001_SM_10006detail6reduce28DeviceReduceSingleTileKernelINS2_10policy_hubIiyN4cuda3std3__44plusIiEEE10Policy1000EPiSC_iS9_iiNS7_10__identityEEEvT0_T1_T2_T3_T4_T6_)
        /*01ac*/ 	.short	0x0380
        /*01ae*/ 	.short	0x001d


	//----- nvinfo : EIATTR_SW_WAR
	.align		4
.L_128:
        /*01b0*/ 	.byte	0x04, 0x36
        /*01b2*/ 	.short	(.L_130 - .L_129)
.L_129:
        /*01b4*/ 	.word	0x00000008
.L_130:


//--------------------- .nv.info._ZN3cub18CUB_300001_SM_10006detail6reduce18DeviceReduceKernelINS2_10policy_hubIiyN4cuda3std3__44plusIiEEE10Policy1000EN6thrust24THRUST_300001_SM_1000_NS6detail15normal_iteratorINSD_10device_ptrIiEEEEyS9_iNS7_10__identityEEEvT0_PT3_T1_NS0_13GridEvenShareISN_EET2_T4_ --------------------------
	.section	.nv.info._ZN3cub18CUB_300001_SM_10006detail6reduce18DeviceReduceKernelINS2_10policy_hubIiyN4cuda3std3__44plusIiEEE10Policy1000EN6thrust24THRUST_300001_SM_1000_NS6detail15normal_iteratorINSD_10device_ptrIiEEEEyS9_iNS7_10__identityEEEvT0_PT3_T1_NS0_13GridEvenShareISN_EET2_T4_,"",@"SHT_CUDA_INFO"
	.sectionflags	@""
	.align	4


	//----- nvinfo : EIATTR_CUDA_API_VERSION
	.align		4
        /*0000*/ 	.byte	0x04, 0x37
        /*0002*/ 	.short	(.L_132 - .L_131)
.L_131:
        /*0004*/ 	.word	0x00000082


	//----- nvinfo : EIATTR_KPARAM_INFO
	.align		4
.L_132:
        /*0008*/ 	.byte	0x04, 0x17
        /*000a*/ 	.short	(.L_134 - .L_133)
.L_133:
        /*000c*/ 	.word	0x00000000
        /*0010*/ 	.short	0x0005
        /*0012*/ 	.short	0x0061
        /*0014*/ 	.byte	0x00, 0xf0, 0x05, 0x00


	//----- nvinfo : EIATTR_KPARAM_INFO
	.align		4
.L_134:
        /*0018*/ 	.byte	0x04, 0x17
        /*001a*/ 	.short	(.L_136 - .L_135)
.L_135:
        /*001c*/ 	.word	0x00000000
        /*0020*/ 	.short	0x0004
        /*0022*/ 	.short	0x0060
        /*0024*/ 	.byte	0x00, 0xf0, 0x05, 0x00


	//----- nvinfo : EIATTR_KPARAM_INFO
	.align		4
.L_136:
        /*0028*/ 	.byte	0x04, 0x17
        /*002a*/ 	.short	(.L_138 - .L_137)
.L_137:
        /*002c*/ 	.word	0x00000000
        /*0030*/ 	.short	0x0003
        /*0032*/ 	.short	0x0018
        /*0034*/ 	.byte	0x00, 0xf0, 0x21, 0x01


	//----- nvinfo : EIATTR_KPARAM_INFO
	.align		4
.L_138:
        /*0038*/ 	.byte	0x04, 0x17
        /*003a*/ 	.short	(.L_140 - .L_139)
.L_139:
        /*003c*/ 	.word	0x00000000
        /*0040*/ 	.short	0x0002
        /*0042*/ 	.short	0x0010
        /*0044*/ 	.byte	0x00, 0xf0, 0x21, 0x00


	//----- nvinfo : EIATTR_KPARAM_INFO
	.align		4
.L_140:
        /*0048*/ 	.byte	0x04, 0x17
        /*004a*/ 	.short	(.L_142 - .L_141)
.L_141:
        /*004c*/ 	.word	0x00000000
        /*0050*/ 	.short	0x0001
        /*0052*/ 	.short	0x0008
        /*0054*/ 	.byte	0x00, 0xf5, 0x21, 0x00


	//----- nvinfo : EIATTR_KPARAM_INFO
	.align		4
.L_142:
        /*0058*/ 	.byte	0x04, 0x17
        /*005a*/ 	.short	(.L_144 - .L_143)
.L_143:
        /*005c*/ 	.word	0x00000000
        /*0060*/ 	.short	0x0000
        /*0062*/ 	.short	0x0000
        /*0064*/ 	.byte	0x00, 0xf0, 0x21, 0x00


	//----- nvinfo : EIATTR_SPARSE_MMA_MASK
	.align		4
.L_144:
        /*0068*/ 	.byte	0x03, 0x50
        /*006a*/ 	.short	0x0000


	//----- nvinfo : EIATTR_MAXREG_COUNT
	.align		4
        /*006c*/ 	.byte	0x03, 0x1b
        /*006e*/ 	.short	0x00ff


	//----- nvinfo : EIATTR_NUM_BARRIERS
	.align		4
        /*0070*/ 	.byte	0x02, 0x4c
        /*0072*/ 	.byte	0x01
	.zero		1


	//----- nvinfo : EIATTR_MERCURY_ISA_VERSION
	.align		4
        /*0074*/ 	.byte	0x03, 0x5f
        /*0076*/ 	.short	0x0101


	//----- nvinfo : EIATTR_COOP_GROUP_MASK_REGIDS
	.align		4
        /*0078*/ 	.byte	0x04, 0x29
        /*007a*/ 	.short	(.L_146 - .L_145)


	//   ....[0]....
.L_145:
        /*007c*/ 	.word	0xffffffff


	//   ....[1]....
        /*0080*/ 	.word	0xffffffff


	//   ....[2]....
        /*0084*/ 	.word	0xffffffff


	//   ....[3]....
        /*0088*/ 	.word	0xffffffff


	//   ....[4]....
        /*008c*/ 	.word	0xffffffff


	//   ....[5]....
        /*0090*/ 	.word	0xffffffff


	//   ....[6]....
        /*0094*/ 	.word	0xffffffff


	//   ....[7]....
        /*0098*/ 	.word	0xffffffff


	//   ....[8]....
        /*009c*/ 	.word	0xffffffff


	//   ....[9]....
        /*00a0*/ 	.word	0xffffffff


	//   ....[10]....
        /*00a4*/ 	.word	0xffffffff


	//   ....[11]....
        /*00a8*/ 	.word	0xffffffff


	//   ....[12]....
        /*00ac*/ 	.word	0xffffffff


	//   ....[13]....
        /*00b0*/ 	.word	0xffffffff


	//   ....[14]....
        /*00b4*/ 	.word	0xffffffff


	//----- nvinfo : EIATTR_COOP_GROUP_INSTR_OFFSETS
	.align		4
.L_146:
        /*00b8*/ 	.byte	0x04, 0x28
        /*00ba*/ 	.short	(.L_148 - .L_147)


	//   ....[0]....
.L_147:
        /*00bc*/ 	.word	0x000008e0


	//   ....[1]....
        /*00c0*/ 	.word	0x00000940


	//   ....[2]....
        /*00c4*/ 	.word	0x000009a0


	//   ....[3]....
        /*00c8*/ 	.word	0x00000a00


	//   ....[4]....
        /*00cc*/ 	.word	0x00000a60


	//   ....[5]....
        /*00d0*/ 	.word	0x00000bf0


	//   ....[6]....
        /*00d4*/ 	.word	0x00000c90


	//   ....[7]....
        /*00d8*/ 	.word	0x00000d10


	//   ....[8]....
        /*00dc*/ 	.word	0x00000d70


	//   ....[9]....
        /*00e0*/ 	.word	0x00000db0


	//   ....[10]....
        /*00e4*/ 	.word	0x00001db0


	//   ....[11]....
        /*00e8*/ 	.word	0x00001e10


	//   ....[12]....
        /*00ec*/ 	.word	0x00001e70


	//   ....[13]....
        /*00f0*/ 	.word	0x00001ed0


	//   ....[14]....
        /*00f4*/ 	.word	0x00001f30


	//----- nvinfo : EIATTR_VRC_CTA_INIT_COUNT
	.align		4
.L_148:
        /*00f8*/ 	.byte	0x02, 0x4a
	.zero		1
	.zero		1


	//----- nvinfo : EIATTR_EXIT_INSTR_OFFSETS
	.align		4
        /*00fc*/ 	.byte	0x04, 0x1c
        /*00fe*/ 	.short	(.L_150 - .L_149)


	//   ....[0]....
.L_149:
        /*0100*/ 	.word	0x00002050


	//   ....[1]....
        /*0104*/ 	.word	0x000020b0


	//----- nvinfo : EIATTR_MAX_THREADS
	.align		4
.L_150:
        /*0108*/ 	.byte	0x04, 0x05
        /*010a*/ 	.short	(.L_152 - .L_151)
.L_151:
        /*010c*/ 	.word	0x00000100
        /*0110*/ 	.word	0x00000001
        /*0114*/ 	.word	0x00000001


	//----- nvinfo : EIATTR_CRS_STACK_SIZE
	.align		4
.L_152:
        /*0118*/ 	.byte	0x04, 0x1e
        /*011a*/ 	.short	(.L_154 - .L_153)
.L_153:
        /*011c*/ 	.word	0x00000000


	//----- nvinfo : EIATTR_CBANK_PARAM_SIZE
	.align		4
.L_154:
        /*0120*/ 	.byte	0x03, 0x19
        /*0122*/ 	.short	0x0062


	//----- nvinfo : EIATTR_PARAM_CBANK
	.align		4
        /*0124*/ 	.byte	0x04, 0x0a
        /*0126*/ 	.short	(.L_156 - .L_155)
	.align		4
.L_155:
        /*0128*/ 	.word	index@(.nv.constant0._ZN3cub18CUB_300001_SM_10006detail6reduce18DeviceReduceKernelINS2_10policy_hubIiyN4cuda3std3__44plusIiEEE10Policy1000EN6thrust24THRUST_300001_SM_1000_NS6detail15normal_iteratorINSD_10device_ptrIiEEEEyS9_iNS7_10__identityEEEvT0_PT3_T1_NS0_13GridEvenShareISN_EET2_T4_)
        /*012c*/ 	.short	0x0380
        /*012e*/ 	.short	0x0062


	//----- nvinfo : EIATTR_SW_WAR
	.align		4
.L_156:
        /*0130*/ 	.byte	0x04, 0x36
        /*0132*/ 	.short	(.L_158 - .L_157)
.L_157:
        /*0134*/ 	.word	0x00000008
.L_158:


//--------------------- .nv.info._ZN3cub18CUB_300001_SM_10006detail6reduce28DeviceReduceSingleTileKernelINS2_10policy_hubIiyN4cuda3std3__44plusIiEEE10Policy1000EN6thrust24THRUST_300001_SM_1000_NS6detail15normal_iteratorINSD_10device_ptrIiEEEEPiyS9_iiNS7_10__identityEEEvT0_T1_T2_T3_T4_T6_ --------------------------
	.section	.nv.info._ZN3cub18CUB_300001_SM_10006detail6reduce28DeviceReduceSingleTileKernelINS2_10policy_hubIiyN4cuda3std3__44plusIiEEE10Policy1000EN6thrust24THRUST_300001_SM_1000_NS6detail15normal_iteratorINSD_10device_ptrIiEEEEPiyS9_iiNS7_10__identityEEEvT0_T1_T2_T3_T4_T6_,"",@"SHT_CUDA_INFO"
	.sectionflags	@""
	.align	4


	//----- nvinfo : EIATTR_CUDA_API_VERSION
	.align		4
        /*0000*/ 	.byte	0x04, 0x37
        /*0002*/ 	.short	(.L_160 - .L_159)
.L_159:
        /*0004*/ 	.word	0x00000082


	//----- nvinfo : EIATTR_KPARAM_INFO
	.align		4
.L_160:
        /*0008*/ 	.byte	0x04, 0x17
        /*000a*/ 	.short	(.L_162 - .L_161)
.L_161:
        /*000c*/ 	.word	0x00000000
        /*0010*/ 	.short	0x0005
        /*0012*/ 	.short	0x0020
        /*0014*/ 	.byte	0x00, 0xf0, 0x05, 0x00


	//----- nvinfo : EIATTR_KPARAM_INFO
	.align		4
.L_162:
        /*0018*/ 	.byte	0x04, 0x17
        /*001a*/ 	.short	(.L_164 - .L_163)
.L_163:
        /*001c*/ 	.word	0x00000000
        /*0020*/ 	.short	0x0004
        /*0022*/ 	.short	0x001c
        /*0024*/ 	.byte	0x00, 0xf0, 0x11, 0x00


	//----- nvinfo : EIATTR_KPARAM_INFO
	.align		4
.L_164:
        /*0028*/ 	.byte	0x04, 0x17
        /*002a*/ 	.short	(.L_166 - .L_165)
.L_165:
        /*002c*/ 	.word	0x00000000
        /*0030*/ 	.short	0x0003
        /*0032*/ 	.short	0x0018
        /*0034*/ 	.byte	0x00, 0xf0, 0x05, 0x00


	//----- nvinfo : EIATTR_KPARAM_INFO
	.align		4
.L_166:
        /*0038*/ 	.byte	0x04, 0x17
        /*003a*/ 	.short	(.L_168 - .L_167)
.L_167:
        /*003c*/ 	.word	0x00000000
        /*0040*/ 	.short	0x0002
        /*0042*/ 	.short	0x0010
        /*0044*/ 	.byte	0x00, 0xf0, 0x21, 0x00


	//----- nvinfo : EIATTR_KPARAM_INFO
	.align		4
.L_168:
        /*0048*/ 	.byte	0x04, 0x17
        /*004a*/ 	.short	(.L_170 - .L_169)
.L_169:
        /*004c*/ 	.word	0x00000000
        /*0050*/ 	.short	0x0001
        /*0052*/ 	.short	0x0008
        /*0054*/ 	.byte	0x00, 0xf5, 0x21, 0x00


	//----- nvinfo : EIATTR_KPARAM_INFO
	.align		4
.L_170:
        /*0058*/ 	.byte	0x04, 0x17
        /*005a*/ 	.short	(.L_172 - .L_171)
.L_171:
        /*005c*/ 	.word	0x00000000
        /*0060*/ 	.short	0x0000
        /*0062*/ 	.short	0x0000
        /*0064*/ 	.byte	0x00, 0xf0, 0x21, 0x00


	//----- nvinfo : EIATTR_SPARSE_MMA_MASK
	.align		4
.L_172:
        /*0068*/ 	.byte	0x03, 0x50
        /*006a*/ 	.short	0x0000


	//----- nvinfo : EIATTR_MAXREG_COUNT
	.align		4
        /*006c*/ 	.byte	0x03, 0x1b
        /*006e*/ 	.short	0x00ff


	//----- nvinfo : EIATTR_NUM_BARRIERS
	.align		4
        /*0070*/ 	.byte	0x02, 0x4c
        /*0072*/ 	.byte	0x01
	.zero		1


	//----- nvinfo : EIATTR_MERCURY_ISA_VERSION
	.align		4
        /*0074*/ 	.byte	0x03, 0x5f
        /*0076*/ 	.short	0x0101


	//----- nvinfo : EIATTR_COOP_GROUP_MASK_REGIDS
	.align		4
        /*0078*/ 	.byte	0x04, 0x29
        /*007a*/ 	.short	(.L_174 - .L_173)


	//   ....[0]....
.L_173:
        /*007c*/ 	.word	0xffffffff


	//   ....[1]....
        /*0080*/ 	.word	0xffffffff


	//   ....[2]....
        /*0084*/ 	.word	0xffffffff


	//   ....[3]....
        /*0088*/ 	.word	0xffffffff


	//   ....[4]....
        /*008c*/ 	.word	0xffffffff


	//   ....[5]....
        /*0090*/ 	.word	0xffffffff


	//   ....[6]....
        /*0094*/ 	.word	0xffffffff


	//   ....[7]....
        /*0098*/ 	.word	0xffffffff


	//   ....[8]....
        /*009c*/ 	.word	0xffffffff


	//   ....[9]....
        /*00a0*/ 	.word	0xffffffff


	//   ....[10]....
        /*00a4*/ 	.word	0xffffffff


	//   ....[11]....
        /*00a8*/ 	.word	0xffffffff


	//   ....[12]....
        /*00ac*/ 	.word	0xffffffff


	//   ....[13]....
        /*00b0*/ 	.word	0xffffffff


	//   ....[14]....
        /*00b4*/ 	.word	0xffffffff


	//----- nvinfo : EIATTR_COOP_GROUP_INSTR_OFFSETS
	.align		4
.L_174:
        /*00b8*/ 	.byte	0x04, 0x28
        /*00ba*/ 	.short	(.L_176 - .L_175)


	//   ....[0]....
.L_175:
        /*00bc*/ 	.word	0x00000850


	//   ....[1]....
        /*00c0*/ 	.word	0x000008b0


	//   ....[2]....
        /*00c4*/ 	.word	0x00000910


	//   ....[3]....
        /*00c8*/ 	.word	0x00000970


	//   ....[4]....
        /*00cc*/ 	.word	0x000009d0


	//   ....[5]....
        /*00d0*/ 	.word	0x00000b60


	//   ....[6]....
        /*00d4*/ 	.word	0x00000c00


	//   ....[7]....
        /*00d8*/ 	.word	0x00000c80


	//   ....[8]....
        /*00dc*/ 	.word	0x00000ce0


	//   ....[9]....
        /*00e0*/ 	.word	0x00000d20


	//   ....[10]....
        /*00e4*/ 	.word	0x00001b90


	//   ....[11]....
        /*00e8*/ 	.word	0x00001bf0


	//   ....[12]....
        /*00ec*/ 	.word	0x00001c50


	//   ....[13]....
        /*00f0*/ 	.word	0x00001cb0


	//   ....[14]....
        /*00f4*/ 	.word	0x00001d10


	//----- nvinfo : EIATTR_VRC_CTA_INIT_COUNT
	.align		4
.L_176:
        /*00f8*/ 	.byte	0x02, 0x4a
	.zero		1
	.zero		1


	//----- nvinfo : EIATTR_EXIT_INSTR_OFFSETS
	.align		4
        /*00fc*/ 	.byte	0x04, 0x1c
        /*00fe*/ 	.short	(.L_178 - .L_177)


	//   ....[0]....
.L_177:
        /*0100*/ 	.word	0x000000a0


	//   ....[1]....
        /*0104*/ 	.word	0x000000e0


	//   ....[2]....
        /*0108*/ 	.word	0x00001e20


	//   ....[3]....
        /*010c*/ 	.word	0x00001e70


	//----- nvinfo : EIATTR_MAX_THREADS
	.align		4
.L_178:
        /*0110*/ 	.byte	0x04, 0x05
        /*0112*/ 	.short	(.L_180 - .L_179)
.L_179:
        /*0114*/ 	.word	0x00000100
        /*0118*/ 	.word	0x00000001
        /*011c*/ 	.word	0x00000001


	//----- nvinfo : EIATTR_CRS_STACK_SIZE
	.align		4
.L_180:
        /*0120*/ 	.byte	0x04, 0x1e
        /*0122*/ 	.short	(.L_182 - .L_181)
.L_181:
        /*0124*/ 	.word	0x00000000


	//----- nvinfo : EIATTR_CBANK_PARAM_SIZE
	.align		4
.L_182:
        /*0128*/ 	.byte	0x03, 0x19
        /*012a*/ 	.short	0x0021


	//----- nvinfo : EIATTR_PARAM_CBANK
	.align		4
        /*012c*/ 	.byte	0x04, 0x0a
        /*012e*/ 	.short	(.L_184 - .L_183)
	.align		4
.L_183:
        /*0130*/ 	.word	index@(.nv.constant0._ZN3cub18CUB_300001_SM_10006detail6reduce28DeviceReduceSingleTileKernelINS2_10policy_hubIiyN4cuda3std3__44plusIiEEE10Policy1000EN6thrust24THRUST_300001_SM_1000_NS6detail15normal_iteratorINSD_10device_ptrIiEEEEPiyS9_iiNS7_10__identityEEEvT0_T1_T2_T3_T4_T6_)
        /*0134*/ 	.short	0x0380
        /*0136*/ 	.short	0x0021


	//----- nvinfo : EIATTR_SW_WAR
	.align		4
.L_184:
        /*0138*/ 	.byte	0x04, 0x36
        /*013a*/ 	.short	(.L_186 - .L_185)
.L_185:
        /*013c*/ 	.word	0x00000008
.L_186:


//--------------------- .nv.info._ZN3cub18CUB_300001_SM_10006detail6reduce28DeviceReduceSingleTileKernelINS2_10policy_hubIijN4cuda3std3__44plusIiEEE10Policy1000EPiSC_iS9_iiNS7_10__identityEEEvT0_T1_T2_T3_T4_T6_ --------------------------
	.section	.nv.info._ZN3cub18CUB_300001_SM_10006detail6reduce28DeviceReduceSingleTileKernelINS2_10policy_hubIijN4cuda3std3__44plusIiEEE10Policy1000EPiSC_iS9_iiNS7_10__identityEEEvT0_T1_T2_T3_T4_T6_,"",@"SHT_CUDA_INFO"
	.sectionflags	@""
	.align	4


	//----- nvinfo : EIATTR_CUDA_API_VERSION
	.align		4
        /*0000*/ 	.byte	0x04, 0x37
        /*0002*/ 	.short	(.L_188 - .L_187)
.L_187:
        /*0004*/ 	.word	0x00000082


	//----- nvinfo : EIATTR_KPARAM_INFO
	.align		4
.L_188:
        /*0008*/ 	.byte	0x04, 0x17
        /*000a*/ 	.short	(.L_190 - .L_189)
.L_189:
        /*000c*/ 	.word	0x00000000
        /*0010*/ 	.short	0x0005
        /*0012*/ 	.short	0x001c
        /*0014*/ 	.byte	0x00, 0xf0, 0x05, 0x00


	//----- nvinfo : EIATTR_KPARAM_INFO
	.align		4
.L_190:
        /*0018*/ 	.byte	0x04, 0x17
        /*001a*/ 	.short	(.L_192 - .L_191)
.L_191:
        /*001c*/ 	.word	0x00000000
        /*0020*/ 	.short	0x0004
        /*0022*/ 	.short	0x0018
        /*0024*/ 	.byte	0x00, 0xf0, 0x11, 0x00


	//----- nvinfo : EIATTR_KPARAM_INFO
	.align		4
.L_192:
        /*0028*/ 	.byte	0x04, 0x17
        /*002a*/ 	.short	(.L_194 - .L_193)
.L_193:
        /*002c*/ 	.word	0x00000000
        /*0030*/ 	.short	0x0003
        /*0032*/ 	.short	0x0014
        /*0034*/ 	.byte	0x00, 0xf0, 0x05, 0x00


	//----- nvinfo : EIATTR_KPARAM_INFO
	.align		4
.L_194:
        /*0038*/ 	.byte	0x04, 0x17
        /*003a*/ 	.short	(.L_196 - .L_195)
.L_195:
        /*003c*/ 	.word	0x00000000
        /*0040*/ 	.short	0x0002
        /*0042*/ 	.short	0x0010
        /*0044*/ 	.byte	0x00, 0xf0, 0x11, 0x00


	//----- nvinfo : EIATTR_KPARAM_INFO
	.align		4
.L_196:
        /*0048*/ 	.byte	0x04, 0x17
        /*004a*/ 	.short	(.L_198 - .L_197)
.L_197:
        /*004c*/ 	.word	0x00000000
        /*0050*/ 	.short	0x0001
        /*0052*/ 	.short	0x0008
        /*0054*/ 	.byte	0x00, 0xf5, 0x21, 0x00


	//----- nvinfo : EIATTR_KPARAM_INFO
	.align		4
.L_198:
        /*0058*/ 	.byte	0x04, 0x17
        /*005a*/ 	.short	(.L_200 - .L_199)
.L_199:
        /*005c*/ 	.word	0x00000000
        /*0060*/ 	.short	0x0000
        /*0062*/ 	.short	0x0000
        /*0064*/ 	.byte	0x00, 0xf5, 0x21, 0x00


	//----- nvinfo : EIATTR_SPARSE_MMA_MASK
	.align		4
.L_200:
        /*0068*/ 	.byte	0x03, 0x50
        /*006a*/ 	.short	0x0000


	//----- nvinfo : EIATTR_MAXREG_COUNT
	.align		4
        /*006c*/ 	.byte	0x03, 0x1b
        /*006e*/ 	.short	0x00ff


	//----- nvinfo : EIATTR_NUM_BARRIERS
	.align		4
        /*0070*/ 	.byte	0x02, 0x4c
        /*0072*/ 	.byte	0x01
	.zero		1


	//----- nvinfo : EIATTR_MERCURY_ISA_VERSION
	.align		4
        /*0074*/ 	.byte	0x03, 0x5f
        /*0076*/ 	.short	0x0101


	//----- nvinfo : EIATTR_COOP_GROUP_MASK_REGIDS
	.align		4
        /*0078*/ 	.byte	0x04, 0x29
        /*007a*/ 	.short	(.L_202 - .L_201)


	//   ....[0]....
.L_201:
        /*007c*/ 	.word	0xffffffff


	//   ....[1]....
        /*0080*/ 	.word	0xffffffff


	//   ....[2]....
        /*0084*/ 	.word	0xffffffff


	//   ....[3]....
        /*0088*/ 	.word	0xffffffff


	//   ....[4]....
        /*008c*/ 	.word	0xffffffff


	//   ....[5]....
        /*0090*/ 	.word	0xffffffff


	//   ....[6]....
        /*0094*/ 	.word	0xffffffff


	//   ....[7]....
        /*0098*/ 	.word	0xffffffff


	//   ....[8]....
        /*009c*/ 	.word	0xffffffff


	//   ....[9]....
        /*00a0*/ 	.word	0xffffffff


	//   ....[10]....
        /*00a4*/ 	.word	0xffffffff


	//   ....[11]....
        /*00a8*/ 	.word	0xffffffff


	//   ....[12]....
        /*00ac*/ 	.word	0xffffffff


	//   ....[13]....
        /*00b0*/ 	.word	0xffffffff


	//   ....[14]....
        /*00b4*/ 	.word	0xffffffff


	//   ....[15]....
        /*00b8*/ 	.word	0xffffffff


	//   ....[16]....
        /*00bc*/ 	.word	0xffffffff


	//   ....[17]....
        /*00c0*/ 	.word	0xffffffff


	//   ....[18]....
        /*00c4*/ 	.word	0xffffffff


	//   ....[19]....
        /*00c8*/ 	.word	0xffffffff


	//   ....[20]....
        /*00cc*/ 	.word	0xffffffff


	//   ....[21]....
        /*00d0*/ 	.word	0xffffffff


	//   ....[22]....
        /*00d4*/ 	.word	0xffffffff


	//   ....[23]....
        /*00d8*/ 	.word	0xffffffff


	//   ....[24]....
        /*00dc*/ 	.word	0xffffffff


	//   ....[25]....
        /*00e0*/ 	.word	0xffffffff


	//   ....[26]....
        /*00e4*/ 	.word	0xffffffff


	//   ....[27]....
        /*00e8*/ 	.word	0xffffffff


	//   ....[28]....
        /*00ec*/ 	.word	0xffffffff


	//   ....[29]....
        /*00f0*/ 	.word	0xffffffff


	//----- nvinfo : EIATTR_COOP_GROUP_INSTR_OFFSETS
	.align		4
.L_202:
        /*00f4*/ 	.byte	0x04, 0x28
        /*00f6*/ 	.short	(.L_204 - .L_203)


	//   ....[0]....
.L_203:
        /*00f8*/ 	.word	0x00000890


	//   ....[1]....
        /*00fc*/ 	.word	0x000008f0


	//   ....[2]....
        /*0100*/ 	.word	0x00000940


	//   ....[3]....
        /*0104*/ 	.word	0x000009b0


	//   ....[4]....
        /*0108*/ 	.word	0x00000a10


	//   ....[5]....
        /*010c*/ 	.word	0x00000ba0


	//   ....[6]....
        /*0110*/ 	.word	0x00000c40


	//   ....[7]....
        /*0114*/ 	.word	0x00000cc0


	//   ....[8]....
        /*0118*/ 	.word	0x00000d20


	//   ....[9]....
        /*011c*/ 	.word	0x00000d60


	//   ....[10]....
        /*0120*/ 	.word	0x000019d0


	//   ....[11]....
        /*0124*/ 	.word	0x00001a30


	//   ....[12]....
        /*0128*/ 	.word	0x00001a90


	//   ....[13]....
        /*012c*/ 	.word	0x00001af0


	//   ....[14]....
        /*0130*/ 	.word	0x00001b50


	//   ....[15]....
        /*0134*/ 	.word	0x000023f0


	//   ....[16]....
        /*0138*/ 	.word	0x00002450


	//   ....[17]....
        /*013c*/ 	.word	0x000024a0


	//   ....[18]....
        /*0140*/ 	.word	0x00002510


	//   ....[19]....
        /*0144*/ 	.word	0x00002570


	//   ....[20]....
        /*0148*/ 	.word	0x00002700


	//   ....[21]....
        /*014c*/ 	.word	0x00002790


	//   ....[22]....
        /*0150*/ 	.word	0x000027e0


	//   ....[23]....
        /*0154*/ 	.word	0x00002850


	//   ....[24]....
        /*0158*/ 	.word	0x000028c0


	//   ....[25]....
        /*015c*/ 	.word	0x000036a0


	//   ....[26]....
        /*0160*/ 	.word	0x00003700


	//   ....[27]....
        /*0164*/ 	.word	0x00003760


	//   ....[28]....
        /*0168*/ 	.word	0x000037c0


	//   ....[29]....
        /*016c*/ 	.word	0x00003820


	//----- nvinfo : EIATTR_VRC_CTA_INIT_COUNT
	.align		4
.L_204:
        /*0170*/ 	.byte	0x02, 0x4a
	.zero		1
	.zero		1


	//----- nvinfo : EIATTR_EXIT_INSTR_OFFSETS
	.align		4
        /*0174*/ 	.byte	0x04, 0x1c
        /*0176*/ 	.short	(.L_206 - .L_205)


	//   ....[0]....
.L_205:
        /*0178*/ 	.word	0x00000080


	//   ....[1]....
        /*017c*/ 	.word	0x000000c0


	//   ....[2]....
        /*0180*/ 	.word	0x00003940


	//   ....[3]....
        /*0184*/ 	.word	0x00003990


	//----- nvinfo : EIATTR_MAX_THREADS
	.align		4
.L_206:
        /*0188*/ 	.byte	0x04, 0x05
        /*018a*/ 	.short	(.L_208 - .L_207)
.L_207:
        /*018c*/ 	.word	0x00000100
        /*0190*/ 	.word	0x00000001
        /*0194*/ 	.word	0x00000001


	//----- nvinfo : EIATTR_CRS_STACK_SIZE
	.align		4
.L_208:
        /*0198*/ 	.byte	0x04, 0x1e
        /*019a*/ 	.short	(.L_210 - .L_209)
.L_209:
        /*019c*/ 	.word	0x00000000


	//----- nvinfo : EIATTR_CBANK_PARAM_SIZE
	.align		4
.L_210:
        /*01a0*/ 	.byte	0x03, 0x19
        /*01a2*/ 	.short	0x001d


	//----- nvinfo : EIATTR_PARAM_CBANK
	.align		4
        /*01a4*/ 	.byte	0x04, 0x0a
        /*01a6*/ 	.short	(.L_212 - .L_211)
	.align		4
.L_211:
        /*01a8*/ 	.word	index@(.nv.constant0._ZN3cub18CUB_300001_SM_10006detail6reduce28DeviceReduceSingleTileKernelINS2_10policy_hubIijN4cuda3std3__44plusIiEEE10Policy1000EPiSC_iS9_iiNS7_10__identityEEEvT0_T1_T2_T3_T4_T6_)
        /*01ac*/ 	.short	0x0380
        /*01ae*/ 	.short	0x001d


	//----- nvinfo : EIATTR_SW_WAR
	.align		4
.L_212:
        /*01b0*/ 	.byte	0x04, 0x36
        /*01b2*/ 	.short	(.L_214 - .L_213)
.L_213:
        /*01b4*/ 	.word	0x00000008
.L_214:


//--------------------- .nv.info._ZN3cub18CUB_300001_SM_10006detail6reduce18DeviceReduceKernelINS2_10policy_hubIijN4cuda3std3__44plusIiEEE10Policy1000EN6thrust24THRUST_300001_SM_1000_NS6detail15normal_iteratorINSD_10device_ptrIiEEEEjS9_iNS7_10__identityEEEvT0_PT3_T1_NS0_13GridEvenShareISN_EET2_T4_ --------------------------
	.section	.nv.info._ZN3cub18CUB_300001_SM_10006detail6reduce18DeviceReduceKernelINS2_10policy_hubIijN4cuda3std3__44plusIiEEE10Policy1000EN6thrust24THRUST_300001_SM_1000_NS6detail15normal_iteratorINSD_10device_ptrIiEEEEjS9_iNS7_10__identityEEEvT0_PT3_T1_NS0_13GridEvenShareISN_EET2_T4_,"",@"SHT_CUDA_INFO"
	.sectionflags	@""
	.align	4


	//----- nvinfo : EIATTR_CUDA_API_VERSION
	.align		4
        /*0000*/ 	.byte	0x04, 0x37
        /*0002*/ 	.short	(.L_216 - .L_215)
.L_215:
        /*0004*/ 	.word	0x00000082


	//----- nvinfo : EIATTR_KPARAM_INFO
	.align		4
.L_216:
        /*0008*/ 	.byte	0x04, 0x17
        /*000a*/ 	.short	(.L_218 - .L_217)
.L_217:
        /*000c*/ 	.word	0x00000000
        /*0010*/ 	.short	0x0005
        /*0012*/ 	.short	0x003d
        /*0014*/ 	.byte	0x00, 0xf0, 0x05, 0x00


	//----- nvinfo : EIATTR_KPARAM_INFO
	.align		4
.L_218:
        /*0018*/ 	.byte	0x04, 0x17
        /*001a*/ 	.short	(.L_220 - .L_219)
.L_219:
        /*001c*/ 	.word	0x00000000
        /*0020*/ 	.short	0x0004
        /*0022*/ 	.short	0x003c
        /*0024*/ 	.byte	0x00, 0xf0, 0x05, 0x00


	//----- nvinfo : EIATTR_KPARAM_INFO
	.align		4
.L_220:
        /*0028*/ 	.byte	0x04, 0x17
        /*002a*/ 	.short	(.L_222 - .L_221)
.L_221:
        /*002c*/ 	.word	0x00000000
        /*0030*/ 	.short	0x0003
        /*0032*/ 	.short	0x0014
        /*0034*/ 	.byte	0x00, 0xf0, 0xa1, 0x00


	//----- nvinfo : EIATTR_KPARAM_INFO
	.align		4
.L_222:
        /*0038*/ 	.byte	0x04, 0x17
        /*003a*/ 	.short	(.L_224 - .L_223)
.L_223:
        /*003c*/ 	.word	0x00000000
        /*0040*/ 	.short	0x0002
        /*0042*/ 	.short	0x0010
        /*0044*/ 	.byte	0x00, 0xf0, 0x11, 0x00


	//----- nvinfo : EIATTR_KPARAM_INFO
	.align		4
.L_224:
        /*0048*/ 	.byte	0x04, 0x17
        /*004a*/ 	.short	(.L_226 - .L_225)
.L_225:
        /*004c*/ 	.word	0x00000000
        /*0050*/ 	.short	0x0001
        /*0052*/ 	.short	0x0008
        /*0054*/ 	.byte	0x00, 0xf5, 0x21, 0x00


	//----- nvinfo : EIATTR_KPARAM_INFO
	.align		4
.L_226:
        /*0058*/ 	.byte	0x04, 0x17
        /*005a*/ 	.short	(.L_228 - .L_227)
.L_227:
        /*005c*/ 	.word	0x00000000
        /*0060*/ 	.short	0x0000
        /*0062*/ 	.short	0x0000
        /*0064*/ 	.byte	0x00, 0xf0, 0x21, 0x00


	//----- nvinfo : EIATTR_SPARSE_MMA_MASK
	.align		4
.L_228:
        /*0068*/ 	.byte	0x03, 0x50
        /*006a*/ 	.short	0x0000


	//----- nvinfo : EIATTR_MAXREG_COUNT
	.align		4
        /*006c*/ 	.byte	0x03, 0x1b
        /*006e*/ 	.short	0x00ff


	//----- nvinfo : EIATTR_NUM_BARRIERS
	.align		4
        /*0070*/ 	.byte	0x02, 0x4c
        /*0072*/ 	.byte	0x01
	.zero		1


	//----- nvinfo : EIATTR_MERCURY_ISA_VERSION
	.align		4
        /*0074*/ 	.byte	0x03, 0x5f
        /*0076*/ 	.short	0x0101


	//----- nvinfo : EIATTR_COOP_GROUP_MASK_REGIDS
	.align		4
        /*0078*/ 	.byte	0x04, 0x29
        /*007a*/ 	.short	(.L_230 - .L_229)


	//   ....[0]....
.L_229:
        /*007c*/ 	.word	0xffffffff


	//   ....[1]....
        /*0080*/ 	.word	0xffffffff


	//   ....[2]....
        /*0084*/ 	.word	0xffffffff


	//   ....[3]....
        /*0088*/ 	.word	0xffffffff


	//   ....[4]....
        /*008c*/ 	.word	0xffffffff


	//   ....[5]....
        /*0090*/ 	.word	0xffffffff


	//   ....[6]....
        /*0094*/ 	.word	0xffffffff


	//   ....[7]....
        /*0098*/ 	.word	0xffffffff


	//   ....[8]....
        /*009c*/ 	.word	0xffffffff


	//   ....[9]....
        /*00a0*/ 	.word	0xffffffff


	//   ....[10]....
        /*00a4*/ 	.word	0xffffffff


	//   ....[11]....
        /*00a8*/ 	.word	0xffffffff


	//   ....[12]....
        /*00ac*/ 	.word	0xffffffff


	//   ....[13]....
        /*00b0*/ 	.word	0xffffffff


	//   ....[14]....
        /*00b4*/ 	.word	0xffffffff


	//----- nvinfo : EIATTR_COOP_GROUP_INSTR_OFFSETS
	.align		4
.L_230:
        /*00b8*/ 	.byte	0x04, 0x28
        /*00ba*/ 	.short	(.L_232 - .L_231)


	//   ....[0]....
.L_231:
        /*00bc*/ 	.word	0x00000b10


	//   ....[1]....
        /*00c0*/ 	.word	0x00000b70


	//   ....[2]....
        /*00c4*/ 	.word	0x00000bd0


	//   ....[3]....
        /*00c8*/ 	.word	0x00000c30


	//   ....[4]....
        /*00cc*/ 	.word	0x00000c90


	//   ....[5]....
        /*00d0*/ 	.word	0x00000e20


	//   ....[6]....
        /*00d4*/ 	.word	0x00000ec0


	//   ....[7]....
        /*00d8*/ 	.word	0x00000f20


	//   ....[8]....
        /*00dc*/ 	.word	0x00000f80


	//   ....[9]....
        /*00e0*/ 	.word	0x00000fe0


	//   ....[10]....
        /*00e4*/ 	.word	0x00002100


	//   ....[11]....
        /*00e8*/ 	.word	0x00002170


	//   ....[12]....
        /*00ec*/ 	.word	0x000021c0


	//   ....[13]....
        /*00f0*/ 	.word	0x00002210


	//   ....[14]....
        /*00f4*/ 	.word	0x00002280


	//----- nvinfo : EIATTR_VRC_CTA_INIT_COUNT
	.align		4
.L_232:
        /*00f8*/ 	.byte	0x02, 0x4a
	.zero		1
	.zero		1


	//----- nvinfo : EIATTR_EXIT_INSTR_OFFSETS
	.align		4
        /*00fc*/ 	.byte	0x04, 0x1c
        /*00fe*/ 	.short	(.L_234 - .L_233)


	//   ....[0]....
.L_233:
        /*0100*/ 	.word	0x000023b0


	//   ....[1]....
        /*0104*/ 	.word	0x000023f0


	//----- nvinfo : EIATTR_MAX_THREADS
	.align		4
.L_234:
        /*0108*/ 	.byte	0x04, 0x05
        /*010a*/ 	.short	(.L_236 - .L_235)
.L_235:
        /*010c*/ 	.word	0x00000100
        /*0110*/ 	.word	0x00000001
        /*0114*/ 	.word	0x00000001


	//----- nvinfo : EIATTR_CRS_STACK_SIZE
	.align		4
.L_236:
        /*0118*/ 	.byte	0x04, 0x1e
        /*011a*/ 	.short	(.L_238 - .L_237)
.L_237:
        /*011c*/ 	.word	0x00000000


	//----- nvinfo : EIATTR_CBANK_PARAM_SIZE
	.align		4
.L_238:
        /*0120*/ 	.byte	0x03, 0x19
        /*0122*/ 	.short	0x003e


	//----- nvinfo : EIATTR_PARAM_CBANK
	.align		4
        /*0124*/ 	.byte	0x04, 0x0a
        /*0126*/ 	.short	(.L_240 - .L_239)
	.align		4
.L_239:
        /*0128*/ 	.word	index@(.nv.constant0._ZN3cub18CUB_300001_SM_10006detail6reduce18DeviceReduceKernelINS2_10policy_hubIijN4cuda3std3__44plusIiEEE10Policy1000EN6thrust24THRUST_300001_SM_1000_NS6detail15normal_iteratorINSD_10device_ptrIiEEEEjS9_iNS7_10__identityEEEvT0_PT3_T1_NS0_13GridEvenShareISN_EET2_T4_)
        /*012c*/ 	.short	0x0380
        /*012e*/ 	.short	0x003e


	//----- nvinfo : EIATTR_SW_WAR
	.align		4
.L_240:
        /*0130*/ 	.byte	0x04, 0x36
        /*0132*/ 	.short	(.L_242 - .L_241)
.L_241:
        /*0134*/ 	.word	0x00000008
.L_242:


//--------------------- .nv.info._ZN3cub18CUB_300001_SM_10006detail6reduce28DeviceReduceSingleTileKernelINS2_10policy_hubIijN4cuda3std3__44plusIiEEE10Policy1000EN6thrust24THRUST_300001_SM_1000_NS6detail15normal_iteratorINSD_10device_ptrIiEEEEPijS9_iiNS7_10__identityEEEvT0_T1_T2_T3_T4_T6_ --------------------------
	.section	.nv.info._ZN3cub18CUB_300001_SM_10006detail6reduce28DeviceReduceSingleTileKernelINS2_10policy_hubIijN4cuda3std3__44plusIiEEE10Policy1000EN6thrust24THRUST_300001_SM_1000_NS6detail15normal_iteratorINSD_10device_ptrIiEEEEPijS9_iiNS7_10__identityEEEvT0_T1_T2_T3_T4_T6_,"",@"SHT_CUDA_INFO"
	.sectionflags	@""
	.align	4


	//----- nvinfo : EIATTR_CUDA_API_VERSION
	.align		4
        /*0000*/ 	.byte	0x04, 0x37
        /*0002*/ 	.short	(.L_244 - .L_243)
.L_243:
        /*0004*/ 	.word	0x00000082


	//----- nvinfo : EIATTR_KPARAM_INFO
	.align		4
.L_244:
        /*0008*/ 	.byte	0x04, 0x17
        /*000a*/ 	.short	(.L_246 - .L_245)
.L_245:
        /*000c*/ 	.word	0x00000000
        /*0010*/ 	.short	0x0005
        /*0012*/ 	.short	0x001c
        /*0014*/ 	.byte	0x00, 0xf0, 0x05, 0x00


	//----- nvinfo : EIATTR_KPARAM_INFO
	.align		4
.L_246:
        /*0018*/ 	.byte	0x04, 0x17
        /*001a*/ 	.short	(.L_248 - .L_247)
.L_247:
        /*001c*/ 	.word	0x00000000
        /*0020*/ 	.short	0x0004
        /*0022*/ 	.short	0x0018
        /*0024*/ 	.byte	0x00, 0xf0, 0x11, 0x00


	//----- nvinfo : EIATTR_KPARAM_INFO
	.align		4
.L_248:
        /*0028*/ 	.byte	0x04, 0x17
        /*002a*/ 	.short	(.L_250 - .L_249)
.L_249:
        /*002c*/ 	.word	0x00000000
        /*0030*/ 	.short	0x0003
        /*0032*/ 	.short	0x0014
        /*0034*/ 	.byte	0x00, 0xf0, 0x05, 0x00


	//----- nvinfo : EIATTR_KPARAM_INFO
	.align		4
.L_250:
        /*0038*/ 	.byte	0x04, 0x17
        /*003a*/ 	.short	(.L_252 - .L_251)
.L_251:
        /*003c*/ 	.word	0x00000000
        /*0040*/ 	.short	0x0002
        /*0042*/ 	.short	0x0010
        /*0044*/ 	.byte	0x00, 0xf0, 0x11, 0x00


	//----- nvinfo : EIATTR_KPARAM_INFO
	.align		4
.L_252:
        /*0048*/ 	.byte	0x04, 0x17
        /*004a*/ 	.short	(.L_254 - .L_253)
.L_253:
        /*004c*/ 	.word	0x00000000
        /*0050*/ 	.short	0x0001
        /*0052*/ 	.short	0x0008
        /*0054*/ 	.byte	0x00, 0xf5, 0x21, 0x00


	//----- nvinfo : EIATTR_KPARAM_INFO
	.align		4
.L_254:
        /*0058*/ 	.byte	0x04, 0x17
        /*005a*/ 	.short	(.L_256 - .L_255)
.L_255:
        /*005c*/ 	.word	0x00000000
        /*0060*/ 	.short	0x0000
        /*0062*/ 	.short	0x0000
        /*0064*/ 	.byte	0x00, 0xf0, 0x21, 0x00


	//----- nvinfo : EIATTR_SPARSE_MMA_MASK
	.align		4
.L_256:
        /*0068*/ 	.byte	0x03, 0x50
        /*006a*/ 	.short	0x0000


	//----- nvinfo : EIATTR_MAXREG_COUNT
	.align		4
        /*006c*/ 	.byte	0x03, 0x1b
        /*006e*/ 	.short	0x00ff


	//----- nvinfo : EIATTR_NUM_BARRIERS
	.align		4
        /*0070*/ 	.byte	0x02, 0x4c
        /*0072*/ 	.byte	0x01
	.zero		1


	//----- nvinfo : EIATTR_MERCURY_ISA_VERSION
	.align		4
        /*0074*/ 	.byte	0x03, 0x5f
        /*0076*/ 	.short	0x0101


	//----- nvinfo : EIATTR_COOP_GROUP_MASK_REGIDS
	.align		4
        /*0078*/ 	.byte	0x04, 0x29
        /*007a*/ 	.short	(.L_258 - .L_257)


	//   ....[0]....
.L_257:
        /*007c*/ 	.word	0xffffffff


	//   ....[1]....
        /*0080*/ 	.word	0xffffffff


	//   ....[2]....
        /*0084*/ 	.word	0xffffffff


	//   ....[3]....
        /*0088*/ 	.word	0xffffffff


	//   ....[4]....
        /*008c*/ 	.word	0xffffffff


	//   ....[5]....
        /*0090*/ 	.word	0xffffffff


	//   ....[6]....
        /*0094*/ 	.word	0xffffffff


	//   ....[7]....
        /*0098*/ 	.word	0xffffffff


	//   ....[8]....
        /*009c*/ 	.word	0xffffffff


	//   ....[9]....
        /*00a0*/ 	.word	0xffffffff


	//   ....[10]....
        /*00a4*/ 	.word	0xffffffff


	//   ....[11]....
        /*00a8*/ 	.word	0xffffffff


	//   ....[12]....
        /*00ac*/ 	.word	0xffffffff


	//   ....[13]....
        /*00b0*/ 	.word	0xffffffff


	//   ....[14]....
        /*00b4*/ 	.word	0xffffffff


	//----- nvinfo : EIATTR_COOP_GROUP_INSTR_OFFSETS
	.align		4
.L_258:
        /*00b8*/ 	.byte	0x04, 0x28
        /*00ba*/ 	.short	(.L_260 - .L_259)


	//   ....[0]....
.L_259:
        /*00bc*/ 	.word	0x00000830


	//   ....[1]....
        /*00c0*/ 	.word	0x00000890


	//   ....[2]....
        /*00c4*/ 	.word	0x000008f0


	//   ....[3]....
        /*00c8*/ 	.word	0x00000950


	//   ....[4]....
        /*00cc*/ 	.word	0x000009b0


	//   ....[5]....
        /*00d0*/ 	.word	0x00000b40


	//   ....[6]....
        /*00d4*/ 	.word	0x00000be0


	//   ....[7]....
        /*00d8*/ 	.word	0x00000c60


	//   ....[8]....
        /*00dc*/ 	.word	0x00000cc0


	//   ....[9]....
        /*00e0*/ 	.word	0x00000d00


	//   ....[10]....
        /*00e4*/ 	.word	0x00001cc0


	//   ....[11]....
        /*00e8*/ 	.word	0x00001d20


	//   ....[12]....
        /*00ec*/ 	.word	0x00001d80


	//   ....[13]....
        /*00f0*/ 	.word	0x00001de0


	//   ....[14]....
        /*00f4*/ 	.word	0x00001e40


	//----- nvinfo : EIATTR_VRC_CTA_INIT_COUNT
	.align		4
.L_260:
        /*00f8*/ 	.byte	0x02, 0x4a
	.zero		1
	.zero		1


	//----- nvinfo : EIATTR_EXIT_INSTR_OFFSETS
	.align		4
        /*00fc*/ 	.byte	0x04, 0x1c
        /*00fe*/ 	.short	(.L_262 - .L_261)


	//   ....[0]....
.L_261:
        /*0100*/ 	.word	0x00000080


	//   ....[1]....
        /*0104*/ 	.word	0x000000c0


	//   ....[2]....
        /*0108*/ 	.word	0x00001f60


	//   ....[3]....
        /*010c*/ 	.word	0x00001fb0


	//----- nvinfo : EIATTR_MAX_THREADS
	.align		4
.L_262:
        /*0110*/ 	.byte	0x04, 0x05
        /*0112*/ 	.short	(.L_264 - .L_263)
.L_263:
        /*0114*/ 	.word	0x00000100
        /*0118*/ 	.word	0x00000001
        /*011c*/ 	.word	0x00000001


	//----- nvinfo : EIATTR_CRS_STACK_SIZE
	.align		4
.L_264:
        /*0120*/ 	.byte	0x04, 0x1e
        /*0122*/ 	.short	(.L_266 - .L_265)
.L_265:
        /*0124*/ 	.word	0x00000000


	//----- nvinfo : EIATTR_CBANK_PARAM_SIZE
	.align		4
.L_266:
        /*0128*/ 	.byte	0x03, 0x19
        /*012a*/ 	.short	0x001d


	//----- nvinfo : EIATTR_PARAM_CBANK
	.align		4
        /*012c*/ 	.byte	0x04, 0x0a
        /*012e*/ 	.short	(.L_268 - .L_267)
	.align		4
.L_267:
        /*0130*/ 	.word	index@(.nv.constant0._ZN3cub18CUB_300001_SM_10006detail6reduce28DeviceReduceSingleTileKernelINS2_10policy_hubIijN4cuda3std3__44plusIiEEE10Policy1000EN6thrust24THRUST_300001_SM_1000_NS6detail15normal_iteratorINSD_10device_ptrIiEEEEPijS9_iiNS7_10__identityEEEvT0_T1_T2_T3_T4_T6_)
        /*0134*/ 	.short	0x0380
        /*0136*/ 	.short	0x001d


	//----- nvinfo : EIATTR_SW_WAR
	.align		4
.L_268:
        /*0138*/ 	.byte	0x04, 0x36
        /*013a*/ 	.short	(.L_270 - .L_269)
.L_269:
        /*013c*/ 	.word	0x00000008
.L_270:


//--------------------- .nv.info._ZN3cub18CUB_300001_SM_10006detail9transform16transform_kernelINS2_10policy_hubILb1EN4cuda3std3__45tupleIJN6thrust24THRUST_300001_SM_1000_NS12zip_iteratorINS8_IJNSA_6detail15normal_iteratorINSA_10device_ptrIdEEEESG_EEEEEEEEE10policy1000El2upNSD_INSE_IiEEEEJSI_EEEvT0_iT1_T2_DpNS2_10kernel_argIT3_EE --------------------------
	.section	.nv.info._ZN3cub18CUB_300001_SM_10006detail9transform16transform_kernelINS2_10policy_hubILb1EN4cuda3std3__45tupleIJN6thrust24THRUST_300001_SM_1000_NS12zip_iteratorINS8_IJNSA_6detail15normal_iteratorINSA_10device_ptrIdEEEESG_EEEEEEEEE10policy1000El2upNSD_INSE_IiEEEEJSI_EEEvT0_iT1_T2_DpNS2_10kernel_argIT3_EE,"",@"SHT_CUDA_INFO"
	.sectionflags	@""
	.align	4


	//----- nvinfo : EIATTR_CUDA_API_VERSION
	.align		4
        /*0000*/ 	.byte	0x04, 0x37
        /*0002*/ 	.short	(.L_272 - .L_271)
.L_271:
        /*0004*/ 	.word	0x00000082


	//----- nvinfo : EIATTR_KPARAM_INFO
	.align		4
.L_272:
        /*0008*/ 	.byte	0x04, 0x17
        /*000a*/ 	.short	(.L_274 - .L_273)
.L_273:
        /*000c*/ 	.word	0x00000000
        /*0010*/ 	.short	0x0004
        /*0012*/ 	.short	0x0018
        /*0014*/ 	.byte	0x00, 0xf0, 0x41, 0x00


	//----- nvinfo : EIATTR_KPARAM_INFO
	.align		4
.L_274:
        /*0018*/ 	.byte	0x04, 0x17
        /*001a*/ 	.short	(.L_276 - .L_275)
.L_275:
        /*001c*/ 	.word	0x00000000
        /*0020*/ 	.short	0x0003
        /*0022*/ 	.short	0x0010
        /*0024*/ 	.byte	0x00, 0xf0, 0x21, 0x00


	//----- nvinfo : EIATTR_KPARAM_INFO
	.align		4
.L_276:
        /*0028*/ 	.byte	0x04, 0x17
        /*002a*/ 	.short	(.L_278 - .L_277)
.L_277:
        /*002c*/ 	.word	0x00000000
        /*0030*/ 	.short	0x0002
        /*0032*/ 	.short	0x000c
        /*0034*/ 	.byte	0x00, 0xf0, 0x05, 0x00


	//----- nvinfo : EIATTR_KPARAM_INFO
	.align		4
.L_278:
        /*0038*/ 	.byte	0x04, 0x17
        /*003a*/ 	.short	(.L_280 - .L_279)
.L_279:
        /*003c*/ 	.word	0x00000000
        /*0040*/ 	.short	0x0001
        /*0042*/ 	.short	0x0008
        /*0044*/ 	.byte	0x00, 0xf0, 0x11, 0x00


	//----- nvinfo : EIATTR_KPARAM_INFO
	.align		4
.L_280:
        /*0048*/ 	.byte	0x04, 0x17
        /*004a*/ 	.short	(.L_282 - .L_281)
.L_281:
        /*004c*/ 	.word	0x00000000
        /*0050*/ 	.short	0x0000
        /*0052*/ 	.short	0x0000
        /*0054*/ 	.byte	0x00, 0xf0, 0x21, 0x00


	//----- nvinfo : EIATTR_SPARSE_MMA_MASK
	.align		4
.L_282:
        /*0058*/ 	.byte	0x03, 0x50
        /*005a*/ 	.short	0x0000


	//----- nvinfo : EIATTR_MAXREG_COUNT
	.align		4
        /*005c*/ 	.byte	0x03, 0x1b
        /*005e*/ 	.short	0x00ff


	//----- nvinfo : EIATTR_MERCURY_ISA_VERSION
	.align		4
        /*0060*/ 	.byte	0x03, 0x5f
        /*0062*/ 	.short	0x0101


	//----- nvinfo : EIATTR_VRC_CTA_INIT_COUNT
	.align		4
        /*0064*/ 	.byte	0x02, 0x4a
	.zero		1
	.zero		1


	//----- nvinfo : EIATTR_EXIT_INSTR_OFFSETS
	.align		4
        /*0068*/ 	.byte	0x04, 0x1c
        /*006a*/ 	.short	(.L_284 - .L_283)


	//   ....[0]....
.L_283:
        /*006c*/ 	.word	0x00000220


	//   ....[1]....
        /*0070*/ 	.word	0x00000c50


	//   ....[2]....
        /*0074*/ 	.word	0x00000f80


	//   ....[3]....
        /*0078*/ 	.word	0x00001140


	//   ....[4]....
        /*007c*/ 	.word	0x00001170


	//   ....[5]....
        /*0080*/ 	.word	0x00001210


	//   ....[6]....
        /*0084*/ 	.word	0x00001240


	//   ....[7]....
        /*0088*/ 	.word	0x00001760


	//   ....[8]....
        /*008c*/ 	.word	0x00001960


	//   ....[9]....
        /*0090*/ 	.word	0x00001ab0


	//   ....[10]....
        /*0094*/ 	.word	0x00001b60


	//----- nvinfo : EIATTR_MAX_THREADS
	.align		4
.L_284:
        /*0098*/ 	.byte	0x04, 0x05
        /*009a*/ 	.short	(.L_286 - .L_285)
.L_285:
        /*009c*/ 	.word	0x00000080
        /*00a0*/ 	.word	0x00000001
        /*00a4*/ 	.word	0x00000001


	//----- nvinfo : EIATTR_CRS_STACK_SIZE
	.align		4
.L_286:
        /*00a8*/ 	.byte	0x04, 0x1e
        /*00aa*/ 	.short	(.L_288 - .L_287)
.L_287:
        /*00ac*/ 	.word	0x00000000


	//----- nvinfo : EIATTR_CBANK_PARAM_SIZE
	.align		4
.L_288:
        /*00b0*/ 	.byte	0x03, 0x19
        /*00b2*/ 	.short	0x0028


	//----- nvinfo : EIATTR_PARAM_CBANK
	.align		4
        /*00b4*/ 	.byte	0x04, 0x0a
        /*00b6*/ 	.short	(.L_290 - .L_289)
	.align		4
.L_289:
        /*00b8*/ 	.word	index@(.nv.constant0._ZN3cub18CUB_300001_SM_10006detail9transform16transform_kernelINS2_10policy_hubILb1EN4cuda3std3__45tupleIJN6thrust24THRUST_300001_SM_1000_NS12zip_iteratorINS8_IJNSA_6detail15normal_iteratorINSA_10device_ptrIdEEEESG_EEEEEEEEE10policy1000El2upNSD_INSE_IiEEEEJSI_EEEvT0_iT1_T2_DpNS2_10kernel_argIT3_EE)
        /*00bc*/ 	.short	0x0380
        /*00be*/ 	.short	0x0028


	//----- nvinfo : EIATTR_SW_WAR
	.align		4
.L_290:
        /*00c0*/ 	.byte	0x04, 0x36
        /*00c2*/ 	.short	(.L_292 - .L_291)
.L_291:
        /*00c4*/ 	.word	0x00000008
.L_292:


//--------------------- .nv.info._ZN3cub18CUB_300001_SM_10006detail9transform16transform_kernelINS2_10policy_hubILb1EN4cuda3std3__45tupleIJN6thrust24THRUST_300001_SM_1000_NS12zip_iteratorINS8_IJNSA_6detail15normal_iteratorINSA_10device_ptrIdEEEESG_EEEEEEEEE10policy1000Ei2upNSD_INSE_IiEEEEJSI_EEEvT0_iT1_T2_DpNS2_10kernel_argIT3_EE --------------------------
	.section	.nv.info._ZN3cub18CUB_300001_SM_10006detail9transform16transform_kernelINS2_10policy_hubILb1EN4cuda3std3__45tupleIJN6thrust24THRUST_300001_SM_1000_NS12zip_iteratorINS8_IJNSA_6detail15normal_iteratorINSA_10device_ptrIdEEEESG_EEEEEEEEE10policy1000Ei2upNSD_INSE_IiEEEEJSI_EEEvT0_iT1_T2_DpNS2_10kernel_argIT3_EE,"",@"SHT_CUDA_INFO"
	.sectionflags	@""
	.align	4


	//----- nvinfo : EIATTR_CUDA_API_VERSION
	.align		4
        /*0000*/ 	.byte	0x04, 0x37
        /*0002*/ 	.short	(.L_294 - .L_293)
.L_293:
        /*0004*/ 	.word	0x00000082


	//----- nvinfo : EIATTR_KPARAM_INFO
	.align		4
.L_294:
        /*0008*/ 	.byte	0x04, 0x17
        /*000a*/ 	.short	(.L_296 - .L_295)
.L_295:
        /*000c*/ 	.word	0x00000000
        /*0010*/ 	.short	0x0004
        /*0012*/ 	.short	0x0018
        /*0014*/ 	.byte	0x00, 0xf0, 0x41, 0x00


	//----- nvinfo : EIATTR_KPARAM_INFO
	.align		4
.L_296:
        /*0018*/ 	.byte	0x04, 0x17
        /*001a*/ 	.short	(.L_298 - .L_297)
.L_297:
        /*001c*/ 	.word	0x00000000
        /*0020*/ 	.short	0x0003
        /*0022*/ 	.short	0x0010
        /*0024*/ 	.byte	0x00, 0xf0, 0x21, 0x00


	//----- nvinfo : EIATTR_KPARAM_INFO
	.align		4
.L_298:
        /*0028*/ 	.byte	0x04, 0x17
        /*002a*/ 	.short	(.L_300 - .L_299)
.L_299:
        /*002c*/ 	.word	0x00000000
        /*0030*/ 	.short	0x0002
        /*0032*/ 	.short	0x0008
        /*0034*/ 	.byte	0x00, 0xf0, 0x05, 0x00


	//----- nvinfo : EIATTR_KPARAM_INFO
	.align		4
.L_300:
        /*0038*/ 	.byte	0x04, 0x17
        /*003a*/ 	.short	(.L_302 - .L_301)
.L_301:
        /*003c*/ 	.word	0x00000000
        /*0040*/ 	.short	0x0001
        /*0042*/ 	.short	0x0004
        /*0044*/ 	.byte	0x00, 0xf0, 0x11, 0x00


	//----- nvinfo : EIATTR_KPARAM_INFO
	.align		4
.L_302:
        /*0048*/ 	.byte	0x04, 0x17
        /*004a*/ 	.short	(.L_304 - .L_303)
.L_303:
        /*004c*/ 	.word	0x00000000
        /*0050*/ 	.short	0x0000
        /*0052*/ 	.short	0x0000
        /*0054*/ 	.byte	0x00, 0xf0, 0x11, 0x00


	//----- nvinfo : EIATTR_SPARSE_MMA_MASK
	.align		4
.L_304:
        /*0058*/ 	.byte	0x03, 0x50
        /*005a*/ 	.short	0x0000


	//----- nvinfo : EIATTR_MAXREG_COUNT
	.align		4
        /*005c*/ 	.byte	0x03, 0x1b
        /*005e*/ 	.short	0x00ff


	//----- nvinfo : EIATTR_MERCURY_ISA_VERSION
	.align		4
        /*0060*/ 	.byte	0x03, 0x5f
        /*0062*/ 	.short	0x0101


	//----- nvinfo : EIATTR_VRC_CTA_INIT_COUNT
	.align		4
        /*0064*/ 	.byte	0x02, 0x4a
	.zero		1
	.zero		1


	//----- nvinfo : EIATTR_EXIT_INSTR_OFFSETS
	.align		4
        /*0068*/ 	.byte	0x04, 0x1c
        /*006a*/ 	.short	(.L_306 - .L_305)


	//   ....[0]....
.L_305:
        /*006c*/ 	.word	0x00000120


	//   ....[1]....
        /*0070*/ 	.word	0x00000640


	//   ....[2]....
        /*0074*/ 	.word	0x00000860


	//   ....[3]....
        /*0078*/ 	.word	0x000009d0


	//   ....[4]....
        /*007c*/ 	.word	0x00000aa0


	//   ....[5]....
        /*0080*/ 	.word	0x00000ad0


	//   ....[6]....
        /*0084*/ 	.word	0x00001010


	//   ....[7]....
        /*0088*/ 	.word	0x000013a0


	//   ....[8]....
        /*008c*/ 	.word	0x000015a0


	//   ....[9]....
        /*0090*/ 	.word	0x000015d0


	//   ....[10]....
        /*0094*/ 	.word	0x00001690


	//----- nvinfo : EIATTR_MAX_THREADS
	.align		4
.L_306:
        /*0098*/ 	.byte	0x04, 0x05
        /*009a*/ 	.short	(.L_308 - .L_307)
.L_307:
        /*009c*/ 	.word	0x00000080
        /*00a0*/ 	.word	0x00000001
        /*00a4*/ 	.word	0x00000001


	//----- nvinfo : EIATTR_CRS_STACK_SIZE
	.align		4
.L_308:
        /*00a8*/ 	.byte	0x04, 0x1e
        /*00aa*/ 	.short	(.L_310 - .L_309)
.L_309:
        /*00ac*/ 	.word	0x00000000


	//----- nvinfo : EIATTR_CBANK_PARAM_SIZE
	.align		4
.L_310:
        /*00b0*/ 	.byte	0x03, 0x19
        /*00b2*/ 	.short	0x0028


	//----- nvinfo : EIATTR_PARAM_CBANK
	.align		4
        /*00b4*/ 	.byte	0x04, 0x0a
        /*00b6*/ 	.short	(.L_312 - .L_311)
	.align		4
.L_311:
        /*00b8*/ 	.word	index@(.nv.constant0._ZN3cub18CUB_300001_SM_10006detail9transform16transform_kernelINS2_10policy_hubILb1EN4cuda3std3__45tupleIJN6thrust24THRUST_300001_SM_1000_NS12zip_iteratorINS8_IJNSA_6detail15normal_iteratorINSA_10device_ptrIdEEEESG_EEEEEEEEE10policy1000Ei2upNSD_INSE_IiEEEEJSI_EEEvT0_iT1_T2_DpNS2_10kernel_argIT3_EE)
        /*00bc*/ 	.short	0x0380
        /*00be*/ 	.short	0x0028


	//----- nvinfo : EIATTR_SW_WAR
	.align		4
.L_312:
        /*00c0*/ 	.byte	0x04, 0x36
        /*00c2*/ 	.short	(.L_314 - .L_313)
.L_313:
        /*00c4*/ 	.word	0x00000008
.L_314:


//--------------------- .nv.info._ZN3cub18CUB_300001_SM_10006detail8for_each13static_kernelINS2_12policy_hub_t12policy_500_tEmN6thrust24THRUST_300001_SM_1000_NS8cuda_cub20__uninitialized_fill7functorINS7_10device_ptrIiEEiEEEEvT0_T1_ --------------------------
	.section	.nv.info._ZN3cub18CUB_300001_SM_10006detail8for_each13static_kernelINS2_12policy_hub_t12policy_500_tEmN6thrust24THRUST_300001_SM_1000_NS8cuda_cub20__uninitialized_fill7functorINS7_10device_ptrIiEEiEEEEvT0_T1_,"",@"SHT_CUDA_INFO"
	.sectionflags	@""
	.align	4


	//----- nvinfo : EIATTR_CUDA_API_VERSION
	.align		4
        /*0000*/ 	.byte	0x04, 0x37
        /*0002*/ 	.short	(.L_316 - .L_315)
.L_315:
        /*0004*/ 	.word	0x00000082


	//----- nvinfo : EIATTR_KPARAM_INFO
	.align		4
.L_316:
        /*0008*/ 	.byte	0x04, 0x17
        /*000a*/ 	.short	(.L_318 - .L_317)
.L_317:
        /*000c*/ 	.word	0x00000000
        /*0010*/ 	.short	0x0001
        /*0012*/ 	.short	0x0008
        /*0014*/ 	.byte	0x00, 0xf0, 0x41, 0x00


	//----- nvinfo : EIATTR_KPARAM_INFO
	.align		4
.L_318:
        /*0018*/ 	.byte	0x04, 0x17
        /*001a*/ 	.short	(.L_320 - .L_319)
.L_319:
        /*001c*/ 	.word	0x00000000
        /*0020*/ 	.short	0x0000
        /*0022*/ 	.short	0x0000
        /*0024*/ 	.byte	0x00, 0xf0, 0x21, 0x00


	//----- nvinfo : EIATTR_SPARSE_MMA_MASK
	.align		4
.L_320:
        /*0028*/ 	.byte	0x03, 0x50
        /*002a*/ 	.short	0x0000


	//----- nvinfo : EIATTR_MAXREG_COUNT
	.align		4
        /*002c*/ 	.byte	0x03, 0x1b
        /*002e*/ 	.short	0x00ff


	//----- nvinfo : EIATTR_MERCURY_ISA_VERSION
	.align		4
        /*0030*/ 	.byte	0x03, 0x5f
        /*0032*/ 	.short	0x0101


	//----- nvinfo : EIATTR_VRC_CTA_INIT_COUNT
	.align		4
        /*0034*/ 	.byte	0x02, 0x4a
	.zero		1
	.zero		1


	//----- nvinfo : EIATTR_EXIT_INSTR_OFFSETS
	.align		4
        /*0038*/ 	.byte	0x04, 0x1c
        /*003a*/ 	.short	(.L_322 - .L_321)


	//   ....[0]....
.L_321:
        /*003c*/ 	.word	0x00000130


	//   ....[1]....
        /*0040*/ 	.word	0x00000230


	//   ....[2]....
        /*0044*/ 	.word	0x00000260


	//----- nvinfo : EIATTR_MAX_THREADS
	.align		4
.L_322:
        /*0048*/ 	.byte	0x04, 0x05
        /*004a*/ 	.short	(.L_324 - .L_323)
.L_323:
        /*004c*/ 	.word	0x00000100
        /*0050*/ 	.word	0x00000001
        /*0054*/ 	.word	0x00000001


	//----- nvinfo : EIATTR_CBANK_PARAM_SIZE
	.align		4
.L_324:
        /*0058*/ 	.byte	0x03, 0x19
        /*005a*/ 	.short	0x0018


	//----- nvinfo : EIATTR_PARAM_CBANK
	.align		4
        /*005c*/ 	.byte	0x04, 0x0a
        /*005e*/ 	.short	(.L_326 - .L_325)
	.align		4
.L_325:
        /*0060*/ 	.word	index@(.nv.constant0._ZN3cub18CUB_300001_SM_10006detail8for_each13static_kernelINS2_12policy_hub_t12policy_500_tEmN6thrust24THRUST_300001_SM_1000_NS8cuda_cub20__uninitialized_fill7functorINS7_10device_ptrIiEEiEEEEvT0_T1_)
        /*0064*/ 	.short	0x0380
        /*0066*/ 	.short	0x0018


	//----- nvinfo : EIATTR_SW_WAR
	.align		4
.L_326:
        /*0068*/ 	.byte	0x04, 0x36
        /*006a*/ 	.short	(.L_328 - .L_327)
.L_327:
        /*006c*/ 	.word	0x00000008
.L_328:


//--------------------- .nv.info._ZN3cub18CUB_300001_SM_10006detail11EmptyKernelIvEEvv --------------------------
	.section	.nv.info._ZN3cub18CUB_300001_SM_10006detail11EmptyKernelIvEEvv,"",@"SHT_CUDA_INFO"
	.sectionflags	@""
	.align	4


	//----- nvinfo : EIATTR_CUDA_API_VERSION
	.align		4
        /*0000*/ 	.byte	0x04, 0x37
        /*0002*/ 	.short	(.L_330 - .L_329)
.L_329:
        /*0004*/ 	.word	0x00000082


	//----- nvinfo : EIATTR_SPARSE_MMA_MASK
	.align		4
.L_330:
        /*0008*/ 	.byte	0x03, 0x50
        /*000a*/ 	.short	0x0000


	//----- nvinfo : EIATTR_MAXREG_COUNT
	.align		4
        /*000c*/ 	.byte	0x03, 0x1b
        /*000e*/ 	.short	0x00ff


	//----- nvinfo : EIATTR_MERCURY_ISA_VERSION
	.align		4
        /*0010*/ 	.byte	0x03, 0x5f
        /*0012*/ 	.short	0x0101


	//----- nvinfo : EIATTR_VRC_CTA_INIT_COUNT
	.align		4
        /*0014*/ 	.byte	0x02, 0x4a
	.zero		1
	.zero		1


	//----- nvinfo : EIATTR_EXIT_INSTR_OFFSETS
	.align		4
        /*0018*/ 	.byte	0x04, 0x1c
        /*001a*/ 	.short	(.L_332 - .L_331)


	//   ....[0]....
.L_331:
        /*001c*/ 	.word	0x00000010


	//----- nvinfo : EIATTR_SW_WAR
	.align		4
.L_332:
        /*0020*/ 	.byte	0x04, 0x36
        /*0022*/ 	.short	(.L_334 - .L_333)
.L_333:
        /*0024*/ 	.word	0x00000008
.L_334:


//--------------------- .nv.callgraph             --------------------------
	.section	.nv.callgraph,"",@"SHT_CUDA_CALLGRAPH"
	.align	4
	.sectionentsize	8
	.align		4
        /*0000*/ 	.word	0x00000000
	.align		4
        /*0004*/ 	.word	0xffffffff
	.align		4
        /*0008*/ 	.word	0x00000000
	.align		4
        /*000c*/ 	.word	0xfffffffe
	.align		4
        /*0010*/ 	.word	0x00000000
	.align		4
        /*0014*/ 	.word	0xfffffffd
	.align		4
        /*0018*/ 	.word	0x00000000
	.align		4
        /*001c*/ 	.word	0xfffffffc


//--------------------- .nv.constant4             --------------------------
	.section	.nv.constant4,"a",@progbits
	.align	8
	.align		8
.nv.constant4:
        /*0000*/ 	.dword	_ZN30_INTERNAL_4678b02e_4_k_cu_main4cuda3std3__45__cpo5beginE
	.align		8
        /*0008*/ 	.dword	_ZN30_INTERNAL_4678b02e_4_k_cu_main4cuda3std3__45__cpo3endE
	.align		8
        /*0010*/ 	.dword	_ZN30_INTERNAL_4678b02e_4_k_cu_main4cuda3std3__45__cpo6cbeginE
	.align		8
        /*0018*/ 	.dword	_ZN30_INTERNAL_4678b02e_4_k_cu_main4cuda3std3__45__cpo4cendE
	.align		8
        /*0020*/ 	.dword	_ZN30_INTERNAL_4678b02e_4_k_cu_main4cuda3std3__45__cpo6rbeginE
	.align		8
        /*0028*/ 	.dword	_ZN30_INTERNAL_4678b02e_4_k_cu_main4cuda3std3__45__cpo4rendE
	.align		8
        /*0030*/ 	.dword	_ZN30_INTERNAL_4678b02e_4_k_cu_main4cuda3std3__45__cpo7crbeginE
	.align		8
        /*0038*/ 	.dword	_ZN30_INTERNAL_4678b02e_4_k_cu_main4cuda3std3__45__cpo5crendE
	.align		8
        /*0040*/ 	.dword	_ZN30_INTERNAL_4678b02e_4_k_cu_main4cuda3std3__432_GLOBAL__N__4678b02e_4_k_cu_main6ignoreE
	.align		8
        /*0048*/ 	.dword	_ZN30_INTERNAL_4678b02e_4_k_cu_main4cuda3std3__419piecewise_constructE
	.align		8
        /*0050*/ 	.dword	_ZN30_INTERNAL_4678b02e_4_k_cu_main4cuda3std3__48in_placeE
	.align		8
        /*0058*/ 	.dword	_ZN30_INTERNAL_4678b02e_4_k_cu_main4cuda3std3__420unreachable_sentinelE
	.align		8
        /*0060*/ 	.dword	_ZN30_INTERNAL_4678b02e_4_k_cu_main4cuda3std3__47nulloptE
	.align		8
        /*0068*/ 	.dword	_ZN30_INTERNAL_4678b02e_4_k_cu_main4cuda3std3__48unexpectE
	.align		8
        /*0070*/ 	.dword	_ZN30_INTERNAL_4678b02e_4_k_cu_main4cuda3std6ranges3__45__cpo4swapE
	.align		8
        /*0078*/ 	.dword	_ZN30_INTERNAL_4678b02e_4_k_cu_main4cuda3std6ranges3__45__cpo9iter_moveE
	.align		8
        /*0080*/ 	.dword	_ZN30_INTERNAL_4678b02e_4_k_cu_main4cuda3std6ranges3__45__cpo5beginE
	.align		8
        /*0088*/ 	.dword	_ZN30_INTERNAL_4678b02e_4_k_cu_main4cuda3std6ranges3__45__cpo3endE
	.align		8
        /*0090*/ 	.dword	_ZN30_INTERNAL_4678b02e_4_k_cu_main4cuda3std6ranges3__45__cpo6cbeginE
	.align		8
        /*0098*/ 	.dword	_ZN30_INTERNAL_4678b02e_4_k_cu_main4cuda3std6ranges3__45__cpo4cendE
	.align		8
        /*00a0*/ 	.dword	_ZN30_INTERNAL_4678b02e_4_k_cu_main4cuda3std6ranges3__45__cpo7advanceE
	.align		8
        /*00a8*/ 	.dword	_ZN30_INTERNAL_4678b02e_4_k_cu_main4cuda3std6ranges3__45__cpo9iter_swapE
	.align		8
        /*00b0*/ 	.dword	_ZN30_INTERNAL_4678b02e_4_k_cu_main4cuda3std6ranges3__45__cpo4nextE
	.align		8
        /*00b8*/ 	.dword	_ZN30_INTERNAL_4678b02e_4_k_cu_main4cuda3std6ranges3__45__cpo4prevE
	.align		8
        /*00c0*/ 	.dword	_ZN30_INTERNAL_4678b02e_4_k_cu_main4cuda3std6ranges3__45__cpo4dataE
	.align		8
        /*00c8*/ 	.dword	_ZN30_INTERNAL_4678b02e_4_k_cu_main4cuda3std6ranges3__45__cpo5cdataE
	.align		8
        /*00d0*/ 	.dword	_ZN30_INTERNAL_4678b02e_4_k_cu_main4cuda3std6ranges3__45__cpo4sizeE
	.align		8
        /*00d8*/ 	.dword	_ZN30_INTERNAL_4678b02e_4_k_cu_main4cuda3std6ranges3__45__cpo5ssizeE
	.align		8
        /*00e0*/ 	.dword	_ZN30_INTERNAL_4678b02e_4_k_cu_main4cuda3std6ranges3__45__cpo8distanceE
	.align		8
        /*00e8*/ 	.dword	_ZN30_INTERNAL_4678b02e_4_k_cu_main6thrust24THRUST_300001_SM_1000_NS8cuda_cub3parE
	.align		8
        /*00f0*/ 	.dword	_ZN30_INTERNAL_4678b02e_4_k_cu_main6thrust24THRUST_300001_SM_1000_NS8cuda_cub10par_nosyncE
	.align		8
        /*00f8*/ 	.dword	_ZN30_INTERNAL_4678b02e_4_k_cu_main6thrust24THRUST_300001_SM_1000_NS6system6detail10sequential3seqE
	.align		8
        /*0100*/ 	.dword	_ZN30_INTERNAL_4678b02e_4_k_cu_main6thrust24THRUST_300001_SM_1000_NS12placeholders2_1E
	.align		8
        /*0108*/ 	.dword	_ZN30_INTERNAL_4678b02e_4_k_cu_main6thrust24THRUST_300001_SM_1000_NS12placeholders2_2E
	.align		8
        /*0110*/ 	.dword	_ZN30_INTERNAL_4678b02e_4_k_cu_main6thrust24THRUST_300001_SM_1000_NS12placeholders2_3E
	.align		8
        /*0118*/ 	.dword	_ZN30_INTERNAL_4678b02e_4_k_cu_main6thrust24THRUST_300001_SM_1000_NS12placeholders2_4E
	.align		8
        /*0120*/ 	.dword	_ZN30_INTERNAL_4678b02e_4_k_cu_main6thrust24THRUST_300001_SM_1000_NS12placeholders2_5E
	.align		8
        /*0128*/ 	.dword	_ZN30_INTERNAL_4678b02e_4_k_cu_main6thrust24THRUST_300001_SM_1000_NS12placeholders2_6E
	.align		8
        /*0130*/ 	.dword	_ZN30_INTERNAL_4678b02e_4_k_cu_main6thrust24THRUST_300001_SM_1000_NS12placeholders2_7E
	.align		8
        /*0138*/ 	.dword	_ZN30_INTERNAL_4678b02e_4_k_cu_main6thrust24THRUST_300001_SM_1000_NS12placeholders2_8E
	.align		8
        /*0140*/ 	.dword	_ZN30_INTERNAL_4678b02e_4_k_cu_main6thrust24THRUST_300001_SM_1000_NS12placeholders2_9E
	.align		8
        /*0148*/ 	.dword	_ZN30_INTERNAL_4678b02e_4_k_cu_main6thrust24THRUST_300001_SM_1000_NS12placeholders3_10E
	.align		8
        /*0150*/ 	.dword	_ZN30_INTERNAL_4678b02e_4_k_cu_main6thrust24THRUST_300001_SM_1000_NS3seqE


//--------------------- .text._ZN3cub18CUB_300001_SM_10006detail6reduce28DeviceReduceSingleTileKernelINS2_10policy_hubIiyN4cuda3std3__44plusIiEEE10Policy1000EPiSC_iS9_iiNS7_10__identityEEEvT0_T1_T2_T3_T4_T6_ --------------------------
	.section	.text._ZN3cub18CUB_300001_SM_10006detail6reduce28DeviceReduceSingleTileKernelINS2_10policy_hubIiyN4cuda3std3__44plusIiEEE10Policy1000EPiSC_iS9_iiNS7_10__identityEEEvT0_T1_T2_T3_T4_T6_,"ax",@progbits
	.align	128
        .global         _ZN3cub18CUB_300001_SM_10006detail6reduce28DeviceReduceSingleTileKernelINS2_10policy_hubIiyN4cuda3std3__44plusIiEEE10Policy1000EPiSC_iS9_iiNS7_10__identityEEEvT0_T1_T2_T3_T4_T6_
        .type           _ZN3cub18CUB_300001_SM_10006detail6reduce28DeviceReduceSingleTileKernelINS2_10policy_hubIiyN4cuda3std3__44plusIiEEE10Policy1000EPiSC_iS9_iiNS7_10__identityEEEvT0_T1_T2_T3_T4_T6_,@function
        .size           _ZN3cub18CUB_300001_SM_10006detail6reduce28DeviceReduceSingleTileKernelINS2_10policy_hubIiyN4cuda3std3__44plusIiEEE10Policy1000EPiSC_iS9_iiNS7_10__identityEEEvT0_T1_T2_T3_T4_T6_,(.L_x_274 - _ZN3cub18CUB_300001_SM_10006detail6reduce28DeviceReduceSingleTileKernelINS2_10policy_hubIiyN4cuda3std3__44plusIiEEE10Policy1000EPiSC_iS9_iiNS7_10__identityEEEvT0_T1_T2_T3_T4_T6_)
        .other          _ZN3cub18CUB_300001_SM_10006detail6reduce28DeviceReduceSingleTileKernelINS2_10policy_hubIiyN4cuda3std3__44plusIiEEE10Policy1000EPiSC_iS9_iiNS7_10__identityEEEvT0_T1_T2_T3_T4_T6_,@"STO_CUDA_ENTRY STV_DEFAULT"
_ZN3cub18CUB_300001_SM_10006detail6reduce28DeviceReduceSingleTileKernelINS2_10policy_hubIiyN4cuda3std3__44plusIiEEE10Policy1000EPiSC_iS9_iiNS7_10__identityEEEvT0_T1_T2_T3_T4_T6_:
.text._ZN3cub18CUB_300001_SM_10006detail6reduce28DeviceReduceSingleTileKernelINS2_10policy_hubIiyN4cuda3std3__44plusIiEEE10Policy1000EPiSC_iS9_iiNS7_10__identityEEEvT0_T1_T2_T3_T4_T6_:
[----:B------:R-:W-:Y:S01]  /*0000*/  LDC R1, c[0x0][0x37c] ;  /* 0x0000df00ff017b82 */ /* 0x000fe20000000800 */
[----:B------:R-:W0:Y:S01]  /*0010*/  LDCU UR4, c[0x0][0x390] ;  /* 0x00007200ff0477ac */ /* 0x000e220008000800 */
[----:B------:R-:W1:Y:S01]  /*0020*/  LDCU.64 UR6, c[0x0][0x358] ;  /* 0x00006b00ff0677ac */ /* 0x000e620008000a00 */
[----:B0-----:R-:W-:-:S05]  /*0030*/  IMAD.U32 R20, RZ, RZ, UR4 ;  /* 0x00000004ff147e24 */ /* 0x001fca000f8e00ff */
[----:B------:R-:W-:-:S13]  /*0040*/  ISETP.NE.AND P0, PT, R20, RZ, PT ;  /* 0x000000ff1400720c */ /* 0x000fda0003f05270 */
[----:B-1----:R-:W-:Y:S05]  /*0050*/  @P0 BRA `(.L_x_0) ;  /* 0x00000000001c0947 */ /* 0x002fea0003800000 */
[----:B------:R-:W0:Y:S02]  /*0060*/  S2R R0, SR_TID.X ;  /* 0x0000000000007919 */ /* 0x000e240000002100 */
[----:B0-----:R-:W-:-:S13]  /*0070*/  ISETP.NE.AND P0, PT, R0, RZ, PT ;  /* 0x000000ff0000720c */ /* 0x001fda0003f05270 */
[----:B------:R-:W-:Y:S05]  /*0080*/  @P0 EXIT ;  /* 0x000000000000094d */ /* 0x000fea0003800000 */
[----:B------:R-:W0:Y:S08]  /*0090*/  LDC R5, c[0x0][0x398] ;  /* 0x0000e600ff057b82 */ /* 0x000e300000000800 */
[----:B------:R-:W0:Y:S02]  /*00a0*/  LDC.64 R2, c[0x0][0x388] ;  /* 0x0000e200ff027b82 */ /* 0x000e240000000a00 */
[----:B0-----:R-:W-:Y:S01]  /*00b0*/  STG.E desc[UR6][R2.64], R5 ;  /* 0x0000000502007986 */ /* 0x001fe2000c101906 */
[----:B------:R-:W-:Y:S05]  /*00c0*/  EXIT ;  /* 0x000000000000794d */ /* 0x000fea0003800000 */
.L_x_0:
[----:B------:R-:W0:Y:S01]  /*00d0*/  LDCU UR4, c[0x0][0x380] ;  /* 0x00007000ff0477ac */ /* 0x000e220008000800 */
[----:B------:R-:W-:Y:S01]  /*00e0*/  BSSY.RECONVERGENT B0, `(.L_x_1) ;  /* 0x0000385000007945 */ /* 0x000fe20003800200 */
[----:B0-----:R-:W-:-:S09]  /*00f0*/  ULOP3.LUT UP0, URZ, UR4, 0xf, URZ, 0xc0, !UPT ;  /* 0x0000000f04ff7892 */ /* 0x001fd2000f80c0ff */
[----:B------:R-:W-:Y:S05]  /*0100*/  BRA.U UP0, `(.L_x_2) ;  /* 0x0000001900d87547 */ /* 0x000fea000b800000 */
[----:B------:R-:W-:-:S13]  /*0110*/  ISETP.GT.AND P0, PT, R20, 0xfff, PT ;  /* 0x00000fff1400780c */ /* 0x000fda0003f04270 */
[----:B------:R-:W-:Y:S05]  /*0120*/  @P0 BRA `(.L_x_3) ;  /* 0x0000000c008c0947 */ /* 0x000fea0003800000 */
[----:B------:R-:W0:Y:S01]  /*0130*/  S2R R9, SR_TID.X ;  /* 0x0000000000097919 */ /* 0x000e220000002100 */
[----:B------:R-:W-:Y:S01]  /*0140*/  BSSY.RECONVERGENT B1, `(.L_x_4) ;  /* 0x0000009000017945 */ /* 0x000fe20003800200 */
[----:B------:R-:W-:Y:S01]  /*0150*/  IMAD.MOV.U32 R0, RZ, RZ, RZ ;  /* 0x000000ffff007224 */ /* 0x000fe200078e00ff */
[----:B0-----:R-:W-:Y:S01]  /*0160*/  ISETP.GE.AND P0, PT, R9, R20, PT ;  /* 0x000000140900720c */ /* 0x001fe20003f06270 */
[----:B------:R-:W-:-:S12]  /*0170*/  IMAD.MOV.U32 R11, RZ, RZ, R9 ;  /* 0x000000ffff0b7224 */ /* 0x000fd800078e0009 */
[----:B------:R-:W-:Y:S05]  /*0180*/  @P0 BRA `(.L_x_5) ;  /* 0x0000000000100947 */ /* 0x000fea0003800000 */
[----:B------:R-:W0:Y:S02]  /*0190*/  LDC.64 R2, c[0x0][0x380] ;  /* 0x0000e000ff027b82 */ /* 0x000e240000000a00 */
[----:B0-----:R-:W-:-:S05]  /*01a0*/  IMAD.WIDE.U32 R2, R9, 0x4, R2 ;  /* 0x0000000409027825 */ /* 0x001fca00078e0002 */
[----:B------:R0:W5:Y:S01]  /*01b0*/  LDG.E.CONSTANT R0, desc[UR6][R2.64] ;  /* 0x0000000602007981 */ /* 0x000162000c1e9900 */
[----:B------:R-:W-:-:S07]  /*01c0*/  VIADD R11, R9, 0x100 ;  /* 0x00000100090b7836 */ /* 0x000fce0000000000 */
.L_x_5:
[----:B------:R-:W-:Y:S05]  /*01d0*/  BSYNC.RECONVERGENT B1 ;  /* 0x0000000000017941 */ /* 0x000fea0003800200 */
.L_x_4:
[----:B------:R-:W-:Y:S01]  /*01e0*/  ISETP.GE.AND P0, PT, R11, R20, PT ;  /* 0x000000140b00720c */ /* 0x000fe20003f06270 */
[----:B------:R-:W-:-:S12]  /*01f0*/  BSSY.RECONVERGENT B1, `(.L_x_6) ;  /* 0x0000066000017945 */ /* 0x000fd80003800200 */
[----:B------:R-:W-:Y:S05]  /*0200*/  @P0 BRA `(.L_x_7) ;  /* 0x0000000400900947 */ /* 0x000fea0003800000 */
[----:B0-----:R-:W-:Y:S01]  /*0210*/  LOP3.LUT R3, RZ, R11, RZ, 0x33, !PT ;  /* 0x0000000bff037212 */ /* 0x001fe200078e33ff */
[----:B------:R-:W-:Y:S04]  /*0220*/  BSSY.RECONVERGENT B2, `(.L_x_8) ;  /* 0x0000015000027945 */ /* 0x000fe80003800200 */
[----:B------:R-:W-:-:S05]  /*0230*/  IMAD.IADD R4, R3, 0x1, R20 ;  /* 0x0000000103047824 */ /* 0x000fca00078e0214 */
[C---:B------:R-:W-:Y:S02]  /*0240*/  LOP3.LUT R2, R4.reuse, 0x300, RZ, 0xc0, !PT ;  /* 0x0000030004027812 */ /* 0x040fe400078ec0ff */
[----:B------:R-:W-:Y:S02]  /*0250*/  ISETP.GE.U32.AND P1, PT, R4, 0x300, PT ;  /* 0x000003000400780c */ /* 0x000fe40003f26070 */
[----:B------:R-:W-:-:S13]  /*0260*/  ISETP.NE.AND P0, PT, R2, 0x300, PT ;  /* 0x000003000200780c */ /* 0x000fda0003f05270 */
[----:B------:R-:W-:Y:S05]  /*0270*/  @!P0 BRA `(.L_x_9) ;  /* 0x00000000003c8947 */ /* 0x000fea0003800000 */
[----:B------:R-:W0:Y:S01]  /*0280*/  LDC.64 R2, c[0x0][0x380] ;  /* 0x0000e000ff027b82 */ /* 0x000e220000000a00 */
[----:B------:R-:W-:-:S04]  /*0290*/  LEA.HI R4, R4, 0x1, RZ, 0x18 ;  /* 0x0000000104047811 */ /* 0x000fc800078fc0ff */
[----:B------:R-:W-:-:S05]  /*02a0*/  LOP3.LUT R4, R4, 0x3, RZ, 0xc0, !PT ;  /* 0x0000000304047812 */ /* 0x000fca00078ec0ff */
[----:B------:R-:W-:Y:S02]  /*02b0*/  IMAD.MOV R4, RZ, RZ, -R4 ;  /* 0x000000ffff047224 */ /* 0x000fe400078e0a04 */
[----:B0-----:R-:W-:-:S04]  /*02c0*/  IMAD.WIDE.U32 R2, R11, 0x4, R2 ;  /* 0x000000040b027825 */ /* 0x001fc800078e0002 */
[----:B------:R-:W-:-:S07]  /*02d0*/  IMAD.MOV.U32 R5, RZ, RZ, R3 ;  /* 0x000000ffff057224 */ /* 0x000fce00078e0003 */
.L_x_10:
[----:B------:R-:W-:-:S06]  /*02e0*/  IMAD.MOV.U32 R3, RZ, RZ, R5 ;  /* 0x000000ffff037224 */ /* 0x000fcc00078e0005 */
[----:B------:R0:W2:Y:S01]  /*02f0*/  LDG.E.CONSTANT R3, desc[UR6][R2.64] ;  /* 0x0000000602037981 */ /* 0x0000a2000c1e9900 */
[----:B------:R-:W-:Y:S02]  /*0300*/  VIADD R4, R4, 0x1 ;  /* 0x0000000104047836 */ /* 0x000fe40000000000 */
[----:B------:R-:W-:-:S03]  /*0310*/  VIADD R11, R11, 0x100 ;  /* 0x000001000b0b7836 */ /* 0x000fc60000000000 */
[----:B------:R-:W-:Y:S02]  /*0320*/  ISETP.NE.AND P0, PT, R4, RZ, PT ;  /* 0x000000ff0400720c */ /* 0x000fe40003f05270 */
[----:B0-----:R-:W-:-:S05]  /*0330*/  IADD3 R2, P2, PT, R2, 0x400, RZ ;  /* 0x0000040002027810 */ /* 0x001fca0007f5e0ff */
[----:B------:R-:W-:Y:S02]  /*0340*/  IMAD.X R5, RZ, RZ, R5, P2 ;  /* 0x000000ffff057224 */ /* 0x000fe400010e0605 */
[----:B--2--5:R-:W-:-:S04]  /*0350*/  IMAD.IADD R0, R3, 0x1, R0 ;  /* 0x0000000103007824 */ /* 0x024fc800078e0200 */
[----:B------:R-:W-:Y:S05]  /*0360*/  @P0 BRA `(.L_x_10) ;  /* 0xfffffffc00dc0947 */ /* 0x000fea000383ffff */
.L_x_9:
[----:B------:R-:W-:Y:S05]  /*0370*/  BSYNC.RECONVERGENT B2 ;  /* 0x0000000000027941 */ /* 0x000fea0003800200 */
.L_x_8:
[----:B------:R-:W-:Y:S05]  /*0380*/  @!P1 BRA `(.L_x_7) ;  /* 0x0000000400309947 */ /* 0x000fea0003800000 */
[----:B------:R-:W-:Y:S01]  /*0390*/  IMAD.IADD R2, R20, 0x1, -R11 ;  /* 0x0000000114027824 */ /* 0x000fe200078e0a0b */
[----:B------:R-:W-:Y:S01]  /*03a0*/  BSSY.RECONVERGENT B2, `(.L_x_11) ;  /* 0x0000029000027945 */ /* 0x000fe20003800200 */
[----:B------:R-:W-:-:S03]  /*03b0*/  PLOP3.LUT P0, PT, PT, PT, PT, 0x80, 0x8 ;  /* 0x000000000008781c */ /* 0x000fc60003f0f070 */
[----:B------:R-:W-:-:S13]  /*03c0*/  ISETP.GT.AND P1, PT, R2, 0xc00, PT ;  /* 0x00000c000200780c */ /* 0x000fda0003f24270 */
[----:B------:R-:W-:Y:S05]  /*03d0*/  @!P1 BRA `(.L_x_12) ;  /* 0x0000000000949947 */ /* 0x000fea0003800000 */
[----:B------:R-:W-:Y:S01]  /*03e0*/  PLOP3.LUT P0, PT, PT, PT, PT, 0x8, 0x80 ;  /* 0x000000000080781c */ /* 0x000fe20003f0e170 */
[----:B------:R-:W-:-:S12]  /*03f0*/  VIADD R8, R20, 0xfffff400 ;  /* 0xfffff40014087836 */ /* 0x000fd80000000000 */
.L_x_13:
[----:B------:R-:W0:Y:S01]  /*0400*/  LDC.64 R4, c[0x0][0x380] ;  /* 0x0000e000ff047b82 */ /* 0x000e220000000a00 */
[C---:B------:R-:W-:Y:S02]  /*0410*/  VIADD R7, R11.reuse, 0x400 ;  /* 0x000004000b077836 */ /* 0x040fe40000000000 */
[C---:B------:R-:W-:Y:S02]  /*0420*/  VIADD R3, R11.reuse, 0x800 ;  /* 0x000008000b037836 */ /* 0x040fe40000000000 */
[----:B0-----:R-:W-:-:S05]  /*0430*/  IMAD.WIDE R22, R11, 0x4, R4 ;  /* 0x000000040b167825 */ /* 0x001fca00078e0204 */
[----:B------:R-:W2:Y:S01]  /*0440*/  LDG.E.CONSTANT R13, desc[UR6][R22.64] ;  /* 0x00000006160d7981 */ /* 0x000ea2000c1e9900 */
[----:B------:R-:W-:-:S03]  /*0450*/  IMAD.WIDE R6, R7, 0x4, R4 ;  /* 0x0000000407067825 */ /* 0x000fc600078e0204 */
[----:B------:R-:W2:Y:S04]  /*0460*/  LDG.E.CONSTANT R10, desc[UR6][R22.64+0x400] ;  /* 0x00040006160a7981 */ /* 0x000ea8000c1e9900 */
[----:B------:R-:W3:Y:S04]  /*0470*/  LDG.E.CONSTANT R12, desc[UR6][R22.64+0x800] ;  /* 0x00080006160c7981 */ /* 0x000ee8000c1e9900 */
[----:B------:R-:W3:Y:S01]  /*0480*/  LDG.E.CONSTANT R19, desc[UR6][R22.64+0xc00] ;  /* 0x000c000616137981 */ /* 0x000ee2000c1e9900 */
[----:B------:R-:W-:-:S03]  /*0490*/  IMAD.WIDE R2, R3, 0x4, R4 ;  /* 0x0000000403027825 */ /* 0x000fc600078e0204 */
[----:B------:R-:W4:Y:S04]  /*04a0*/  LDG.E.CONSTANT R16, desc[UR6][R6.64] ;  /* 0x0000000606107981 */ /* 0x000f28000c1e9900 */
[----:B------:R-:W4:Y:S01]  /*04b0*/  LDG.E.CONSTANT R15, desc[UR6][R6.64+0x400] ;  /* 0x00040006060f7981 */ /* 0x000f22000c1e9900 */
[----:B------:R-:W-:-:S03]  /*04c0*/  VIADD R25, R11, 0xc00 ;  /* 0x00000c000b197836 */ /* 0x000fc60000000000 */
[----:B------:R-:W4:Y:S04]  /*04d0*/  LDG.E.CONSTANT R14, desc[UR6][R6.64+0x800] ;  /* 0x00080006060e7981 */ /* 0x000f28000c1e9900 */
[----:B------:R-:W4:Y:S01]  /*04e0*/  LDG.E.CONSTANT R21, desc[UR6][R6.64+0xc00] ;  /* 0x000c000606157981 */ /* 0x000f22000c1e9900 */
[----:B------:R-:W-:-:S03]  /*04f0*/  IMAD.WIDE R4, R25, 0x4, R4 ;  /* 0x0000000419047825 */ /* 0x000fc600078e0204 */
[----:B------:R-:W4:Y:S04]  /*0500*/  LDG.E.CONSTANT R18, desc[UR6][R2.64] ;  /* 0x0000000602127981 */ /* 0x000f28000c1e9900 */
[----:B------:R-:W4:Y:S04]  /*0510*/  LDG.E.CONSTANT R17, desc[UR6][R2.64+0x400] ;  /* 0x0004000602117981 */ /* 0x000f28000c1e9900 */
[----:B------:R-:W4:Y:S04]  /*0520*/  LDG.E.CONSTANT R23, desc[UR6][R2.64+0x800] ;  /* 0x0008000602177981 */ /* 0x000f28000c1e9900 */
[----:B------:R-:W4:Y:S04]  /*0530*/  LDG.E.CONSTANT R24, desc[UR6][R2.64+0xc00] ;  /* 0x000c000602187981 */ /* 0x000f28000c1e9900 */
[----:B------:R-:W4:Y:S04]  /*0540*/  LDG.E.CONSTANT R25, desc[UR6][R4.64] ;  /* 0x0000000604197981 */ /* 0x000f28000c1e9900 */
[----:B------:R-:W4:Y:S04]  /*0550*/  LDG.E.CONSTANT R26, desc[UR6][R4.64+0x400] ;  /* 0x00040006041a7981 */ /* 0x000f28000c1e9900 */
[----:B------:R-:W4:Y:S04]  /*0560*/  LDG.E.CONSTANT R22, desc[UR6][R4.64+0x800] ;  /* 0x0008000604167981 */ /* 0x000f28000c1e9900 */
[----:B------:R-:W4:Y:S01]  /*0570*/  LDG.E.CONSTANT R27, desc[UR6][R4.64+0xc00] ;  /* 0x000c0006041b7981 */ /* 0x000f22000c1e9900 */
[----:B------:R-:W-:-:S05]  /*0580*/  VIADD R11, R11, 0x1000 ;  /* 0x000010000b0b7836 */ /* 0x000fca0000000000 */
[----:B------:R-:W-:Y:S02]  /*0590*/  ISETP.GE.AND P1, PT, R11, R8, PT ;  /* 0x000000080b00720c */ /* 0x000fe40003f26270 */
[----:B--2--5:R-:W-:-:S04]  /*05a0*/  IADD3 R10, PT, PT, R10, R13, R0 ;  /* 0x0000000d0a0a7210 */ /* 0x024fc80007ffe000 */
[----:B---3--:R-:W-:-:S04]  /*05b0*/  IADD3 R10, PT, PT, R19, R12, R10 ;  /* 0x0000000c130a7210 */ /* 0x008fc80007ffe00a */
[----:B----4-:R-:W-:-:S04]  /*05c0*/  IADD3 R10, PT, PT, R15, R16, R10 ;  /* 0x000000100f0a7210 */ /* 0x010fc80007ffe00a */
[----:B------:R-:W-:-:S04]  /*05d0*/  IADD3 R10, PT, PT, R21, R14, R10 ;  /* 0x0000000e150a7210 */ /* 0x000fc80007ffe00a */
[----:B------:R-:W-:-:S04]  /*05e0*/  IADD3 R10, PT, PT, R17, R18, R10 ;  /* 0x00000012110a7210 */ /* 0x000fc80007ffe00a */
[----:B------:R-:W-:-:S04]  /*05f0*/  IADD3 R10, PT, PT, R24, R23, R10 ;  /* 0x00000017180a7210 */ /* 0x000fc80007ffe00a */
[----:B------:R-:W-:-:S04]  /*0600*/  IADD3 R25, PT, PT, R26, R25, R10 ;  /* 0x000000191a197210 */ /* 0x000fc80007ffe00a */
[----:B------:R-:W-:Y:S01]  /*0610*/  IADD3 R0, PT, PT, R27, R22, R25 ;  /* 0x000000161b007210 */ /* 0x000fe20007ffe019 */
[----:B------:R-:W-:Y:S06]  /*0620*/  @!P1 BRA `(.L_x_13) ;  /* 0xfffffffc00749947 */ /* 0x000fec000383ffff */
.L_x_12:
[----:B------:R-:W-:Y:S05]  /*0630*/  BSYNC.RECONVERGENT B2 ;  /* 0x0000000000027941 */ /* 0x000fea0003800200 */
.L_x_11:
[----:B------:R-:W-:Y:S01]  /*0640*/  IMAD.IADD R2, R20, 0x1, -R11 ;  /* 0x0000000114027824 */ /* 0x000fe200078e0a0b */
[----:B------:R-:W-:Y:S04]  /*0650*/  BSSY.RECONVERGENT B2, `(.L_x_14) ;  /* 0x0000015000027945 */ /* 0x000fe80003800200 */
[----:B------:R-:W-:-:S13]  /*0660*/  ISETP.GT.AND P1, PT, R2, 0x400, PT ;  /* 0x000004000200780c */ /* 0x000fda0003f24270 */
[----:B------:R-:W-:Y:S05]  /*0670*/  @!P1 BRA `(.L_x_15) ;  /* 0x0000000000489947 */ /* 0x000fea0003800000 */
[----:B------:R-:W0:Y:S01]  /*0680*/  LDC.64 R4, c[0x0][0x380] ;  /* 0x0000e000ff047b82 */ /* 0x000e220000000a00 */
[C---:B------:R-:W-:Y:S02]  /*0690*/  VIADD R13, R11.reuse, 0x400 ;  /* 0x000004000b0d7836 */ /* 0x040fe40000000000 */
[----:B0-----:R-:W-:-:S05]  /*06a0*/  IMAD.WIDE R2, R11, 0x4, R4 ;  /* 0x000000040b027825 */ /* 0x001fca00078e0204 */
[----:B------:R-:W2:Y:S01]  /*06b0*/  LDG.E.CONSTANT R7, desc[UR6][R2.64] ;  /* 0x0000000602077981 */ /* 0x000ea2000c1e9900 */
[----:B------:R-:W-:-:S03]  /*06c0*/  IMAD.WIDE R4, R13, 0x4, R4 ;  /* 0x000000040d047825 */ /* 0x000fc600078e0204 */
[----:B------:R-:W2:Y:S04]  /*06d0*/  LDG.E.CONSTANT R6, desc[UR6][R2.64+0x400] ;  /* 0x0004000602067981 */ /* 0x000ea8000c1e9900 */
[----:B------:R-:W3:Y:S04]  /*06e0*/  LDG.E.CONSTANT R13, desc[UR6][R2.64+0x800] ;  /* 0x00080006020d7981 */ /* 0x000ee8000c1e9900 */
[----:B------:R-:W3:Y:S04]  /*06f0*/  LDG.E.CONSTANT R8, desc[UR6][R2.64+0xc00] ;  /* 0x000c000602087981 */ /* 0x000ee8000c1e9900 */
[----:B------:R-:W4:Y:S04]  /*0700*/  LDG.E.CONSTANT R15, desc[UR6][R4.64] ;  /* 0x00000006040f7981 */ /* 0x000f28000c1e9900 */
[----:B------:R-:W4:Y:S04]  /*0710*/  LDG.E.CONSTANT R10, desc[UR6][R4.64+0x400] ;  /* 0x00040006040a7981 */ /* 0x000f28000c1e9900 */
[----:B------:R-:W4:Y:S04]  /*0720*/  LDG.E.CONSTANT R17, desc[UR6][R4.64+0x800] ;  /* 0x0008000604117981 */ /* 0x000f28000c1e9900 */
[----:B------:R-:W4:Y:S01]  /*0730*/  LDG.E.CONSTANT R12, desc[UR6][R4.64+0xc00] ;  /* 0x000c0006040c7981 */ /* 0x000f22000c1e9900 */
[----:B------:R-:W-:Y:S01]  /*0740*/  PLOP3.LUT P0, PT, PT, PT, PT, 0x8, 0x80 ;  /* 0x000000000080781c */ /* 0x000fe20003f0e170 */
[----:B------:R-:W-:Y:S01]  /*0750*/  VIADD R11, R11, 0x800 ;  /* 0x000008000b0b7836 */ /* 0x000fe20000000000 */
[----:B--2--5:R-:W-:-:S04]  /*0760*/  IADD3 R6, PT, PT, R6, R7, R0 ;  /* 0x0000000706067210 */ /* 0x024fc80007ffe000 */
[----:B---3--:R-:W-:-:S04]  /*0770*/  IADD3 R6, PT, PT, R8, R13, R6 ;  /* 0x0000000d08067210 */ /* 0x008fc80007ffe006 */
[----:B----4-:R-:W-:-:S04]  /*0780*/  IADD3 R6, PT, PT, R10, R15, R6 ;  /* 0x0000000f0a067210 */ /* 0x010fc80007ffe006 */
[----:B------:R-:W-:-:S07]  /*0790*/  IADD3 R0, PT, PT, R12, R17, R6 ;  /* 0x000000110c007210 */ /* 0x000fce0007ffe006 */
.L_x_15:
[----:B------:R-:W-:Y:S05]  /*07a0*/  BSYNC.RECONVERGENT B2 ;  /* 0x0000000000027941 */ /* 0x000fea0003800200 */
.L_x_14:
[----:B------:R-:W-:-:S13]  /*07b0*/  ISETP.LT.OR P0, PT, R11, R20, P0 ;  /* 0x000000140b00720c */ /* 0x000fda0000701670 */
[----:B------:R-:W-:Y:S05]  /*07c0*/  @!P0 BRA `(.L_x_7) ;  /* 0x0000000000208947 */ /* 0x000fea0003800000 */
[----:B------:R-:W0:Y:S02]  /*07d0*/  LDC.64 R2, c[0x0][0x380] ;  /* 0x0000e000ff027b82 */ /* 0x000e240000000a00 */
[----:B0-----:R-:W-:-:S05]  /*07e0*/  IMAD.WIDE R2, R11, 0x4, R2 ;  /* 0x000000040b027825 */ /* 0x001fca00078e0202 */
[----:B------:R-:W2:Y:S04]  /*07f0*/  LDG.E.CONSTANT R5, desc[UR6][R2.64] ;  /* 0x0000000602057981 */ /* 0x000ea8000c1e9900 */
[----:B------:R-:W2:Y:S04]  /*0800*/  LDG.E.CONSTANT R4, desc[UR6][R2.64+0x400] ;  /* 0x0004000602047981 */ /* 0x000ea8000c1e9900 */
[----:B------:R-:W3:Y:S04]  /*0810*/  LDG.E.CONSTANT R7, desc[UR6][R2.64+0x800] ;  /* 0x0008000602077981 */ /* 0x000ee8000c1e9900 */
[----:B------:R-:W3:Y:S01]  /*0820*/  LDG.E.CONSTANT R6, desc[UR6][R2.64+0xc00] ;  /* 0x000c000602067981 */ /* 0x000ee2000c1e9900 */
[----:B--2--5:R-:W-:-:S04]  /*0830*/  IADD3 R0, PT, PT, R4, R5, R0 ;  /* 0x0000000504007210 */ /* 0x024fc80007ffe000 */
[----:B---3--:R-:W-:-:S07]  /*0840*/  IADD3 R0, PT, PT, R6, R7, R0 ;  /* 0x0000000706007210 */ /* 0x008fce0007ffe000 */
.L_x_7:
[----:B------:R-:W-:Y:S05]  /*0850*/  BSYNC.RECONVERGENT B1 ;  /* 0x0000000000017941 */ /* 0x000fea0003800200 */
.L_x_6:
[----:B------:R-:W-:-:S13]  /*0860*/  ISETP.GE.AND P0, PT, R20, 0x100, PT ;  /* 0x000001001400780c */ /* 0x000fda0003f06270 */
[----:B------:R-:W-:Y:S05]  /*0870*/  @!P0 BRA `(.L_x_16) ;  /* 0x0000000000ac8947 */ /* 0x000fea0003800000 */
[----:B------:R-:W1:Y:S01]  /*0880*/  S2R R6, SR_LANEID ;  /* 0x0000000000067919 */ /* 0x000e620000000000 */
[----:B0----5:R-:W0:Y:S01]  /*0890*/  SHFL.DOWN PT, R2, R0, 0x1, 0x1f ;  /* 0x08201f0000027f89 */ /* 0x021e2200000e0000 */
[C---:B-1----:R-:W-:Y:S02]  /*08a0*/  ISETP.GT.AND P0, PT, R6.reuse, 0x1e, PT ;  /* 0x0000001e0600780c */ /* 0x042fe40003f04270 */
[----:B------:R-:W-:Y:S02]  /*08b0*/  ISETP.NE.AND P1, PT, R6, RZ, PT ;  /* 0x000000ff0600720c */ /* 0x000fe40003f25270 */
[----:B0-----:R-:W-:Y:S02]  /*08c0*/  SEL R3, R2, RZ, !P0 ;  /* 0x000000ff02037207 */ /* 0x001fe40004000000 */
[----:B------:R-:W-:-:S03]  /*08d0*/  ISETP.GT.AND P0, PT, R6, 0x1d, PT ;  /* 0x0000001d0600780c */ /* 0x000fc60003f04270 */
[----:B------:R-:W-:-:S05]  /*08e0*/  IMAD.IADD R3, R3, 0x1, R0 ;  /* 0x0000000103037824 */ /* 0x000fca00078e0200 */
[----:B------:R-:W0:Y:S01]  /*08f0*/  SHFL.DOWN PT, R2, R3, 0x2, 0x1f ;  /* 0x08401f0003027f89 */ /* 0x000e2200000e0000 */
[----:B------:R-:W1:Y:S01]  /*0900*/  @!P1 S2R R7, SR_CgaCtaId ;  /* 0x0000000000079919 */ /* 0x000e620000008800 */
[----:B0-----:R-:W-:Y:S02]  /*0910*/  SEL R2, R2, RZ, !P0 ;  /* 0x000000ff02027207 */ /* 0x001fe40004000000 */
[----:B------:R-:W-:-:S03]  /*0920*/  ISETP.GT.AND P0, PT, R6, 0x1b, PT ;  /* 0x0000001b0600780c */ /* 0x000fc60003f04270 */
[----:B------:R-:W-:-:S05]  /*0930*/  IMAD.IADD R2, R3, 0x1, R2 ;  /* 0x0000000103027824 */ /* 0x000fca00078e0202 */
[----:B------:R-:W0:Y:S02]  /*0940*/  SHFL.DOWN PT, R4, R2, 0x4, 0x1f ;  /* 0x08801f0002047f89 */ /* 0x000e2400000e0000 */
[----:B0-----:R-:W-:Y:S02]  /*0950*/  SEL R5, R4, RZ, !P0 ;  /* 0x000000ff04057207 */ /* 0x001fe40004000000 */
[----:B------:R-:W-:Y:S02]  /*0960*/  ISETP.GT.AND P0, PT, R6, 0x17, PT ;  /* 0x000000170600780c */ /* 0x000fe40003f04270 */
[----:B------:R-:W-:Y:S01]  /*0970*/  @!P1 MOV R4, 0x400 ;  /* 0x0000040000049802 */ /* 0x000fe20000000f00 */
[----:B------:R-:W-:Y:S01]  /*0980*/  IMAD.IADD R5, R2, 0x1, R5 ;  /* 0x0000000102057824 */ /* 0x000fe200078e0205 */
[----:B------:R-:W-:Y:S02]  /*0990*/  @!P1 SHF.R.U32.HI R2, RZ, 0x3, R9 ;  /* 0x00000003ff029819 */ /* 0x000fe40000011609 */
[----:B-1----:R-:W-:-:S02]  /*09a0*/  @!P1 LEA R7, R7, R4, 0x18 ;  /* 0x0000000407079211 */ /* 0x002fc400078ec0ff */
[----:B------:R-:W0:Y:S01]  /*09b0*/  SHFL.DOWN PT, R0, R5, 0x8, 0x1f ;  /* 0x09001f0005007f89 */ /* 0x000e2200000e0000 */
[----:B------:R-:W-:-:S05]  /*09c0*/  @!P1 LOP3.LUT R2, R2, 0x7c, RZ, 0xc0, !PT ;  /* 0x0000007c02029812 */ /* 0x000fca00078ec0ff */
[----:B------:R-:W-:Y:S01]  /*09d0*/  @!P1 IMAD.IADD R2, R2, 0x1, R7 ;  /* 0x0000000102029824 */ /* 0x000fe200078e0207 */
[----:B0-----:R-:W-:Y:S02]  /*09e0*/  SEL R0, R0, RZ, !P0 ;  /* 0x000000ff00007207 */ /* 0x001fe40004000000 */
[----:B------:R-:W-:-:S03]  /*09f0*/  ISETP.GT.AND P0, PT, R6, 0xf, PT ;  /* 0x0000000f0600780c */ /* 0x000fc60003f04270 */
[----:B------:R-:W-:-:S05]  /*0a00*/  IMAD.IADD R0, R5, 0x1, R0 ;  /* 0x0000000105007824 */ /* 0x000fca00078e0200 */
[----:B------:R-:W0:Y:S02]  /*0a10*/  SHFL.DOWN PT, R3, R0, 0x10, 0x1f ;  /* 0x0a001f0000037f89 */ /* 0x000e2400000e0000 */
[----:B0-----:R-:W-:Y:S02]  /*0a20*/  SEL R3, R3, RZ, !P0 ;  /* 0x000000ff03037207 */ /* 0x001fe40004000000 */
[----:B------:R-:W-:-:S03]  /*0a30*/  ISETP.NE.AND P0, PT, R9, RZ, PT ;  /* 0x000000ff0900720c */ /* 0x000fc60003f05270 */
[----:B------:R-:W-:-:S05]  /*0a40*/  IMAD.IADD R3, R0, 0x1, R3 ;  /* 0x0000000100037824 */ /* 0x000fca00078e0203 */
[----:B------:R0:W-:Y:S01]  /*0a50*/  @!P1 STS [R2+0x8], R3 ;  /* 0x0000080302009388 */ /* 0x0001e20000000800 */
[----:B------:R-:W-:Y:S06]  /*0a60*/  BAR.SYNC.DEFER_BLOCKING 0x0 ;  /* 0x0000000000007b1d */ /* 0x000fec0000010000 */
[----:B------:R-:W-:Y:S05]  /*0a70*/  @P0 BRA `(.L_x_17) ;  /* 0x0000002c00ac0947 */ /* 0x000fea0003800000 */
[----:B------:R-:W1:Y:S01]  /*0a80*/  S2UR UR5, SR_CgaCtaId ;  /* 0x00000000000579c3 */ /* 0x000e620000008800 */
[----:B------:R-:W-:Y:S02]  /*0a90*/  UMOV UR4, 0x400 ;  /* 0x0000040000047882 */ /* 0x000fe40000000000 */
[----:B-1----:R-:W-:-:S09]  /*0aa0*/  ULEA UR4, UR5, UR4, 0x18 ;  /* 0x0000000405047291 */ /* 0x002fd2000f8ec0ff */
[----:B------:R-:W-:Y:S04]  /*0ab0*/  LDS R0, [UR4+0xc] ;  /* 0x00000c04ff007984 */ /* 0x000fe80008000800 */
[----:B------:R-:W1:Y:S04]  /*0ac0*/  LDS.128 R4, [UR4+0x10] ;  /* 0x00001004ff047984 */ /* 0x000e680008000c00 */
[----:B------:R-:W2:Y:S01]  /*0ad0*/  LDS.64 R8, [UR4+0x20] ;  /* 0x00002004ff087984 */ /* 0x000ea20008000a00 */
[----:B-1----:R-:W-:-:S04]  /*0ae0*/  IADD3 R0, PT, PT, R4, R0, R3 ;  /* 0x0000000004007210 */ /* 0x002fc80007ffe003 */
[----:B------:R-:W-:-:S04]  /*0af0*/  IADD3 R0, PT, PT, R6, R0, R5 ;  /* 0x0000000006007210 */ /* 0x000fc80007ffe005 */
[----:B--2---:R-:W-:-:S05]  /*0b00*/  IADD3 R0, PT, PT, R8, R0, R7 ;  /* 0x0000000008007210 */ /* 0x004fca0007ffe007 */
[----:B0-----:R-:W-:Y:S01]  /*0b10*/  IMAD.IADD R3, R0, 0x1, R9 ;  /* 0x0000000100037824 */ /* 0x001fe200078e0209 */
[----:B------:R-:W-:Y:S06]  /*0b20*/  BRA `(.L_x_17) ;  /* 0x0000002c00807947 */ /* 0x000fec0003800000 */
.L_x_16:
[----:B0-----:R-:W-:Y:S01]  /*0b30*/  LOP3.LUT R2, R9, 0x3e0, RZ, 0xc0, !PT ;  /* 0x000003e009027812 */ /* 0x001fe200078ec0ff */
[----:B------:R-:W0:Y:S03]  /*0b40*/  S2R R8, SR_LANEID ;  /* 0x0000000000087919 */ /* 0x000e260000000000 */
[----:B------:R-:W-:Y:S01]  /*0b50*/  LOP3.LUT R5, RZ, R2, RZ, 0x33, !PT ;  /* 0x00000002ff057212 */ /* 0x000fe200078e33ff */
[----:B------:R-:W-:-:S04]  /*0b60*/  VIADD R3, R2, 0x20 ;  /* 0x0000002002037836 */ /* 0x000fc80000000000 */
[----:B------:R-:W-:Y:S01]  /*0b70*/  IMAD.IADD R5, R5, 0x1, R20 ;  /* 0x0000000105057824 */ /* 0x000fe200078e0214 */
[----:B------:R-:W-:-:S04]  /*0b80*/  ISETP.GT.AND P0, PT, R3, R20, PT ;  /* 0x000000140300720c */ /* 0x000fc80003f04270 */
[----:B------:R-:W-:-:S05]  /*0b90*/  SEL R5, R5, 0x1f, P0 ;  /* 0x0000001f05057807 */ /* 0x000fca0000000000 */
[----:B-----5:R-:W1:Y:S01]  /*0ba0*/  SHFL.DOWN PT, R2, R0, 0x1, R5 ;  /* 0x0820000000027989 */ /* 0x020e6200000e0005 */
[CC--:B0-----:R-:W-:Y:S01]  /*0bb0*/  ISETP.GE.AND P0, PT, R8.reuse, R5.reuse, PT ;  /* 0x000000050800720c */ /* 0x0c1fe20003f06270 */
[C---:B------:R-:W-:Y:S01]  /*0bc0*/  VIADD R4, R8.reuse, 0x2 ;  /* 0x0000000208047836 */ /* 0x040fe20000000000 */
[C---:B------:R-:W-:Y:S01]  /*0bd0*/  ISETP.NE.AND P1, PT, R8.reuse, RZ, PT ;  /* 0x000000ff0800720c */ /* 0x040fe20003f25270 */
[----:B------:R-:W-:Y:S01]  /*0be0*/  VIADD R6, R8, 0x4 ;  /* 0x0000000408067836 */ /* 0x000fe20000000000 */
[----:B-1----:R-:W-:Y:S02]  /*0bf0*/  SEL R3, R2, RZ, !P0 ;  /* 0x000000ff02037207 */ /* 0x002fe40004000000 */
[----:B------:R-:W-:-:S03]  /*0c00*/  ISETP.GT.AND P0, PT, R4, R5, PT ;  /* 0x000000050400720c */ /* 0x000fc60003f04270 */
[----:B------:R-:W-:-:S06]  /*0c10*/  IMAD.IADD R2, R3, 0x1, R0 ;  /* 0x0000000103027824 */ /* 0x000fcc00078e0200 */
[----:B------:R-:W0:Y:S01]  /*0c20*/  @!P1 S2R R10, SR_CgaCtaId ;  /* 0x00000000000a9919 */ /* 0x000e220000008800 */
[----:B------:R-:W-:Y:S01]  /*0c30*/  @!P1 MOV R7, 0x400 ;  /* 0x0000040000079802 */ /* 0x000fe20000000f00 */
[----:B------:R-:W1:Y:S02]  /*0c40*/  SHFL.DOWN PT, R3, R2, 0x2, R5 ;  /* 0x0840000002037989 */ /* 0x000e6400000e0005 */
[----:B-1----:R-:W-:Y:S02]  /*0c50*/  SEL R3, R3, RZ, !P0 ;  /* 0x000000ff03037207 */ /* 0x002fe40004000000 */
[----:B------:R-:W-:Y:S02]  /*0c60*/  ISETP.GT.AND P0, PT, R6, R5, PT ;  /* 0x000000050600720c */ /* 0x000fe40003f04270 */
[----:B------:R-:W-:Y:S01]  /*0c70*/  @!P1 SHF.R.U32.HI R6, RZ, 0x3, R9 ;  /* 0x00000003ff069819 */ /* 0x000fe20000011609 */
[----:B------:R-:W-:Y:S01]  /*0c80*/  IMAD.IADD R4, R2, 0x1, R3 ;  /* 0x0000000102047824 */ /* 0x000fe200078e0203 */
[----:B0-----:R-:W-:Y:S01]  /*0c90*/  @!P1 LEA R7, R10, R7, 0x18 ;  /* 0x000000070a079211 */ /* 0x001fe200078ec0ff */
[----:B------:R-:W-:Y:S01]  /*0ca0*/  VIADD R2, R8, 0x8 ;  /* 0x0000000808027836 */ /* 0x000fe20000000000 */
[----:B------:R-:W-:-:S02]  /*0cb0*/  @!P1 LOP3.LUT R6, R6, 0x7c, RZ, 0xc0, !PT ;  /* 0x0000007c06069812 */ /* 0x000fc400078ec0ff */
[----:B------:R-:W0:Y:S03]  /*0cc0*/  SHFL.DOWN PT, R3, R4, 0x4, R5 ;  /* 0x0880000004037989 */ /* 0x000e2600000e0005 */
[----:B------:R-:W-:Y:S01]  /*0cd0*/  @!P1 IMAD.IADD R6, R6, 0x1, R7 ;  /* 0x0000000106069824 */ /* 0x000fe200078e0207 */
[----:B0-----:R-:W-:Y:S02]  /*0ce0*/  SEL R3, R3, RZ, !P0 ;  /* 0x000000ff03037207 */ /* 0x001fe40004000000 */
[----:B------:R-:W-:-:S03]  /*0cf0*/  ISETP.GT.AND P0, PT, R2, R5, PT ;  /* 0x000000050200720c */ /* 0x000fc60003f04270 */
[----:B------:R-:W-:Y:S02]  /*0d00*/  IMAD.IADD R0, R4, 0x1, R3 ;  /* 0x0000000104007824 */ /* 0x000fe400078e0203 */
[----:B------:R-:W-:-:S03]  /*0d10*/  VIADD R4, R8, 0x10 ;  /* 0x0000001008047836 */ /* 0x000fc60000000000 */
[----:B------:R-:W0:Y:S02]  /*0d20*/  SHFL.DOWN PT, R3, R0, 0x8, R5 ;  /* 0x0900000000037989 */ /* 0x000e2400000e0005 */
[----:B0-----:R-:W-:Y:S02]  /*0d30*/  SEL R3, R3, RZ, !P0 ;  /* 0x000000ff03037207 */ /* 0x001fe40004000000 */
[----:B------:R-:W-:-:S03]  /*0d40*/  ISETP.GT.AND P0, PT, R4, R5, PT ;  /* 0x000000050400720c */ /* 0x000fc60003f04270 */
[----:B------:R-:W-:-:S05]  /*0d50*/  IMAD.IADD R2, R0, 0x1, R3 ;  /* 0x0000000100027824 */ /* 0x000fca00078e0203 */
[----:B------:R-:W0:Y:S02]  /*0d60*/  SHFL.DOWN PT, R3, R2, 0x10, R5 ;  /* 0x0a00000002037989 */ /* 0x000e2400000e0005 */
[----:B0-----:R-:W-:Y:S02]  /*0d70*/  SEL R3, R3, RZ, !P0 ;  /* 0x000000ff03037207 */ /* 0x001fe40004000000 */
[----:B------:R-:W-:-:S03]  /*0d80*/  ISETP.NE.AND P0, PT, R9, RZ, PT ;  /* 0x000000ff0900720c */ /* 0x000fc60003f05270 */
[----:B------:R-:W-:-:S05]  /*0d90*/  IMAD.IADD R3, R2, 0x1, R3 ;  /* 0x0000000102037824 */ /* 0x000fca00078e0203 */
[----:B------:R4:W-:Y:S01]  /*0da0*/  @!P1 STS [R6+0x8], R3 ;  /* 0x0000080306009388 */ /* 0x0009e20000000800 */
[----:B------:R-:W-:Y:S06]  /*0db0*/  BAR.SYNC.DEFER_BLOCKING 0x0 ;  /* 0x0000000000007b1d */ /* 0x000fec0000010000 */
[----:B------:R-:W-:Y:S05]  /*0dc0*/  @P0 BRA `(.L_x_17) ;  /* 0x0000002800d80947 */ /* 0x000fea0003800000 */
[----:B------:R-:W0:Y:S01]  /*0dd0*/  S2UR UR5, SR_CgaCtaId ;  /* 0x00000000000579c3 */ /* 0x000e220000008800 */
[----:B------:R-:W-:Y:S01]  /*0de0*/  UMOV UR4, 0x400 ;  /* 0x0000040000047882 */ /* 0x000fe20000000000 */
[C---:B------:R-:W-:Y:S02]  /*0df0*/  ISETP.GT.AND P2, PT, R20.reuse, 0x40, PT ;  /* 0x000000401400780c */ /* 0x040fe40003f44270 */
[C---:B------:R-:W-:Y:S02]  /*0e00*/  ISETP.GT.AND P1, PT, R20.reuse, 0x20, PT ;  /* 0x000000201400780c */ /* 0x040fe40003f24270 */
[----:B------:R-:W-:Y:S01]  /*0e10*/  ISETP.GT.AND P3, PT, R20, 0x80, PT ;  /* 0x000000801400780c */ /* 0x000fe20003f64270 */
[----:B0-----:R-:W-:-:S09]  /*0e20*/  ULEA UR4, UR5, UR4, 0x18 ;  /* 0x0000000405047291 */ /* 0x001fd2000f8ec0ff */
[----:B----4-:R-:W0:Y:S04]  /*0e30*/  LDS.128 R4, [UR4+0x10] ;  /* 0x00001004ff047984 */ /* 0x010e280008000c00 */
[----:B------:R-:W1:Y:S04]  /*0e40*/  LDS R0, [UR4+0xc] ;  /* 0x00000c04ff007984 */ /* 0x000e680008000800 */
[----:B------:R-:W2:Y:S01]  /*0e50*/  LDS.64 R8, [UR4+0x20] ;  /* 0x00002004ff087984 */ /* 0x000ea20008000a00 */
[----:B0-----:R-:W-:Y:S02]  /*0e60*/  SEL R4, R4, RZ, P2 ;  /* 0x000000ff04047207 */ /* 0x001fe40001000000 */
[----:B------:R-:W-:-:S02]  /*0e70*/  ISETP.GT.AND P2, PT, R20, 0x60, PT ;  /* 0x000000601400780c */ /* 0x000fc40003f44270 */
[----:B-1----:R-:W-:Y:S02]  /*0e80*/  SEL R0, R0, RZ, P1 ;  /* 0x000000ff00007207 */ /* 0x002fe40000800000 */
[----:B------:R-:W-:Y:S02]  /*0e90*/  SEL R5, R5, RZ, P2 ;  /* 0x000000ff05057207 */ /* 0x000fe40001000000 */
[----:B------:R-:W-:Y:S02]  /*0ea0*/  IADD3 R0, PT, PT, R4, R0, R3 ;  /* 0x0000000004007210 */ /* 0x000fe40007ffe003 */
[----:B------:R-:W-:Y:S02]  /*0eb0*/  ISETP.GT.AND P1, PT, R20, 0xa0, PT ;  /* 0x000000a01400780c */ /* 0x000fe40003f24270 */
[----:B------:R-:W-:Y:S02]  /*0ec0*/  SEL R6, R6, RZ, P3 ;  /* 0x000000ff06067207 */ /* 0x000fe40001800000 */
[----:B------:R-:W-:-:S02]  /*0ed0*/  ISETP.GT.AND P2, PT, R20, 0xc0, PT ;  /* 0x000000c01400780c */ /* 0x000fc40003f44270 */
[----:B------:R-:W-:Y:S02]  /*0ee0*/  ISETP.GT.AND P3, PT, R20, 0xe0, PT ;  /* 0x000000e01400780c */ /* 0x000fe40003f64270 */
[----:B------:R-:W-:Y:S02]  /*0ef0*/  SEL R7, R7, RZ, P1 ;  /* 0x000000ff07077207 */ /* 0x000fe40000800000 */
[----:B------:R-:W-:Y:S02]  /*0f00*/  IADD3 R0, PT, PT, R6, R0, R5 ;  /* 0x0000000006007210 */ /* 0x000fe40007ffe005 */
[----:B--2---:R-:W-:Y:S02]  /*0f10*/  SEL R8, R8, RZ, P2 ;  /* 0x000000ff08087207 */ /* 0x004fe40001000000 */
[----:B------:R-:W-:Y:S02]  /*0f20*/  SEL R9, R9, RZ, P3 ;  /* 0x000000ff09097207 */ /* 0x000fe40001800000 */
[----:B------:R-:W-:-:S05]  /*0f30*/  IADD3 R0, PT, PT, R8, R0, R7 ;  /* 0x0000000008007210 */ /* 0x000fca0007ffe007 */
[----:B------:R-:W-:Y:S01]  /*0f40*/  IMAD.IADD R3, R0, 0x1, R9 ;  /* 0x0000000100037824 */ /* 0x000fe200078e0209 */
[----:B------:R-:W-:Y:S06]  /*0f50*/  BRA `(.L_x_17) ;  /* 0x0000002800747947 */ /* 0x000fec0003800000 */
.L_x_3:
[----:B------:R-:W0:Y:S01]  /*0f60*/  S2R R0, SR_TID.X ;  /* 0x0000000000007919 */ /* 0x000e220000002100 */
[----:B------:R-:W1:Y:S01]  /*0f70*/  LDC.64 R2, c[0x0][0x380] ;  /* 0x0000e000ff027b82 */ /* 0x000e620000000a00 */
[----:B0-----:R-:W-:-:S04]  /*0f80*/  IMAD.SHL.U32 R5, R0, 0x4, RZ ;  /* 0x0000000400057824 */ /* 0x001fc800078e00ff */
[----:B-1----:R-:W-:-:S05]  /*0f90*/  IMAD.WIDE.U32 R2, R5, 0x4, R2 ;  /* 0x0000000405027825 */ /* 0x002fca00078e0002 */
[----:B------:R-:W2:Y:S04]  /*0fa0*/  LDG.E.128.CONSTANT R4, desc[UR6][R2.64] ;  /* 0x0000000602047981 */ /* 0x000ea8000c1e9d00 */
[----:B------:R-:W3:Y:S04]  /*0fb0*/  LDG.E.128.CONSTANT R8, desc[UR6][R2.64+0x1000] ;  /* 0x0010000602087981 */ /* 0x000ee8000c1e9d00 */
[----:B------:R-:W4:Y:S04]  /*0fc0*/  LDG.E.128.CONSTANT R12, desc[UR6][R2.64+0x2000] ;  /* 0x00200006020c7981 */ /* 0x000f28000c1e9d00 */
[----:B------:R-:W5:Y:S01]  /*0fd0*/  LDG.E.128.CONSTANT R16, desc[UR6][R2.64+0x3000] ;  /* 0x0030000602107981 */ /* 0x000f62000c1e9d00 */
[----:B------:R-:W-:Y:S01]  /*0fe0*/  ISETP.GE.U32.AND P0, PT, R20, 0x2000, PT ;  /* 0x000020001400780c */ /* 0x000fe20003f06070 */
[----:B------:R-:W-:Y:S01]  /*0ff0*/  IMAD.MOV.U32 R23, RZ, RZ, 0x1000 ;  /* 0x00001000ff177424 */ /* 0x000fe200078e00ff */
[----:B--2---:R-:W-:-:S04]  /*1000*/  IADD3 R5, PT, PT, R6, R5, R4 ;  /* 0x0000000506057210 */ /* 0x004fc80007ffe004 */
[----:B---3--:R-:W-:-:S04]  /*1010*/  IADD3 R5, PT, PT, R8, R7, R5 ;  /* 0x0000000708057210 */ /* 0x008fc80007ffe005 */
[----:B------:R-:W-:-:S04]  /*1020*/  IADD3 R5, PT, PT, R10, R9, R5 ;  /* 0x000000090a057210 */ /* 0x000fc80007ffe005 */
[----:B----4-:R-:W-:-:S04]  /*1030*/  IADD3 R5, PT, PT, R12, R11, R5 ;  /* 0x0000000b0c057210 */ /* 0x010fc80007ffe005 */
[----:B------:R-:W-:-:S04]  /*1040*/  IADD3 R5, PT, PT, R14, R13, R5 ;  /* 0x0000000d0e057210 */ /* 0x000fc80007ffe005 */
[----:B-----5:R-:W-:-:S04]  /*1050*/  IADD3 R5, PT, PT, R16, R15, R5 ;  /* 0x0000000f10057210 */ /* 0x020fc80007ffe005 */
[----:B------:R-:W-:-:S05]  /*1060*/  IADD3 R5, PT, PT, R18, R17, R5 ;  /* 0x0000001112057210 */ /* 0x000fca0007ffe005 */
[----:B------:R-:W-:Y:S01]  /*1070*/  IMAD.IADD R21, R19, 0x1, R5 ;  /* 0x0000000113157824 */ /* 0x000fe200078e0205 */
[----:B------:R-:W-:Y:S06]  /*1080*/  @!P0 BRA `(.L_x_18) ;  /* 0x00000000005c8947 */ /* 0x000fec0003800000 */
[----:B------:R-:W0:Y:S01]  /*1090*/  LDC R24, c[0x0][0x390] ;  /* 0x0000e400ff187b82 */ /* 0x000e220000000800 */
[----:B------:R-:W-:Y:S02]  /*10a0*/  VIADD R22, R20, 0xfffff000 ;  /* 0xfffff00014167836 */ /* 0x000fe40000000000 */
[----:B------:R-:W-:-:S07]  /*10b0*/  IMAD.MOV.U32 R23, RZ, RZ, 0x1000 ;  /* 0x00001000ff177424 */ /* 0x000fce00078e00ff */
.L_x_20:
[----:B------:R-:W-:-:S05]  /*10c0*/  IMAD.WIDE R26, R23, 0x4, R2 ;  /* 0x00000004171a7825 */ /* 0x000fca00078e0202 */
[----:B------:R-:W2:Y:S04]  /*10d0*/  LDG.E.128.CONSTANT R12, desc[UR6][R26.64] ;  /* 0x000000061a0c7981 */ /* 0x000ea8000c1e9d00 */
[----:B------:R-:W3:Y:S04]  /*10e0*/  LDG.E.128.CONSTANT R16, desc[UR6][R26.64+0x1000] ;  /* 0x001000061a107981 */ /* 0x000ee8000c1e9d00 */
[----:B------:R-:W4:Y:S04]  /*10f0*/  LDG.E.128.CONSTANT R4, desc[UR6][R26.64+0x2000] ;  /* 0x002000061a047981 */ /* 0x000f28000c1e9d00 */
[----:B------:R-:W5:Y:S01]  /*1100*/  LDG.E.128.CONSTANT R8, desc[UR6][R26.64+0x3000] ;  /* 0x003000061a087981 */ /* 0x000f62000c1e9d00 */
[----:B0-----:R-:W-:Y:S01]  /*1110*/  IMAD.MOV.U32 R20, RZ, RZ, R24 ;  /* 0x000000ffff147224 */ /* 0x001fe200078e0018 */
[----:B--2---:R-:W-:-:S04]  /*1120*/  IADD3 R13, PT, PT, R13, R12, R21 ;  /* 0x0000000c0d0d7210 */ /* 0x004fc80007ffe015 */
[----:B------:R-:W-:-:S04]  /*1130*/  IADD3 R13, PT, PT, R15, R14, R13 ;  /* 0x0000000e0f0d7210 */ /* 0x000fc80007ffe00d */
[----:B---3--:R-:W-:-:S04]  /*1140*/  IADD3 R13, PT, PT, R17, R16, R13 ;  /* 0x00000010110d7210 */ /* 0x008fc80007ffe00d */
[----:B------:R-:W-:-:S04]  /*1150*/  IADD3 R13, PT, PT, R19, R18, R13 ;  /* 0x00000012130d7210 */ /* 0x000fc80007ffe00d */
[----:B----4-:R-:W-:Y:S01]  /*1160*/  IADD3 R13, PT, PT, R5, R4, R13 ;  /* 0x00000004050d7210 */ /* 0x010fe20007ffe00d */
[----:B------:R-:W-:-:S03]  /*1170*/  IMAD.IADD R4, R20, 0x1, -R23 ;  /* 0x0000000114047824 */ /* 0x000fc600078e0a17 */
[----:B------:R-:W-:Y:S02]  /*1180*/  IADD3 R13, PT, PT, R7, R6, R13 ;  /* 0x00000006070d7210 */ /* 0x000fe40007ffe00d */
[----:B------:R-:W-:Y:S02]  /*1190*/  ISETP.GE.AND P0, PT, R4, 0x1000, PT ;  /* 0x000010000400780c */ /* 0x000fe40003f06270 */
[----:B-----5:R-:W-:-:S04]  /*11a0*/  IADD3 R13, PT, PT, R9, R8, R13 ;  /* 0x00000008090d7210 */ /* 0x020fc80007ffe00d */
[----:B------:R-:W-:-:S07]  /*11b0*/  IADD3 R21, PT, PT, R11, R10, R13 ;  /* 0x0000000a0b157210 */ /* 0x000fce0007ffe00d */
[----:B------:R-:W-:Y:S05]  /*11c0*/  @!P0 BRA `(.L_x_19) ;  /* 0x0000000400fc8947 */ /* 0x000fea0003800000 */
[----:B------:R-:W-:-:S05]  /*11d0*/  VIADD R23, R23, 0x1000 ;  /* 0x0000100017177836 */ /* 0x000fca0000000000 */
[----:B------:R-:W-:-:S13]  /*11e0*/  ISETP.GT.AND P0, PT, R23, R22, PT ;  /* 0x000000161700720c */ /* 0x000fda0003f04270 */
[----:B------:R-:W-:Y:S05]  /*11f0*/  @!P0 BRA `(.L_x_20) ;  /* 0xfffffffc00b08947 */ /* 0x000fea000383ffff */
.L_x_18:
[----:B------:R-:W-:-:S13]  /*1200*/  ISETP.GE.AND P0, PT, R23, R20, PT ;  /* 0x000000141700720c */ /* 0x000fda0003f06270 */
[----:B------:R-:W-:Y:S05]  /*1210*/  @P0 BRA `(.L_x_19) ;  /* 0x0000000400e80947 */ /* 0x000fea0003800000 */
[----:B------:R-:W-:Y:S01]  /*1220*/  IMAD.IADD R9, R20, 0x1, -R23 ;  /* 0x0000000114097824 */ /* 0x000fe200078e0a17 */
[----:B------:R-:W-:Y:S04]  /*1230*/  BSSY.RECONVERGENT B1, `(.L_x_19) ;  /* 0x0000078000017945 */ /* 0x000fe80003800200 */
[----:B------:R-:W-:-:S13]  /*1240*/  ISETP.GE.AND P0, PT, R0, R9, PT ;  /* 0x000000090000720c */ /* 0x000fda0003f06270 */
[----:B------:R-:W-:Y:S05]  /*1250*/  @P0 BRA `(.L_x_21) ;  /* 0x0000000400d40947 */ /* 0x000fea0003800000 */
[----:B------:R-:W-:Y:S01]  /*1260*/  LOP3.LUT R2, RZ, R0, RZ, 0x33, !PT ;  /* 0x00000000ff027212 */ /* 0x000fe200078e33ff */
[----:B------:R-:W-:Y:S01]  /*1270*/  BSSY.RECONVERGENT B2, `(.L_x_22) ;  /* 0x0000015000027945 */ /* 0x000fe20003800200 */
[----:B------:R-:W-:Y:S02]  /*1280*/  IMAD.MOV.U32 R8, RZ, RZ, R0 ;  /* 0x000000ffff087224 */ /* 0x000fe400078e0000 */
[----:B------:R-:W-:-:S04]  /*1290*/  IADD3 R2, PT, PT, -R23, R20, R2 ;  /* 0x0000001417027210 */ /* 0x000fc80007ffe102 */
[C---:B------:R-:W-:Y:S02]  /*12a0*/  LOP3.LUT R3, R2.reuse, 0x300, RZ, 0xc0, !PT ;  /* 0x0000030002037812 */ /* 0x040fe400078ec0ff */
[----:B------:R-:W-:Y:S02]  /*12b0*/  ISETP.GE.U32.AND P1, PT, R2, 0x300, PT ;  /* 0x000003000200780c */ /* 0x000fe40003f26070 */
[----:B------:R-:W-:-:S13]  /*12c0*/  ISETP.NE.AND P0, PT, R3, 0x300, PT ;  /* 0x000003000300780c */ /* 0x000fda0003f05270 */
[----:B------:R-:W-:Y:S05]  /*12d0*/  @!P0 BRA `(.L_x_23) ;  /* 0x0000000000388947 */ /* 0x000fea0003800000 */
[----:B------:R-:W0:Y:S01]  /*12e0*/  LDC.64 R4, c[0x0][0x380] ;  /* 0x0000e000ff047b82 */ /* 0x000e220000000a00 */
[----:B------:R-:W-:Y:S01]  /*12f0*/  LEA.HI R2, R2, 0x1, RZ, 0x18 ;  /* 0x0000000102027811 */ /* 0x000fe200078fc0ff */
[----:B------:R-:W-:Y:S02]  /*1300*/  IMAD.IADD R7, R0, 0x1, R23 ;  /* 0x0000000100077824 */ /* 0x000fe400078e0217 */
[----:B------:R-:W-:Y:S01]  /*1310*/  IMAD.MOV.U32 R8, RZ, RZ, R0 ;  /* 0x000000ffff087224 */ /* 0x000fe200078e0000 */
[----:B------:R-:W-:-:S05]  /*1320*/  LOP3.LUT R2, R2, 0x3, RZ, 0xc0, !PT ;  /* 0x0000000302027812 */ /* 0x000fca00078ec0ff */
[----:B------:R-:W-:-:S07]  /*1330*/  IMAD.MOV R6, RZ, RZ, -R2 ;  /* 0x000000ffff067224 */ /* 0x000fce00078e0a02 */
.L_x_24:
[----:B0-----:R-:W-:-:S06]  /*1340*/  IMAD.WIDE.U32 R2, R7, 0x4, R4 ;  /* 0x0000000407027825 */ /* 0x001fcc00078e0004 */
[----:B------:R-:W2:Y:S01]  /*1350*/  LDG.E.CONSTANT R2, desc[UR6][R2.64] ;  /* 0x0000000602027981 */ /* 0x000ea2000c1e9900 */
[----:B------:R-:W-:Y:S02]  /*1360*/  VIADD R6, R6, 0x1 ;  /* 0x0000000106067836 */ /* 0x000fe40000000000 */
[----:B------:R-:W-:Y:S02]  /*1370*/  VIADD R8, R8, 0x100 ;  /* 0x0000010008087836 */ /* 0x000fe40000000000 */
[----:B------:R-:W-:Y:S01]  /*1380*/  VIADD R7, R7, 0x100 ;  /* 0x0000010007077836 */ /* 0x000fe20000000000 */
[----:B------:R-:W-:Y:S01]  /*1390*/  ISETP.NE.AND P0, PT, R6, RZ, PT ;  /* 0x000000ff0600720c */ /* 0x000fe20003f05270 */
[----:B--2---:R-:W-:-:S12]  /*13a0*/  IMAD.IADD R21, R2, 0x1, R21 ;  /* 0x0000000102157824 */ /* 0x004fd800078e0215 */
[----:B------:R-:W-:Y:S05]  /*13b0*/  @P0 BRA `(.L_x_24) ;  /* 0xfffffffc00e00947 */ /* 0x000fea000383ffff */
.L_x_23:
[----:B------:R-:W-:Y:S05]  /*13c0*/  BSYNC.RECONVERGENT B2 ;  /* 0x0000000000027941 */ /* 0x000fea0003800200 */
.L_x_22:
[----:B------:R-:W-:Y:S05]  /*13d0*/  @!P1 BRA `(.L_x_21) ;  /* 0x0000000400749947 */ /* 0x000fea0003800000 */
[----:B------:R-:W0:Y:S01]  /*13e0*/  LDCU.64 UR4, c[0x0][0x380] ;  /* 0x00007000ff0477ac */ /* 0x000e220008000a00 */
[----:B------:R-:W-:Y:S01]  /*13f0*/  IMAD.IADD R5, R9, 0x1, -R8 ;  /* 0x0000000109057824 */ /* 0x000fe200078e0a08 */
[C---:B------:R-:W-:Y:S01]  /*1400*/  IADD3 R3, P0, PT, R8.reuse, R23, RZ ;  /* 0x0000001708037210 */ /* 0x040fe20007f1e0ff */
[----:B------:R-:W-:Y:S01]  /*1410*/  BSSY.RECONVERGENT B2, `(.L_x_25) ;  /* 0x0000033000027945 */ /* 0x000fe20003800200 */
[----:B------:R-:W-:Y:S02]  /*1420*/  IMAD.IADD R23, R8, 0x1, R23 ;  /* 0x0000000108177824 */ /* 0x000fe400078e0217 */
[----:B------:R-:W-:Y:S01]  /*1430*/  ISETP.GT.AND P1, PT, R5, 0xc00, PT ;  /* 0x00000c000500780c */ /* 0x000fe20003f24270 */
[----:B------:R-:W-:Y:S01]  /*1440*/  IMAD.X R4, RZ, RZ, RZ, P0 ;  /* 0x000000ffff047224 */ /* 0x000fe200000e06ff */
[----:B0-----:R-:W-:-:S04]  /*1450*/  LEA R2, P0, R3, UR4, 0x2 ;  /* 0x0000000403027c11 */ /* 0x001fc8000f8010ff */
[----:B------:R-:W-:Y:S02]  /*1460*/  LEA.HI.X R3, R3, UR5, R4, 0x2, P0 ;  /* 0x0000000503037c11 */ /* 0x000fe400080f1404 */
[----:B------:R-:W-:-:S05]  /*1470*/  IADD3 R2, P0, PT, R2, 0x800, RZ ;  /* 0x0000080002027810 */ /* 0x000fca0007f1e0ff */
[----:B------:R-:W-:Y:S01]  /*1480*/  IMAD.X R3, RZ, RZ, R3, P0 ;  /* 0x000000ffff037224 */ /* 0x000fe200000e0603 */
[----:B------:R-:W-:Y:S01]  /*1490*/  PLOP3.LUT P0, PT, PT, PT, PT, 0x80, 0x8 ;  /* 0x000000000008781c */ /* 0x000fe20003f0f070 */
[----:B------:R-:W-:-:S12]  /*14a0*/  @!P1 BRA `(.L_x_26) ;  /* 0x0000000000a49947 */ /* 0x000fd80003800000 */
[----:B------:R-:W-:Y:S01]  /*14b0*/  PLOP3.LUT P0, PT, PT, PT, PT, 0x8, 0x80 ;  /* 0x000000000080781c */ /* 0x000fe20003f0e170 */
[----:B------:R-:W-:-:S12]  /*14c0*/  VIADD R11, R9, 0xfffff400 ;  /* 0xfffff400090b7836 */ /* 0x000fd80000000000 */
.L_x_27:
[----:B------:R-:W0:Y:S01]  /*14d0*/  LDC.64 R4, c[0x0][0x380] ;  /* 0x0000e000ff047b82 */ /* 0x000e220000000a00 */
[C---:B------:R-:W-:Y:S01]  /*14e0*/  VIADD R27, R23.reuse, 0x400 ;  /* 0x00000400171b7836 */ /* 0x040fe20000000000 */
[----:B------:R-:W2:Y:S01]  /*14f0*/  LDG.E.CONSTANT R12, desc[UR6][R2.64+-0x400] ;  /* 0xfffc0006020c7981 */ /* 0x000ea2000c1e9900 */
[----:B------:R-:W-:-:S03]  /*1500*/  VIADD R7, R23, 0x800 ;  /* 0x0000080017077836 */ /* 0x000fc60000000000 */
[----:B------:R-:W3:Y:S04]  /*1510*/  LDG.E.CONSTANT R18, desc[UR6][R2.64] ;  /* 0x0000000602127981 */ /* 0x000ee8000c1e9900 */
[----:B------:R-:W3:Y:S04]  /*1520*/  LDG.E.CONSTANT R17, desc[UR6][R2.64+0x400] ;  /* 0x0004000602117981 */ /* 0x000ee8000c1e9900 */
[----:B------:R-:W4:Y:S01]  /*1530*/  LDG.E.CONSTANT R15, desc[UR6][R2.64+0xc00] ;  /* 0x000c0006020f7981 */ /* 0x000f22000c1e9900 */
[----:B------:R-:W-:-:S03]  /*1540*/  VIADD R29, R23, 0xc00 ;  /* 0x00000c00171d7836 */ /* 0x000fc60000000000 */
[----:B------:R-:W5:Y:S04]  /*1550*/  LDG.E.CONSTANT R14, desc[UR6][R2.64+0x1000] ;  /* 0x00100006020e7981 */ /* 0x000f68000c1e9900 */
[----:B------:R-:W5:Y:S01]  /*1560*/  LDG.E.CONSTANT R13, desc[UR6][R2.64+0x1400] ;  /* 0x00140006020d7981 */ /* 0x000f62000c1e9900 */
[----:B0-----:R-:W-:-:S03]  /*1570*/  IMAD.WIDE.U32 R24, R23, 0x4, R4 ;  /* 0x0000000417187825 */ /* 0x001fc600078e0004 */
[----:B------:R-:W5:Y:S04]  /*1580*/  LDG.E.CONSTANT R19, desc[UR6][R2.64+0x1c00] ;  /* 0x001c000602137981 */ /* 0x000f68000c1e9900 */
[----:B------:R-:W2:Y:S01]  /*1590*/  LDG.E.CONSTANT R10, desc[UR6][R24.64] ;  /* 0x00000006180a7981 */ /* 0x000ea2000c1e9900 */
[----:B------:R-:W-:-:S03]  /*15a0*/  IMAD.WIDE.U32 R26, R27, 0x4, R4 ;  /* 0x000000041b1a7825 */ /* 0x000fc600078e0004 */
[----:B------:R-:W5:Y:S01]  /*15b0*/  LDG.E.CONSTANT R20, desc[UR6][R2.64+0x2400] ;  /* 0x0024000602147981 */ /* 0x000f62000c1e9900 */
[----:B------:R-:W-:-:S03]  /*15c0*/  IMAD.WIDE.U32 R6, R7, 0x4, R4 ;  /* 0x0000000407067825 */ /* 0x000fc600078e0004 */
[----:B------:R-:W4:Y:S01]  /*15d0*/  LDG.E.CONSTANT R16, desc[UR6][R26.64] ;  /* 0x000000061a107981 */ /* 0x000f22000c1e9900 */
[----:B------:R-:W-:-:S03]  /*15e0*/  IMAD.WIDE.U32 R4, R29, 0x4, R4 ;  /* 0x000000041d047825 */ /* 0x000fc600078e0004 */
[----:B------:R-:W5:Y:S04]  /*15f0*/  LDG.E.CONSTANT R6, desc[UR6][R6.64] ;  /* 0x0000000606067981 */ /* 0x000f68000c1e9900 */
[----:B------:R-:W5:Y:S04]  /*1600*/  LDG.E.CONSTANT R25, desc[UR6][R2.64+0x2000] ;  /* 0x0020000602197981 */ /* 0x000f68000c1e9900 */
[----:B------:R0:W5:Y:S04]  /*1610*/  LDG.E.CONSTANT R5, desc[UR6][R4.64] ;  /* 0x0000000604057981 */ /* 0x000168000c1e9900 */
[----:B------:R-:W5:Y:S04]  /*1620*/  LDG.E.CONSTANT R24, desc[UR6][R2.64+0x2c00] ;  /* 0x002c000602187981 */ /* 0x000f68000c1e9900 */
[----:B------:R-:W5:Y:S04]  /*1630*/  LDG.E.CONSTANT R27, desc[UR6][R2.64+0x3000] ;  /* 0x00300006021b7981 */ /* 0x000f68000c1e9900 */
[----:B------:R1:W5:Y:S01]  /*1640*/  LDG.E.CONSTANT R22, desc[UR6][R2.64+0x3400] ;  /* 0x0034000602167981 */ /* 0x000362000c1e9900 */
[----:B------:R-:W-:-:S05]  /*1650*/  VIADD R8, R8, 0x1000 ;  /* 0x0000100008087836 */ /* 0x000fca0000000000 */
[----:B------:R-:W-:Y:S02]  /*1660*/  ISETP.GE.AND P1, PT, R8, R11, PT ;  /* 0x0000000b0800720c */ /* 0x000fe40003f26270 */
[----:B0-----:R-:W-:Y:S01]  /*1670*/  IADD3 R4, P2, PT, R2, 0x4000, RZ ;  /* 0x0000400002047810 */ /* 0x001fe20007f5e0ff */
[----:B------:R-:W-:-:S04]  /*1680*/  VIADD R23, R23, 0x1000 ;  /* 0x0000100017177836 */ /* 0x000fc80000000000 */
[----:B-1----:R-:W-:Y:S02]  /*1690*/  IMAD.X R3, RZ, RZ, R3, P2 ;  /* 0x000000ffff037224 */ /* 0x002fe400010e0603 */
[----:B------:R-:W-:Y:S01]  /*16a0*/  IMAD.MOV.U32 R2, RZ, RZ, R4 ;  /* 0x000000ffff027224 */ /* 0x000fe200078e0004 */
[----:B--2---:R-:W-:-:S04]  /*16b0*/  IADD3 R10, PT, PT, R12, R10, R21 ;  /* 0x0000000a0c0a7210 */ /* 0x004fc80007ffe015 */
[----:B---3--:R-:W-:-:S04]  /*16c0*/  IADD3 R10, PT, PT, R17, R18, R10 ;  /* 0x00000012110a7210 */ /* 0x008fc80007ffe00a */
[----:B----4-:R-:W-:-:S04]  /*16d0*/  IADD3 R10, PT, PT, R15, R16, R10 ;  /* 0x000000100f0a7210 */ /* 0x010fc80007ffe00a */
[----:B-----5:R-:W-:-:S04]  /*16e0*/  IADD3 R10, PT, PT, R13, R14, R10 ;  /* 0x0000000e0d0a7210 */ /* 0x020fc80007ffe00a */
[----:B------:R-:W-:-:S04]  /*16f0*/  IADD3 R6, PT, PT, R19, R6, R10 ;  /* 0x0000000613067210 */ /* 0x000fc80007ffe00a */
[----:B------:R-:W-:-:S04]  /*1700*/  IADD3 R6, PT, PT, R20, R25, R6 ;  /* 0x0000001914067210 */ /* 0x000fc80007ffe006 */
[----:B------:R-:W-:-:S04]  /*1710*/  IADD3 R5, PT, PT, R24, R5, R6 ;  /* 0x0000000518057210 */ /* 0x000fc80007ffe006 */
[----:B------:R-:W-:Y:S01]  /*1720*/  IADD3 R21, PT, PT, R22, R27, R5 ;  /* 0x0000001b16157210 */ /* 0x000fe20007ffe005 */
[----:B------:R-:W-:Y:S06]  /*1730*/  @!P1 BRA `(.L_x_27) ;  /* 0xfffffffc00649947 */ /* 0x000fec000383ffff */
.L_x_26:
[----:B------:R-:W-:Y:S05]  /*1740*/  BSYNC.RECONVERGENT B2 ;  /* 0x0000000000027941 */ /* 0x000fea0003800200 */
.L_x_25:
[----:B------:R-:W-:Y:S01]  /*1750*/  IMAD.IADD R4, R9, 0x1, -R8 ;  /* 0x0000000109047824 */ /* 0x000fe200078e0a08 */
[----:B------:R-:W-:Y:S04]  /*1760*/  BSSY.RECONVERGENT B2, `(.L_x_28) ;  /* 0x000001a000027945 */ /* 0x000fe80003800200 */
[----:B------:R-:W-:-:S13]  /*1770*/  ISETP.GT.AND P1, PT, R4, 0x400, PT ;  /* 0x000004000400780c */ /* 0x000fda0003f24270 */
[----:B------:R-:W-:Y:S05]  /*1780*/  @!P1 BRA `(.L_x_29) ;  /* 0x00000000005c9947 */ /* 0x000fea0003800000 */
[----:B------:R-:W0:Y:S01]  /*1790*/  LDC.64 R6, c[0x0][0x380] ;  /* 0x0000e000ff067b82 */ /* 0x000e220000000a00 */
[C---:B------:R-:W-:Y:S01]  /*17a0*/  VIADD R11, R23.reuse, 0x400 ;  /* 0x00000400170b7836 */ /* 0x040fe20000000000 */
[----:B------:R-:W2:Y:S04]  /*17b0*/  LDG.E.CONSTANT R10, desc[UR6][R2.64+-0x400] ;  /* 0xfffc0006020a7981 */ /* 0x000ea8000c1e9900 */
[----:B------:R-:W3:Y:S04]  /*17c0*/  LDG.E.CONSTANT R12, desc[UR6][R2.64+0x400] ;  /* 0x00040006020c7981 */ /* 0x000ee8000c1e9900 */
[----:B------:R-:W4:Y:S04]  /*17d0*/  LDG.E.CONSTANT R13, desc[UR6][R2.64+0xc00] ;  /* 0x000c0006020d7981 */ /* 0x000f28000c1e9900 */
[----:B------:R-:W5:Y:S04]  /*17e0*/  LDG.E.CONSTANT R15, desc[UR6][R2.64+0x1000] ;  /* 0x00100006020f7981 */ /* 0x000f68000c1e9900 */
[----:B------:R1:W5:Y:S01]  /*17f0*/  LDG.E.CONSTANT R14, desc[UR6][R2.64+0x1400] ;  /* 0x00140006020e7981 */ /* 0x000362000c1e9900 */
[----:B0-----:R-:W-:-:S04]  /*1800*/  IMAD.WIDE.U32 R4, R23, 0x4, R6 ;  /* 0x0000000417047825 */ /* 0x001fc800078e0006 */
[----:B------:R-:W-:Y:S02]  /*1810*/  IMAD.WIDE.U32 R6, R11, 0x4, R6 ;  /* 0x000000040b067825 */ /* 0x000fe400078e0006 */
[----:B------:R-:W2:Y:S04]  /*1820*/  LDG.E.CONSTANT R4, desc[UR6][R4.64] ;  /* 0x0000000604047981 */ /* 0x000ea8000c1e9900 */
[----:B------:R-:W3:Y:S04]  /*1830*/  LDG.E.CONSTANT R11, desc[UR6][R2.64] ;  /* 0x00000006020b7981 */ /* 0x000ee8000c1e9900 */
[----:B------:R-:W4:Y:S01]  /*1840*/  LDG.E.CONSTANT R7, desc[UR6][R6.64] ;  /* 0x0000000606077981 */ /* 0x000f22000c1e9900 */
[----:B------:R-:W-:Y:S01]  /*1850*/  PLOP3.LUT P0, PT, PT, PT, PT, 0x8, 0x80 ;  /* 0x000000000080781c */ /* 0x000fe20003f0e170 */
[----:B------:R-:W-:-:S02]  /*1860*/  VIADD R8, R8, 0x800 ;  /* 0x0000080008087836 */ /* 0x000fc40000000000 */
[----:B------:R-:W-:Y:S01]  /*1870*/  VIADD R23, R23, 0x800 ;  /* 0x0000080017177836 */ /* 0x000fe20000000000 */
[----:B--2---:R-:W-:Y:S02]  /*1880*/  IADD3 R10, PT, PT, R10, R4, R21 ;  /* 0x000000040a0a7210 */ /* 0x004fe40007ffe015 */
[----:B------:R-:W-:Y:S02]  /*1890*/  IADD3 R4, P1, PT, R2, 0x2000, RZ ;  /* 0x0000200002047810 */ /* 0x000fe40007f3e0ff */
[----:B---3--:R-:W-:-:S03]  /*18a0*/  IADD3 R10, PT, PT, R12, R11, R10 ;  /* 0x0000000b0c0a7210 */ /* 0x008fc60007ffe00a */
[----:B------:R-:W-:Y:S01]  /*18b0*/  IMAD.X R5, RZ, RZ, R3, P1 ;  /* 0x000000ffff057224 */ /* 0x000fe200008e0603 */
[----:B----4-:R-:W-:Y:S01]  /*18c0*/  IADD3 R10, PT, PT, R13, R7, R10 ;  /* 0x000000070d0a7210 */ /* 0x010fe20007ffe00a */
[----:B-1----:R-:W-:Y:S02]  /*18d0*/  IMAD.MOV.U32 R2, RZ, RZ, R4 ;  /* 0x000000ffff027224 */ /* 0x002fe400078e0004 */
[----:B------:R-:W-:Y:S01]  /*18e0*/  IMAD.MOV.U32 R3, RZ, RZ, R5 ;  /* 0x000000ffff037224 */ /* 0x000fe200078e0005 */
[----:B-----5:R-:W-:-:S07]  /*18f0*/  IADD3 R21, PT, PT, R14, R15, R10 ;  /* 0x0000000f0e157210 */ /* 0x020fce0007ffe00a */
.L_x_29:
[----:B------:R-:W-:Y:S05]  /*1900*/  BSYNC.RECONVERGENT B2 ;  /* 0x0000000000027941 */ /* 0x000fea0003800200 */
.L_x_28:
[----:B------:R-:W-:-:S13]  /*1910*/  ISETP.LT.OR P0, PT, R8, R9, P0 ;  /* 0x000000090800720c */ /* 0x000fda0000701670 */
[----:B------:R-:W-:Y:S05]  /*1920*/  @!P0 BRA `(.L_x_21) ;  /* 0x0000000000208947 */ /* 0x000fea0003800000 */
[----:B------:R-:W0:Y:S01]  /*1930*/  LDC.64 R4, c[0x0][0x380] ;  /* 0x0000e000ff047b82 */ /* 0x000e220000000a00 */
[----:B------:R-:W2:Y:S04]  /*1940*/  LDG.E.CONSTANT R6, desc[UR6][R2.64+-0x400] ;  /* 0xfffc000602067981 */ /* 0x000ea8000c1e9900 */
[----:B------:R-:W3:Y:S04]  /*1950*/  LDG.E.CONSTANT R7, desc[UR6][R2.64] ;  /* 0x0000000602077981 */ /* 0x000ee8000c1e9900 */
[----:B------:R-:W3:Y:S01]  /*1960*/  LDG.E.CONSTANT R8, desc[UR6][R2.64+0x400] ;  /* 0x0004000602087981 */ /* 0x000ee2000c1e9900 */
[----:B0-----:R-:W-:-:S06]  /*1970*/  IMAD.WIDE.U32 R4, R23, 0x4, R4 ;  /* 0x0000000417047825 */ /* 0x001fcc00078e0004 */
[----:B------:R-:W2:Y:S02]  /*1980*/  LDG.E.CONSTANT R4, desc[UR6][R4.64] ;  /* 0x0000000604047981 */ /* 0x000ea4000c1e9900 */
[----:B--2---:R-:W-:-:S04]  /*1990*/  IADD3 R6, PT, PT, R6, R4, R21 ;  /* 0x0000000406067210 */ /* 0x004fc80007ffe015 */
[----:B---3--:R-:W-:-:S07]  /*19a0*/  IADD3 R21, PT, PT, R8, R7, R6 ;  /* 0x0000000708157210 */ /* 0x008fce0007ffe006 */
.L_x_21:
[----:B------:R-:W-:Y:S05]  /*19b0*/  BSYNC.RECONVERGENT B1 ;  /* 0x0000000000017941 */ /* 0x000fea0003800200 */
.L_x_19:
[----:B------:R-:W0:Y:S01]  /*19c0*/  S2R R8, SR_LANEID ;  /* 0x0000000000087919 */ /* 0x000e220000000000 */
[----:B------:R-:W1:Y:S01]  /*19d0*/  SHFL.DOWN PT, R2, R21, 0x1, 0x1f ;  /* 0x08201f0015027f89 */ /* 0x000e6200000e0000 */
[C---:B0-----:R-:W-:Y:S02]  /*19e0*/  ISETP.GT.AND P0, PT, R8.reuse, 0x1e, PT ;  /* 0x0000001e0800780c */ /* 0x041fe40003f04270 */
[----:B------:R-:W-:Y:S02]  /*19f0*/  ISETP.NE.AND P1, PT, R8, RZ, PT ;  /* 0x000000ff0800720c */ /* 0x000fe40003f25270 */
[----:B-1----:R-:W-:Y:S02]  /*1a00*/  SEL R2, R2, RZ, !P0 ;  /* 0x000000ff02027207 */ /* 0x002fe40004000000 */
[----:B------:R-:W-:-:S03]  /*1a10*/  ISETP.GT.AND P0, PT, R8, 0x1d, PT ;  /* 0x0000001d0800780c */ /* 0x000fc60003f04270 */
[----:B------:R-:W-:-:S05]  /*1a20*/  IMAD.IADD R2, R2, 0x1, R21 ;  /* 0x0000000102027824 */ /* 0x000fca00078e0215 */
[----:B------:R-:W0:Y:S01]  /*1a30*/  SHFL.DOWN PT, R3, R2, 0x2, 0x1f ;  /* 0x08401f0002037f89 */ /* 0x000e2200000e0000 */
[----:B------:R-:W-:Y:S01]  /*1a40*/  @!P1 MOV R6, 0x400 ;  /* 0x0000040000069802 */ /* 0x000fe20000000f00 */
[----:B------:R-:W1:Y:S01]  /*1a50*/  @!P1 S2R R7, SR_CgaCtaId ;  /* 0x0000000000079919 */ /* 0x000e620000008800 */
[----:B0-----:R-:W-:Y:S02]  /*1a60*/  SEL R3, R3, RZ, !P0 ;  /* 0x000000ff03037207 */ /* 0x001fe40004000000 */
[----:B------:R-:W-:-:S03]  /*1a70*/  ISETP.GT.AND P0, PT, R8, 0x1b, PT ;  /* 0x0000001b0800780c */ /* 0x000fc60003f04270 */
[----:B------:R-:W-:-:S05]  /*1a80*/  IMAD.IADD R3, R2, 0x1, R3 ;  /* 0x0000000102037824 */ /* 0x000fca00078e0203 */
[----:B------:R-:W0:Y:S01]  /*1a90*/  SHFL.DOWN PT, R4, R3, 0x4, 0x1f ;  /* 0x08801f0003047f89 */ /* 0x000e2200000e0000 */
[----:B-1----:R-:W-:Y:S02]  /*1aa0*/  @!P1 LEA R6, R7, R6, 0x18 ;  /* 0x0000000607069211 */ /* 0x002fe400078ec0ff */
[----:B0-----:R-:W-:Y:S02]  /*1ab0*/  SEL R4, R4, RZ, !P0 ;  /* 0x000000ff04047207 */ /* 0x001fe40004000000 */
[----:B------:R-:W-:-:S03]  /*1ac0*/  ISETP.GT.AND P0, PT, R8, 0x17, PT ;  /* 0x000000170800780c */ /* 0x000fc60003f04270 */
[----:B------:R-:W-:Y:S01]  /*1ad0*/  IMAD.IADD R4, R3, 0x1, R4 ;  /* 0x0000000103047824 */ /* 0x000fe200078e0204 */
[----:B------:R-:W-:-:S04]  /*1ae0*/  @!P1 SHF.R.U32.HI R3, RZ, 0x3, R0 ;  /* 0x00000003ff039819 */ /* 0x000fc80000011600 */
        /* <DEDUP_REMOVED lines=13> */
[----:B------:R-:W0:Y:S01]  /*1bc0*/  S2UR UR5, SR_CgaCtaId ;  /* 0x00000000000579c3 */ /* 0x000e220000008800 */
[----:B------:R-:W-:Y:S02]  /*1bd0*/  UMOV UR4, 0x400 ;  /* 0x0000040000047882 */ /* 0x000fe40000000000 */
[----:B0-----:R-:W-:-:S09]  /*1be0*/  ULEA UR4, UR5, UR4, 0x18 ;  /* 0x0000000405047291 */ /* 0x001fd2000f8ec0ff */
[----:B------:R-:W-:Y:S04]  /*1bf0*/  LDS R0, [UR4+0xc] ;  /* 0x00000c04ff007984 */ /* 0x000fe80008000800 */
[----:B---3--:R-:W0:Y:S04]  /*1c00*/  LDS.128 R4, [UR4+0x10] ;  /* 0x00001004ff047984 */ /* 0x008e280008000c00 */
[----:B------:R-:W1:Y:S01]  /*1c10*/  LDS.64 R8, [UR4+0x20] ;  /* 0x00002004ff087984 */ /* 0x000e620008000a00 */
[----:B0-----:R-:W-:-:S04]  /*1c20*/  IADD3 R0, PT, PT, R4, R0, R3 ;  /* 0x0000000004007210 */ /* 0x001fc80007ffe003 */
[----:B------:R-:W-:-:S04]  /*1c30*/  IADD3 R0, PT, PT, R6, R0, R5 ;  /* 0x0000000006007210 */ /* 0x000fc80007ffe005 */
[----:B-1----:R-:W-:-:S05]  /*1c40*/  IADD3 R0, PT, PT, R8, R0, R7 ;  /* 0x0000000008007210 */ /* 0x002fca0007ffe007 */
[----:B------:R-:W-:Y:S01]  /*1c50*/  IMAD.IADD R3, R0, 0x1, R9 ;  /* 0x0000000100037824 */ /* 0x000fe200078e0209 */
[----:B------:R-:W-:Y:S06]  /*1c60*/  BRA `(.L_x_17) ;  /* 0x0000001c00307947 */ /* 0x000fec0003800000 */
.L_x_2:
        /* <DEDUP_REMOVED lines=12> */
.L_x_32:
[----:B------:R-:W-:Y:S05]  /*1d30*/  BSYNC.RECONVERGENT B1 ;  /* 0x0000000000017941 */ /* 0x000fea0003800200 */
.L_x_31:
        /* <DEDUP_REMOVED lines=16> */
.L_x_37:
        /* <DEDUP_REMOVED lines=9> */
.L_x_36:
[----:B------:R-:W-:Y:S05]  /*1ed0*/  BSYNC.RECONVERGENT B2 ;  /* 0x0000000000027941 */ /* 0x000fea0003800200 */
.L_x_35:
        /* <DEDUP_REMOVED lines=8> */
.L_x_40:
        /* <DEDUP_REMOVED lines=35> */
.L_x_39:
[----:B------:R-:W-:Y:S05]  /*2190*/  BSYNC.RECONVERGENT B2 ;  /* 0x0000000000027941 */ /* 0x000fea0003800200 */
.L_x_38:
        /* <DEDUP_REMOVED lines=22> */
.L_x_42:
[----:B------:R-:W-:Y:S05]  /*2300*/  BSYNC.RECONVERGENT B2 ;  /* 0x0000000000027941 */ /* 0x000fea0003800200 */
.L_x_41:
        /* <DEDUP_REMOVED lines=10> */
.L_x_34:
[----:B------:R-:W-:Y:S05]  /*23b0*/  BSYNC.RECONVERGENT B1 ;  /* 0x0000000000017941 */ /* 0x000fea0003800200 */
.L_x_33:
        /* <DEDUP_REMOVED lines=38> */
[----:B------:R-:W0:Y:S04]  /*2620*/  LDS.128 R4, [UR4+0x10] ;  /* 0x00001004ff047984 */ /* 0x000e280008000c00 */
[----:B------:R-:W1:Y:S01]  /*2630*/  LDS.64 R8, [UR4+0x20] ;  /* 0x00002004ff087984 */ /* 0x000e620008000a00 */
[----:B0-----:R-:W-:-:S04]  /*2640*/  IADD3 R0, PT, PT, R4, R0, R3 ;  /* 0x0000000004007210 */ /* 0x001fc80007ffe003 */
[----:B------:R-:W-:-:S04]  /*2650*/  IADD3 R0, PT, PT, R6, R0, R5 ;  /* 0x0000000006007210 */ /* 0x000fc80007ffe005 */
[----:B-1----:R-:W-:-:S05]  /*2660*/  IADD3 R0, PT, PT, R8, R0, R7 ;  /* 0x0000000008007210 */ /* 0x002fca0007ffe007 */
[----:B--2---:R-:W-:Y:S01]  /*2670*/  IMAD.IADD R3, R0, 0x1, R9 ;  /* 0x0000000100037824 */ /* 0x004fe200078e0209 */
[----:B------:R-:W-:Y:S06]  /*2680*/  BRA `(.L_x_17) ;  /* 0x0000001000a87947 */ /* 0x000fec0003800000 */
.L_x_43:
        /* <DEDUP_REMOVED lines=16> */
[----:B------:R-:W1:Y:S02]  /*2790*/  SHFL.DOWN PT, R2, R3, 0x2, R7 ;  /* 0x0840000003027989 */ /* 0x000e6400000e0007 */
[----:B-1----:R-:W-:Y:S02]  /*27a0*/  SEL R2, R2, RZ, !P0 ;  /* 0x000000ff02027207 */ /* 0x002fe40004000000 */
[----:B------:R-:W-:-:S03]  /*27b0*/  ISETP.GT.AND P0, PT, R8, R7, PT ;  /* 0x000000070800720c */ /* 0x000fc60003f04270 */
[----:B------:R-:W-:Y:S01]  /*27c0*/  IMAD.IADD R2, R3, 0x1, R2 ;  /* 0x0000000103027824 */ /* 0x000fe200078e0202 */
[----:B------:R-:W-:-:S04]  /*27d0*/  @!P1 SHF.R.U32.HI R3, RZ, 0x3, R9 ;  /* 0x00000003ff039819 */ /* 0x000fc80000011609 */
[----:B------:R-:W1:Y:S02]  /*27e0*/  SHFL.DOWN PT, R4, R2, 0x4, R7 ;  /* 0x0880000002047989 */ /* 0x000e6400000e0007 */
[----:B-1----:R-:W-:Y:S01]  /*27f0*/  SEL R5, R4, RZ, !P0 ;  /* 0x000000ff04057207 */ /* 0x002fe20004000000 */
[C---:B------:R-:W-:Y:S02]  /*2800*/  VIADD R4, R6.reuse, 0x8 ;  /* 0x0000000806047836 */ /* 0x040fe40000000000 */
[----:B------:R-:W-:Y:S02]  /*2810*/  VIADD R6, R6, 0x10 ;  /* 0x0000001006067836 */ /* 0x000fe40000000000 */
[----:B------:R-:W-:Y:S01]  /*2820*/  IMAD.IADD R5, R2, 0x1, R5 ;  /* 0x0000000102057824 */ /* 0x000fe200078e0205 */
[----:B------:R-:W-:Y:S02]  /*2830*/  ISETP.GT.AND P0, PT, R4, R7, PT ;  /* 0x000000070400720c */ /* 0x000fe40003f04270 */
[----:B------:R-:W-:-:S02]  /*2840*/  @!P1 MOV R4, 0x400 ;  /* 0x0000040000049802 */ /* 0x000fc40000000f00 */
[----:B------:R-:W1:Y:S02]  /*2850*/  SHFL.DOWN PT, R0, R5, 0x8, R7 ;  /* 0x0900000005007989 */ /* 0x000e6400000e0007 */
[----:B0-----:R-:W-:Y:S02]  /*2860*/  @!P1 LEA R11, R11, R4, 0x18 ;  /* 0x000000040b0b9211 */ /* 0x001fe400078ec0ff */
[----:B------:R-:W-:-:S05]  /*2870*/  @!P1 LOP3.LUT R4, R3, 0x7c, RZ, 0xc0, !PT ;  /* 0x0000007c03049812 */ /* 0x000fca00078ec0ff */
[----:B------:R-:W-:Y:S01]  /*2880*/  @!P1 IMAD.IADD R4, R4, 0x1, R11 ;  /* 0x0000000104049824 */ /* 0x000fe200078e020b */
[----:B-1----:R-:W-:Y:S02]  /*2890*/  SEL R0, R0, RZ, !P0 ;  /* 0x000000ff00007207 */ /* 0x002fe40004000000 */
        /* <DEDUP_REMOVED lines=15> */
[----:B-1----:R-:W0:Y:S04]  /*2990*/  LDS.128 R4, [UR4+0x10] ;  /* 0x00001004ff047984 */ /* 0x002e280008000c00 */
        /* <DEDUP_REMOVED lines=18> */
.L_x_30:
[----:B------:R-:W0:Y:S01]  /*2ac0*/  S2R R0, SR_TID.X ;  /* 0x0000000000007919 */ /* 0x000e220000002100 */
[----:B------:R-:W0:Y:S02]  /*2ad0*/  LDC.64 R2, c[0x0][0x380] ;  /* 0x0000e000ff027b82 */ /* 0x000e240000000a00 */
[----:B0-----:R-:W-:-:S05]  /*2ae0*/  IMAD.WIDE.U32 R2, R0, 0x4, R2 ;  /* 0x0000000400027825 */ /* 0x001fca00078e0002 */
[----:B------:R-:W2:Y:S04]  /*2af0*/  LDG.E.CONSTANT R19, desc[UR6][R2.64] ;  /* 0x0000000602137981 */ /* 0x000ea8000c1e9900 */
[----:B------:R-:W2:Y:S04]  /*2b00*/  LDG.E.CONSTANT R4, desc[UR6][R2.64+0x400] ;  /* 0x0004000602047981 */ /* 0x000ea8000c1e9900 */
[----:B------:R-:W2:Y:S04]  /*2b10*/  LDG.E.CONSTANT R5, desc[UR6][R2.64+0x800] ;  /* 0x0008000602057981 */ /* 0x000ea8000c1e9900 */
[----:B------:R-:W3:Y:S04]  /*2b20*/  LDG.E.CONSTANT R6, desc[UR6][R2.64+0xc00] ;  /* 0x000c000602067981 */ /* 0x000ee8000c1e9900 */
[----:B------:R-:W3:Y:S04]  /*2b30*/  LDG.E.CONSTANT R7, desc[UR6][R2.64+0x1000] ;  /* 0x0010000602077981 */ /* 0x000ee8000c1e9900 */
[----:B------:R-:W4:Y:S04]  /*2b40*/  LDG.E.CONSTANT R8, desc[UR6][R2.64+0x1400] ;  /* 0x0014000602087981 */ /* 0x000f28000c1e9900 */
[----:B------:R-:W4:Y:S04]  /*2b50*/  LDG.E.CONSTANT R9, desc[UR6][R2.64+0x1800] ;  /* 0x0018000602097981 */ /* 0x000f28000c1e9900 */
[----:B------:R-:W5:Y:S04]  /*2b60*/  LDG.E.CONSTANT R10, desc[UR6][R2.64+0x1c00] ;  /* 0x001c0006020a7981 */ /* 0x000f68000c1e9900 */
[----:B------:R-:W5:Y:S04]  /*2b70*/  LDG.E.CONSTANT R11, desc[UR6][R2.64+0x2000] ;  /* 0x00200006020b7981 */ /* 0x000f68000c1e9900 */
[----:B------:R-:W5:Y:S04]  /*2b80*/  LDG.E.CONSTANT R12, desc[UR6][R2.64+0x2400] ;  /* 0x00240006020c7981 */ /* 0x000f68000c1e9900 */
[----:B------:R-:W5:Y:S04]  /*2b90*/  LDG.E.CONSTANT R13, desc[UR6][R2.64+0x2800] ;  /* 0x00280006020d7981 */ /* 0x000f68000c1e9900 */
[----:B------:R-:W5:Y:S04]  /*2ba0*/  LDG.E.CONSTANT R14, desc[UR6][R2.64+0x2c00] ;  /* 0x002c0006020e7981 */ /* 0x000f68000c1e9900 */
[----:B------:R-:W5:Y:S04]  /*2bb0*/  LDG.E.CONSTANT R15, desc[UR6][R2.64+0x3000] ;  /* 0x00300006020f7981 */ /* 0x000f68000c1e9900 */
[----:B------:R-:W5:Y:S04]  /*2bc0*/  LDG.E.CONSTANT R16, desc[UR6][R2.64+0x3400] ;  /* 0x0034000602107981 */ /* 0x000f68000c1e9900 */
[----:B------:R-:W5:Y:S04]  /*2bd0*/  LDG.E.CONSTANT R17, desc[UR6][R2.64+0x3800] ;  /* 0x0038000602117981 */ /* 0x000f68000c1e9900 */
[----:B------:R-:W5:Y:S01]  /*2be0*/  LDG.E.CONSTANT R18, desc[UR6][R2.64+0x3c00] ;  /* 0x003c000602127981 */ /* 0x000f62000c1e9900 */
[----:B------:R-:W-:-:S02]  /*2bf0*/  ISETP.GE.U32.AND P0, PT, R20, 0x2000, PT ;  /* 0x000020001400780c */ /* 0x000fc40003f06070 */
[----:B--2---:R-:W-:-:S04]  /*2c00*/  IADD3 R4, PT, PT, R5, R4, R19 ;  /* 0x0000000405047210 */ /* 0x004fc80007ffe013 */
[----:B---3--:R-:W-:-:S04]  /*2c10*/  IADD3 R4, PT, PT, R7, R6, R4 ;  /* 0x0000000607047210 */ /* 0x008fc80007ffe004 */
[----:B----4-:R-:W-:-:S04]  /*2c20*/  IADD3 R4, PT, PT, R9, R8, R4 ;  /* 0x0000000809047210 */ /* 0x010fc80007ffe004 */
[----:B-----5:R-:W-:Y:S01]  /*2c30*/  IADD3 R4, PT, PT, R11, R10, R4 ;  /* 0x0000000a0b047210 */ /* 0x020fe20007ffe004 */
[----:B------:R-:W-:-:S03]  /*2c40*/  IMAD.MOV.U32 R11, RZ, RZ, 0x1000 ;  /* 0x00001000ff0b7424 */ /* 0x000fc600078e00ff */
[----:B------:R-:W-:-:S04]  /*2c50*/  IADD3 R4, PT, PT, R13, R12, R4 ;  /* 0x0000000c0d047210 */ /* 0x000fc80007ffe004 */
[----:B------:R-:W-:-:S04]  /*2c60*/  IADD3 R4, PT, PT, R15, R14, R4 ;  /* 0x0000000e0f047210 */ /* 0x000fc80007ffe004 */
[----:B------:R-:W-:-:S05]  /*2c70*/  IADD3 R17, PT, PT, R17, R16, R4 ;  /* 0x0000001011117210 */ /* 0x000fca0007ffe004 */
[----:B------:R-:W-:Y:S01]  /*2c80*/  IMAD.IADD R8, R18, 0x1, R17 ;  /* 0x0000000112087824 */ /* 0x000fe200078e0211 */
[----:B------:R-:W-:Y:S06]  /*2c90*/  @!P0 BRA `(.L_x_44) ;  /* 0x00000000008c8947 */ /* 0x000fec0003800000 */
[----:B------:R-:W0:Y:S01]  /*2ca0*/  LDC R7, c[0x0][0x390] ;  /* 0x0000e400ff077b82 */ /* 0x000e220000000800 */
[----:B------:R-:W-:Y:S02]  /*2cb0*/  VIADD R6, R20, 0xfffff000 ;  /* 0xfffff00014067836 */ /* 0x000fe40000000000 */
[----:B------:R-:W-:-:S07]  /*2cc0*/  IMAD.MOV.U32 R11, RZ, RZ, 0x1000 ;  /* 0x00001000ff0b7424 */ /* 0x000fce00078e00ff */
.L_x_46:
[----:B------:R-:W-:-:S05]  /*2cd0*/  IMAD.WIDE R4, R11, 0x4, R2 ;  /* 0x000000040b047825 */ /* 0x000fca00078e0202 */
        /* <DEDUP_REMOVED lines=16> */
[----:B--2---:R-:W-:-:S04]  /*2de0*/  IADD3 R18, PT, PT, R18, R19, R8 ;  /* 0x0000001312127210 */ /* 0x004fc80007ffe008 */
[----:B---3--:R-:W-:Y:S01]  /*2df0*/  IADD3 R18, PT, PT, R21, R20, R18 ;  /* 0x0000001415127210 */ /* 0x008fe20007ffe012 */
[----:B0-----:R-:W-:-:S04]  /*2e00*/  IMAD.MOV.U32 R20, RZ, RZ, R7 ;  /* 0x000000ffff147224 */ /* 0x001fc800078e0007 */
[----:B------:R-:W-:Y:S01]  /*2e10*/  IMAD.IADD R8, R20, 0x1, -R11 ;  /* 0x0000000114087824 */ /* 0x000fe200078e0a0b */
[----:B----4-:R-:W-:-:S04]  /*2e20*/  IADD3 R18, PT, PT, R23, R22, R18 ;  /* 0x0000001617127210 */ /* 0x010fc80007ffe012 */
[----:B------:R-:W-:Y:S02]  /*2e30*/  ISETP.GE.AND P0, PT, R8, 0x1000, PT ;  /* 0x000010000800780c */ /* 0x000fe40003f06270 */
[----:B-----5:R-:W-:-:S04]  /*2e40*/  IADD3 R18, PT, PT, R25, R24, R18 ;  /* 0x0000001819127210 */ /* 0x020fc80007ffe012 */
[----:B------:R-:W-:-:S04]  /*2e50*/  IADD3 R14, PT, PT, R14, R17, R18 ;  /* 0x000000110e0e7210 */ /* 0x000fc80007ffe012 */
[----:B------:R-:W-:-:S04]  /*2e60*/  IADD3 R12, PT, PT, R15, R12, R14 ;  /* 0x0000000c0f0c7210 */ /* 0x000fc80007ffe00e */
[----:B------:R-:W-:-:S04]  /*2e70*/  IADD3 R10, PT, PT, R10, R13, R12 ;  /* 0x0000000d0a0a7210 */ /* 0x000fc80007ffe00c */
[----:B------:R-:W-:Y:S01]  /*2e80*/  IADD3 R8, PT, PT, R16, R9, R10 ;  /* 0x0000000910087210 */ /* 0x000fe20007ffe00a */
[----:B------:R-:W-:Y:S06]  /*2e90*/  @!P0 BRA `(.L_x_45) ;  /* 0x0000000400fc8947 */ /* 0x000fec0003800000 */
[----:B------:R-:W-:-:S05]  /*2ea0*/  VIADD R11, R11, 0x1000 ;  /* 0x000010000b0b7836 */ /* 0x000fca0000000000 */
[----:B------:R-:W-:-:S13]  /*2eb0*/  ISETP.GT.AND P0, PT, R11, R6, PT ;  /* 0x000000060b00720c */ /* 0x000fda0003f04270 */
[----:B------:R-:W-:Y:S05]  /*2ec0*/  @!P0 BRA `(.L_x_46) ;  /* 0xfffffffc00808947 */ /* 0x000fea000383ffff */
.L_x_44:
        /* <DEDUP_REMOVED lines=20> */
.L_x_50:
        /* <DEDUP_REMOVED lines=8> */
.L_x_49:
[----:B------:R-:W-:Y:S05]  /*3090*/  BSYNC.RECONVERGENT B2 ;  /* 0x0000000000027941 */ /* 0x000fea0003800200 */
.L_x_48:
        /* <DEDUP_REMOVED lines=16> */
.L_x_53:
        /* <DEDUP_REMOVED lines=20> */
[----:B------:R-:W5:Y:S04]  /*32e0*/  LDG.E.CONSTANT R22, desc[UR6][R2.64+0x2400] ;  /* 0x0024000602167981 */ /* 0x000f68000c1e9900 */
[----:B------:R0:W5:Y:S04]  /*32f0*/  LDG.E.CONSTANT R5, desc[UR6][R4.64] ;  /* 0x0000000604057981 */ /* 0x000168000c1e9900 */
        /* <DEDUP_REMOVED lines=17> */
.L_x_52:
[----:B------:R-:W-:Y:S05]  /*3410*/  BSYNC.RECONVERGENT B2 ;  /* 0x0000000000027941 */ /* 0x000fea0003800200 */
.L_x_51:
        /* <DEDUP_REMOVED lines=10> */
[----:B------:R-:W5:Y:S01]  /*34c0*/  LDG.E.CONSTANT R16, desc[UR6][R2.64+0x1400] ;  /* 0x0014000602107981 */ /* 0x000f62000c1e9900 */
[----:B0-----:R-:W-:-:S04]  /*34d0*/  IMAD.WIDE.U32 R4, R11, 0x4, R6 ;  /* 0x000000040b047825 */ /* 0x001fc800078e0006 */
[----:B------:R-:W-:Y:S02]  /*34e0*/  IMAD.WIDE.U32 R6, R13, 0x4, R6 ;  /* 0x000000040d067825 */ /* 0x000fe400078e0006 */
[----:B------:R0:W2:Y:S04]  /*34f0*/  LDG.E.CONSTANT R5, desc[UR6][R4.64] ;  /* 0x0000000604057981 */ /* 0x0000a8000c1e9900 */
[----:B------:R1:W3:Y:S04]  /*3500*/  LDG.E.CONSTANT R13, desc[UR6][R2.64] ;  /* 0x00000006020d7981 */ /* 0x0002e8000c1e9900 */
[----:B------:R-:W4:Y:S01]  /*3510*/  LDG.E.CONSTANT R7, desc[UR6][R6.64] ;  /* 0x0000000606077981 */ /* 0x000f22000c1e9900 */
[----:B0-----:R-:W-:Y:S01]  /*3520*/  IADD3 R4, P1, PT, R2, 0x2000, RZ ;  /* 0x0000200002047810 */ /* 0x001fe20007f3e0ff */
[----:B------:R-:W-:Y:S01]  /*3530*/  VIADD R10, R10, 0x800 ;  /* 0x000008000a0a7836 */ /* 0x000fe20000000000 */
[----:B------:R-:W-:Y:S01]  /*3540*/  PLOP3.LUT P0, PT, PT, PT, PT, 0x8, 0x80 ;  /* 0x000000000080781c */ /* 0x000fe20003f0e170 */
[----:B------:R-:W-:-:S02]  /*3550*/  VIADD R11, R11, 0x800 ;  /* 0x000008000b0b7836 */ /* 0x000fc40000000000 */
[----:B-1----:R-:W-:Y:S01]  /*3560*/  IMAD.MOV.U32 R2, RZ, RZ, R4 ;  /* 0x000000ffff027224 */ /* 0x002fe200078e0004 */
[----:B--2---:R-:W-:-:S04]  /*3570*/  IADD3 R12, PT, PT, R12, R5, R8 ;  /* 0x000000050c0c7210 */ /* 0x004fc80007ffe008 */
[----:B---3--:R-:W-:Y:S01]  /*3580*/  IADD3 R12, PT, PT, R14, R13, R12 ;  /* 0x0000000d0e0c7210 */ /* 0x008fe20007ffe00c */
[----:B------:R-:W-:-:S03]  /*3590*/  IMAD.X R5, RZ, RZ, R3, P1 ;  /* 0x000000ffff057224 */ /* 0x000fc600008e0603 */
[----:B----4-:R-:W-:Y:S01]  /*35a0*/  IADD3 R12, PT, PT, R15, R7, R12 ;  /* 0x000000070f0c7210 */ /* 0x010fe20007ffe00c */
[----:B------:R-:W-:-:S03]  /*35b0*/  IMAD.MOV.U32 R3, RZ, RZ, R5 ;  /* 0x000000ffff037224 */ /* 0x000fc600078e0005 */
[----:B-----5:R-:W-:-:S07]  /*35c0*/  IADD3 R8, PT, PT, R16, R17, R12 ;  /* 0x0000001110087210 */ /* 0x020fce0007ffe00c */
.L_x_55:
[----:B------:R-:W-:Y:S05]  /*35d0*/  BSYNC.RECONVERGENT B2 ;  /* 0x0000000000027941 */ /* 0x000fea0003800200 */
.L_x_54:
        /* <DEDUP_REMOVED lines=10> */
.L_x_47:
[----:B------:R-:W-:Y:S05]  /*3680*/  BSYNC.RECONVERGENT B1 ;  /* 0x0000000000017941 */ /* 0x000fea0003800200 */
.L_x_45:
[----:B------:R-:W0:Y:S01]  /*3690*/  S2R R9, SR_LANEID ;  /* 0x0000000000097919 */ /* 0x000e220000000000 */
[----:B------:R-:W1:Y:S01]  /*36a0*/  SHFL.DOWN PT, R2, R8, 0x1, 0x1f ;  /* 0x08201f0008027f89 */ /* 0x000e6200000e0000 */
[C---:B0-----:R-:W-:Y:S02]  /*36b0*/  ISETP.GT.AND P0, PT, R9.reuse, 0x1e, PT ;  /* 0x0000001e0900780c */ /* 0x041fe40003f04270 */
[C---:B------:R-:W-:Y:S02]  /*36c0*/  ISETP.NE.AND P1, PT, R9.reuse, RZ, PT ;  /* 0x000000ff0900720c */ /* 0x040fe40003f25270 */
        /* <DEDUP_REMOVED lines=37> */
[----:B0-----:R-:W-:-:S07]  /*3920*/  IMAD.IADD R3, R0, 0x1, R9 ;  /* 0x0000000100037824 */ /* 0x001fce00078e0209 */
.L_x_17:
[----:B------:R-:W-:Y:S05]  /*3930*/  BSYNC.RECONVERGENT B0 ;  /* 0x0000000000007941 */ /* 0x000fea0003800200 */
.L_x_1:
[----:B------:R-:W-:Y:S05]  /*3940*/  @P0 EXIT ;  /* 0x000000000000094d */ /* 0x000fea0003800000 */
[----:B-1----:R-:W1:Y:S01]  /*3950*/  LDC.64 R4, c[0x0][0x388] ;  /* 0x0000e200ff047b82 */ /* 0x002e620000000a00 */
[----:B------:R-:W0:Y:S02]  /*3960*/  LDCU UR4, c[0x0][0x398] ;  /* 0x00007300ff0477ac */ /* 0x000e240008000800 */
[----:B0-234-:R-:W-:-:S05]  /*3970*/  VIADD R3, R3, UR4 ;  /* 0x0000000403037c36 */ /* 0x01dfca0008000000 */
[----:B-1----:R-:W-:Y:S01]  /*3980*/  STG.E desc[UR6][R4.64], R3 ;  /* 0x0000000304007986 */ /* 0x002fe2000c101906 */
[----:B------:R-:W-:Y:S05]  /*3990*/  EXIT ;  /* 0x000000000000794d */ /* 0x000fea0003800000 */
.L_x_56:
[----:B------:R-:W-:-:S00]  /*39a0*/  BRA `(.L_x_56) ;  /* 0xfffffffc00fc7947 */ /* 0x000fc0000383ffff */
[----:B------:R-:W-:-:S00]  /*39b0*/  NOP ;  /* 0x0000000000007918 */ /* 0x000fc00000000000 */
        /* <DEDUP_REMOVED lines=12> */
.L_x_274:


//--------------------- .text._ZN3cub18CUB_300001_SM_10006detail6reduce18DeviceReduceKernelINS2_10policy_hubIiyN4cuda3std3__44plusIiEEE10Policy1000EN6thrust24THRUST_300001_SM_1000_NS6detail15normal_iteratorINSD_10device_ptrIiEEEEyS9_iNS7_10__identityEEEvT0_PT3_T1_NS0_13GridEvenShareISN_EET2_T4_ --------------------------
	.section	.text._ZN3cub18CUB_300001_SM_10006detail6reduce18DeviceReduceKernelINS2_10policy_hubIiyN4cuda3std3__44plusIiEEE10Policy1000EN6thrust24THRUST_300001_SM_1000_NS6detail15normal_iteratorINSD_10device_ptrIiEEEEyS9_iNS7_10__identityEEEvT0_PT3_T1_NS0_13GridEvenShareISN_EET2_T4_,"ax",@progbits
	.align	128
        .global         _ZN3cub18CUB_300001_SM_10006detail6reduce18DeviceReduceKernelINS2_10policy_hubIiyN4cuda3std3__44plusIiEEE10Policy1000EN6thrust24THRUST_300001_SM_1000_NS6detail15normal_iteratorINSD_10device_ptrIiEEEEyS9_iNS7_10__identityEEEvT0_PT3_T1_NS0_13GridEvenShareISN_EET2_T4_
        .type           _ZN3cub18CUB_300001_SM_10006detail6reduce18DeviceReduceKernelINS2_10policy_hubIiyN4cuda3std3__44plusIiEEE10Policy1000EN6thrust24THRUST_300001_SM_1000_NS6detail15normal_iteratorINSD_10device_ptrIiEEEEyS9_iNS7_10__identityEEEvT0_PT3_T1_NS0_13GridEvenShareISN_EET2_T4_,@function
        .size           _ZN3cub18CUB_300001_SM_10006detail6reduce18DeviceReduceKernelINS2_10policy_hubIiyN4cuda3std3__44plusIiEEE10Policy1000EN6thrust24THRUST_300001_SM_1000_NS6detail15normal_iteratorINSD_10device_ptrIiEEEEyS9_iNS7_10__identityEEEvT0_PT3_T1_NS0_13GridEvenShareISN_EET2_T4_,(.L_x_275 - _ZN3cub18CUB_300001_SM_10006detail6reduce18DeviceReduceKernelINS2_10policy_hubIiyN4cuda3std3__44plusIiEEE10Policy1000EN6thrust24THRUST_300001_SM_1000_NS6detail15normal_iteratorINSD_10device_ptrIiEEEEyS9_iNS7_10__identityEEEvT0_PT3_T1_NS0_13GridEvenShareISN_EET2_T4_)
        .other          _ZN3cub18CUB_300001_SM_10006detail6reduce18DeviceReduceKernelINS2_10policy_hubIiyN4cuda3std3__44plusIiEEE10Policy1000EN6thrust24THRUST_300001_SM_1000_NS6detail15normal_iteratorINSD_10device_ptrIiEEEEyS9_iNS7_10__identityEEEvT0_PT3_T1_NS0_13GridEvenShareISN_EET2_T4_,@"STO_CUDA_ENTRY STV_DEFAULT"
_ZN3cub18CUB_300001_SM_10006detail6reduce18DeviceReduceKernelINS2_10policy_hubIiyN4cuda3std3__44plusIiEEE10Policy1000EN6thrust24THRUST_300001_SM_1000_NS6detail15normal_iteratorINSD_10device_ptrIiEEEEyS9_iNS7_10__identityEEEvT0_PT3_T1_NS0_13GridEvenShareISN_EET2_T4_:
.text._ZN3cub18CUB_300001_SM_10006detail6reduce18DeviceReduceKernelINS2_10policy_hubIiyN4cuda3std3__44plusIiEEE10Policy1000EN6thrust24THRUST_300001_SM_1000_NS6detail15normal_iteratorINSD_10device_ptrIiEEEEyS9_iNS7_10__identityEEEvT0_PT3_T1_NS0_13GridEvenShareISN_EET2_T4_:
[----:B------:R-:W-:Y:S08]  /*0000*/  LDC R1, c[0x0][0x37c] ;  /* 0x0000df00ff017b82 */ /* 0x000ff00000000800 */
[----:B------:R-:W0:Y:S01]  /*0010*/  S2UR UR16, SR_CTAID.X ;  /* 0x00000000001079c3 */ /* 0x000e220000002500 */
[----:B------:R-:W1:Y:S01]  /*0020*/  LDCU.64 UR8, c[0x0][0x3b8] ;  /* 0x00007700ff0877ac */ /* 0x000e620008000a00 */
[----:B------:R-:W-:Y:S01]  /*0030*/  BSSY.RECONVERGENT B0, `(.L_x_57) ;  /* 0x0000201000007945 */ /* 0x000fe20003800200 */
[----:B------:R-:W2:Y:S01]  /*0040*/  LDCU UR5, c[0x0][0x3c0] ;  /* 0x00007800ff0577ac */ /* 0x000ea20008000800 */
[----:B------:R-:W3:Y:S01]  /*0050*/  LDCU.64 UR14, c[0x0][0x358] ;  /* 0x00006b00ff0e77ac */ /* 0x000ee20008000a00 */
[----:B-1----:R-:W-:-:S02]  /*0060*/  IMAD.U32 R2, RZ, RZ, UR8 ;  /* 0x00000008ff027e24 */ /* 0x002fc4000f8e00ff */
[----:B------:R-:W-:Y:S01]  /*0070*/  IMAD.U32 R3, RZ, RZ, UR9 ;  /* 0x00000009ff037e24 */ /* 0x000fe2000f8e00ff */
[----:B--2---:R-:W-:Y:S02]  /*0080*/  USHF.L.U32 UR5, UR5, 0xc, URZ ;  /* 0x0000000c05057899 */ /* 0x004fe400080006ff */
[----:B0-----:R-:W-:Y:S02]  /*0090*/  USHF.L.U32 UR7, UR16, 0xc, URZ ;  /* 0x0000000c10077899 */ /* 0x001fe400080006ff */
[----:B------:R-:W-:-:S04]  /*00a0*/  USHF.R.S32.HI UR4, URZ, 0x1f, UR5 ;  /* 0x0000001fff047899 */ /* 0x000fc80008011405 */
[----:B------:R-:W-:-:S04]  /*00b0*/  IADD3 R23, P1, PT, R2, -UR7, RZ ;  /* 0x8000000702177c10 */ /* 0x000fc8000ff3e0ff */
[----:B------:R-:W-:Y:S02]  /*00c0*/  ISETP.GT.U32.AND P0, PT, R23, 0xfff, PT ;  /* 0x00000fff1700780c */ /* 0x000fe40003f04070 */
[----:B------:R-:W-:-:S04]  /*00d0*/  IADD3.X R22, PT, PT, R3, -0x1, RZ, P1, !PT ;  /* 0xffffffff03167810 */ /* 0x000fc80000ffe4ff */
[----:B------:R-:W-:-:S13]  /*00e0*/  ISETP.GT.U32.AND.EX P0, PT, R22, RZ, PT, P0 ;  /* 0x000000ff1600720c */ /* 0x000fda0003f04100 */
[----:B---3--:R-:W-:Y:S05]  /*00f0*/  @P0 BRA `(.L_x_58) ;  /* 0x0000000c00ac0947 */ /* 0x008fea0003800000 */
[----:B------:R-:W0:Y:S01]  /*0100*/  S2R R3, SR_TID.X ;  /* 0x0000000000037919 */ /* 0x000e220000002100 */
[----:B------:R-:W-:Y:S01]  /*0110*/  VIADD R0, R2, -UR7 ;  /* 0x8000000702007c36 */ /* 0x000fe20008000000 */
[----:B------:R-:W-:Y:S01]  /*0120*/  BSSY.RECONVERGENT B1, `(.L_x_59) ;  /* 0x000000a000017945 */ /* 0x000fe20003800200 */
[----:B------:R-:W-:-:S03]  /*0130*/  IMAD.MOV.U32 R4, RZ, RZ, RZ ;  /* 0x000000ffff047224 */ /* 0x000fc600078e00ff */
[----:B0-----:R-:W-:Y:S01]  /*0140*/  ISETP.GE.AND P0, PT, R3, R0, PT ;  /* 0x000000000300720c */ /* 0x001fe20003f06270 */
[----:B------:R-:W-:-:S12]  /*0150*/  IMAD.MOV.U32 R5, RZ, RZ, R3 ;  /* 0x000000ffff057224 */ /* 0x000fd800078e0003 */
[----:B------:R-:W-:Y:S05]  /*0160*/  @P0 BRA `(.L_x_60) ;  /* 0x0000000000140947 */ /* 0x000fea0003800000 */
[----:B------:R-:W0:Y:S01]  /*0170*/  LDC.64 R6, c[0x0][0x380] ;  /* 0x0000e000ff067b82 */ /* 0x000e220000000a00 */
[----:B------:R-:W-:-:S04]  /*0180*/  VIADD R5, R3, UR7 ;  /* 0x0000000703057c36 */ /* 0x000fc80008000000 */
[----:B0-----:R-:W-:-:S05]  /*0190*/  IMAD.WIDE.U32 R6, R5, 0x4, R6 ;  /* 0x0000000405067825 */ /* 0x001fca00078e0006 */
[----:B------:R0:W5:Y:S01]  /*01a0*/  LDG.E R4, desc[UR14][R6.64] ;  /* 0x0000000e06047981 */ /* 0x000162000c1e1900 */
[----:B------:R-:W-:-:S07]  /*01b0*/  VIADD R5, R3, 0x100 ;  /* 0x0000010003057836 */ /* 0x000fce0000000000 */
.L_x_60:
[----:B------:R-:W-:Y:S05]  /*01c0*/  BSYNC.RECONVERGENT B1 ;  /* 0x0000000000017941 */ /* 0x000fea0003800200 */
.L_x_59:
[----:B------:R-:W-:Y:S01]  /*01d0*/  ISETP.GE.AND P0, PT, R5, R0, PT ;  /* 0x000000000500720c */ /* 0x000fe20003f06270 */
[----:B------:R-:W-:-:S12]  /*01e0*/  BSSY.RECONVERGENT B1, `(.L_x_61) ;  /* 0x000006c000017945 */ /* 0x000fd80003800200 */
[----:B------:R-:W-:Y:S05]  /*01f0*/  @P0 BRA `(.L_x_62) ;  /* 0x0000000400a80947 */ /* 0x000fea0003800000 */
[----:B0-----:R-:W-:Y:S01]  /*0200*/  LOP3.LUT R7, RZ, R5, RZ, 0x33, !PT ;  /* 0x00000005ff077212 */ /* 0x001fe200078e33ff */
[----:B------:R-:W-:Y:S03]  /*0210*/  BSSY.RECONVERGENT B2, `(.L_x_63) ;  /* 0x0000030000027945 */ /* 0x000fe60003800200 */
[----:B------:R-:W-:-:S04]  /*0220*/  IADD3 R7, PT, PT, R2, -UR7, R7 ;  /* 0x8000000702077c10 */ /* 0x000fc8000fffe007 */
[C---:B------:R-:W-:Y:S02]  /*0230*/  ISETP.GE.U32.AND P1, PT, R7.reuse, 0xf00, PT ;  /* 0x00000f000700780c */ /* 0x040fe40003f26070 */
[----:B------:R-:W-:-:S04]  /*0240*/  LEA.HI R2, R7, 0x1, RZ, 0x18 ;  /* 0x0000000107027811 */ /* 0x000fc800078fc0ff */
[----:B------:R-:W-:-:S04]  /*0250*/  LOP3.LUT R21, R2, 0xf, RZ, 0xc0, !PT ;  /* 0x0000000f02157812 */ /* 0x000fc800078ec0ff */
[----:B------:R-:W-:-:S03]  /*0260*/  ISETP.NE.AND P0, PT, R21, RZ, PT ;  /* 0x000000ff1500720c */ /* 0x000fc60003f05270 */
[----:B------:R-:W-:Y:S10]  /*0270*/  @!P1 BRA `(.L_x_64) ;  /* 0x0000000000a49947 */ /* 0x000ff40003800000 */
[----:B------:R-:W0:Y:S01]  /*0280*/  LDCU.64 UR8, c[0x0][0x380] ;  /* 0x00007000ff0877ac */ /* 0x000e220008000a00 */
[----:B------:R-:W-:Y:S01]  /*0290*/  IMAD.WIDE.U32 R6, R5, 0x4, RZ ;  /* 0x0000000405067825 */ /* 0x000fe200078e00ff */
[----:B------:R-:W-:Y:S01]  /*02a0*/  LOP3.LUT R8, R2, 0x1fffff0, RZ, 0xc0, !PT ;  /* 0x01fffff002087812 */ /* 0x000fe200078ec0ff */
[----:B------:R-:W-:-:S04]  /*02b0*/  UIMAD.WIDE.U32 UR4, UR16, 0x4000, URZ ;  /* 0x00004000100478a5 */ /* 0x000fc8000f8e00ff */
[----:B------:R-:W-:Y:S02]  /*02c0*/  IMAD.MOV R8, RZ, RZ, -R8 ;  /* 0x000000ffff087224 */ /* 0x000fe400078e0a08 */
[----:B------:R-:W-:Y:S02]  /*02d0*/  LOP3.LUT R14, R6, UR4, RZ, 0xfc, !PT ;  /* 0x00000004060e7c12 */ /* 0x000fe4000f8efcff */
[----:B------:R-:W-:Y:S02]  /*02e0*/  LOP3.LUT R7, R7, UR5, RZ, 0xfc, !PT ;  /* 0x0000000507077c12 */ /* 0x000fe4000f8efcff */
[----:B0-----:R-:W-:-:S04]  /*02f0*/  IADD3 R14, P1, PT, R14, UR8, RZ ;  /* 0x000000080e0e7c10 */ /* 0x001fc8000ff3e0ff */
[----:B------:R-:W-:-:S04]  /*0300*/  IADD3 R14, P2, PT, R14, 0x2000, RZ ;  /* 0x000020000e0e7810 */ /* 0x000fc80007f5e0ff */
[----:B------:R-:W-:-:S09]  /*0310*/  IADD3.X R7, PT, PT, RZ, UR9, R7, P2, P1 ;  /* 0x00000009ff077c10 */ /* 0x000fd200097e2407 */
.L_x_65:
[----:B------:R-:W-:-:S05]  /*0320*/  IMAD.MOV.U32 R6, RZ, RZ, R14 ;  /* 0x000000ffff067224 */ /* 0x000fca00078e000e */
[----:B------:R-:W2:Y:S04]  /*0330*/  LDG.E R15, desc[UR14][R6.64+-0x2000] ;  /* 0xffe0000e060f7981 */ /* 0x000ea8000c1e1900 */
[----:B------:R-:W2:Y:S04]  /*0340*/  LDG.E R16, desc[UR14][R6.64+-0x1c00] ;  /* 0xffe4000e06107981 */ /* 0x000ea8000c1e1900 */
[----:B------:R-:W3:Y:S04]  /*0350*/  LDG.E R18, desc[UR14][R6.64+-0x1800] ;  /* 0xffe8000e06127981 */ /* 0x000ee8000c1e1900 */
[----:B------:R-:W3:Y:S04]  /*0360*/  LDG.E R17, desc[UR14][R6.64+-0x1400] ;  /* 0xffec000e06117981 */ /* 0x000ee8000c1e1900 */
[----:B------:R-:W4:Y:S04]  /*0370*/  LDG.E R20, desc[UR14][R6.64+-0x1000] ;  /* 0xfff0000e06147981 */ /* 0x000f28000c1e1900 */
        /* <DEDUP_REMOVED lines=10> */
[----:B------:R0:W4:Y:S01]  /*0420*/  LDG.E R10, desc[UR14][R6.64+0x1c00] ;  /* 0x001c000e060a7981 */ /* 0x000122000c1e1900 */
[----:B------:R-:W-:-:S02]  /*0430*/  VIADD R8, R8, 0x10 ;  /* 0x0000001008087836 */ /* 0x000fc40000000000 */
[----:B------:R-:W-:-:S03]  /*0440*/  VIADD R5, R5, 0x1000 ;  /* 0x0000100005057836 */ /* 0x000fc60000000000 */
[----:B------:R-:W-:Y:S02]  /*0450*/  ISETP.NE.AND P1, PT, R8, RZ, PT ;  /* 0x000000ff0800720c */ /* 0x000fe40003f25270 */
[----:B--2--5:R-:W-:-:S04]  /*0460*/  IADD3 R15, PT, PT, R16, R15, R4 ;  /* 0x0000000f100f7210 */ /* 0x024fc80007ffe004 */
[----:B---3--:R-:W-:-:S04]  /*0470*/  IADD3 R15, PT, PT, R17, R18, R15 ;  /* 0x00000012110f7210 */ /* 0x008fc80007ffe00f */
[----:B----4-:R-:W-:-:S04]  /*0480*/  IADD3 R15, PT, PT, R19, R20, R15 ;  /* 0x00000014130f7210 */ /* 0x010fc80007ffe00f */
[----:B------:R-:W-:-:S04]  /*0490*/  IADD3 R15, PT, PT, R23, R22, R15 ;  /* 0x00000016170f7210 */ /* 0x000fc80007ffe00f */
[----:B------:R-:W-:-:S04]  /*04a0*/  IADD3 R15, PT, PT, R25, R24, R15 ;  /* 0x00000018190f7210 */ /* 0x000fc80007ffe00f */
[----:B------:R-:W-:Y:S02]  /*04b0*/  IADD3 R13, PT, PT, R13, R14, R15 ;  /* 0x0000000e0d0d7210 */ /* 0x000fe40007ffe00f */
[----:B------:R-:W-:-:S05]  /*04c0*/  IADD3 R14, P2, PT, R6, 0x4000, RZ ;  /* 0x00004000060e7810 */ /* 0x000fca0007f5e0ff */
[----:B0-----:R-:W-:Y:S01]  /*04d0*/  IMAD.X R7, RZ, RZ, R7, P2 ;  /* 0x000000ffff077224 */ /* 0x001fe200010e0607 */
[----:B------:R-:W-:-:S04]  /*04e0*/  IADD3 R9, PT, PT, R12, R9, R13 ;  /* 0x000000090c097210 */ /* 0x000fc80007ffe00d */
[----:B------:R-:W-:Y:S01]  /*04f0*/  IADD3 R4, PT, PT, R10, R11, R9 ;  /* 0x0000000b0a047210 */ /* 0x000fe20007ffe009 */
[----:B------:R-:W-:Y:S06]  /*0500*/  @P1 BRA `(.L_x_65) ;  /* 0xfffffffc00841947 */ /* 0x000fec000383ffff */
.L_x_64:
[----:B------:R-:W-:Y:S05]  /*0510*/  BSYNC.RECONVERGENT B2 ;  /* 0x0000000000027941 */ /* 0x000fea0003800200 */
.L_x_63:
[----:B------:R-:W-:Y:S05]  /*0520*/  @!P0 BRA `(.L_x_62) ;  /* 0x0000000000dc8947 */ /* 0x000fea0003800000 */
[----:B------:R-:W-:Y:S01]  /*0530*/  ISETP.GE.U32.AND P0, PT, R21, 0x8, PT ;  /* 0x000000081500780c */ /* 0x000fe20003f06070 */
[----:B------:R-:W-:Y:S01]  /*0540*/  BSSY.RECONVERGENT B2, `(.L_x_66) ;  /* 0x0000016000027945 */ /* 0x000fe20003800200 */
[----:B------:R-:W-:-:S04]  /*0550*/  LOP3.LUT R16, R2, 0x7, RZ, 0xc0, !PT ;  /* 0x0000000702107812 */ /* 0x000fc800078ec0ff */
[----:B------:R-:W-:-:S07]  /*0560*/  ISETP.NE.AND P1, PT, R16, RZ, PT ;  /* 0x000000ff1000720c */ /* 0x000fce0003f25270 */
[----:B------:R-:W-:Y:S06]  /*0570*/  @!P0 BRA `(.L_x_67) ;  /* 0x0000000000488947 */ /* 0x000fec0003800000 */
[----:B------:R-:W0:Y:S01]  /*0580*/  LDCU.64 UR4, c[0x0][0x380] ;  /* 0x00007000ff0477ac */ /* 0x000e220008000a00 */
[----:B------:R-:W-:-:S04]  /*0590*/  IADD3 R7, P0, PT, R5, UR7, RZ ;  /* 0x0000000705077c10 */ /* 0x000fc8000ff1e0ff */
[----:B------:R-:W-:Y:S02]  /*05a0*/  LEA.HI.X.SX32 R8, R5, RZ, 0x1, P0 ;  /* 0x000000ff05087211 */ /* 0x000fe400000f0eff */
[----:B0-----:R-:W-:-:S04]  /*05b0*/  LEA R6, P0, R7, UR4, 0x2 ;  /* 0x0000000407067c11 */ /* 0x001fc8000f8010ff */
[----:B------:R-:W-:-:S05]  /*05c0*/  LEA.HI.X R7, R7, UR5, R8, 0x2, P0 ;  /* 0x0000000507077c11 */ /* 0x000fca00080f1408 */
[----:B------:R-:W2:Y:S04]  /*05d0*/  LDG.E R9, desc[UR14][R6.64] ;  /* 0x0000000e06097981 */ /* 0x000ea8000c1e1900 */
[----:B------:R-:W2:Y:S04]  /*05e0*/  LDG.E R8, desc[UR14][R6.64+0x400] ;  /* 0x0004000e06087981 */ /* 0x000ea8000c1e1900 */
[----:B------:R-:W3:Y:S04]  /*05f0*/  LDG.E R11, desc[UR14][R6.64+0x800] ;  /* 0x0008000e060b7981 */ /* 0x000ee8000c1e1900 */
[----:B------:R-:W3:Y:S04]  /*0600*/  LDG.E R10, desc[UR14][R6.64+0xc00] ;  /* 0x000c000e060a7981 */ /* 0x000ee8000c1e1900 */
[----:B------:R-:W4:Y:S04]  /*0610*/  LDG.E R13, desc[UR14][R6.64+0x1000] ;  /* 0x0010000e060d7981 */ /* 0x000f28000c1e1900 */
[----:B------:R-:W4:Y:S04]  /*0620*/  LDG.E R12, desc[UR14][R6.64+0x1400] ;  /* 0x0014000e060c7981 */ /* 0x000f28000c1e1900 */
[----:B------:R-:W4:Y:S04]  /*0630*/  LDG.E R15, desc[UR14][R6.64+0x1800] ;  /* 0x0018000e060f7981 */ /* 0x000f28000c1e1900 */
[----:B------:R-:W4:Y:S01]  /*0640*/  LDG.E R14, desc[UR14][R6.64+0x1c00] ;  /* 0x001c000e060e7981 */ /* 0x000f22000c1e1900 */
[----:B------:R-:W-:Y:S01]  /*0650*/  VIADD R5, R5, 0x800 ;  /* 0x0000080005057836 */ /* 0x000fe20000000000 */
[----:B--2--5:R-:W-:-:S04]  /*0660*/  IADD3 R8, PT, PT, R8, R9, R4 ;  /* 0x0000000908087210 */ /* 0x024fc80007ffe004 */
[----:B---3--:R-:W-:-:S04]  /*0670*/  IADD3 R8, PT, PT, R10, R11, R8 ;  /* 0x0000000b0a087210 */ /* 0x008fc80007ffe008 */
[----:B----4-:R-:W-:-:S04]  /*0680*/  IADD3 R8, PT, PT, R12, R13, R8 ;  /* 0x0000000d0c087210 */ /* 0x010fc80007ffe008 */
[----:B------:R-:W-:-:S07]  /*0690*/  IADD3 R4, PT, PT, R14, R15, R8 ;  /* 0x0000000f0e047210 */ /* 0x000fce0007ffe008 */
.L_x_67:
[----:B------:R-:W-:Y:S05]  /*06a0*/  BSYNC.RECONVERGENT B2 ;  /* 0x0000000000027941 */ /* 0x000fea0003800200 */
.L_x_66:
        /* <DEDUP_REMOVED lines=14> */
[----:B------:R-:W3:Y:S01]  /*0790*/  LDG.E R10, desc[UR14][R6.64+0xc00] ;  /* 0x000c000e060a7981 */ /* 0x000ee2000c1e1900 */
[----:B------:R-:W-:Y:S01]  /*07a0*/  VIADD R5, R5, 0x400 ;  /* 0x0000040005057836 */ /* 0x000fe20000000000 */
[----:B--2--5:R-:W-:-:S04]  /*07b0*/  IADD3 R4, PT, PT, R8, R9, R4 ;  /* 0x0000000908047210 */ /* 0x024fc80007ffe004 */
[----:B---3--:R-:W-:-:S07]  /*07c0*/  IADD3 R4, PT, PT, R10, R11, R4 ;  /* 0x0000000b0a047210 */ /* 0x008fce0007ffe004 */
.L_x_69:
[----:B------:R-:W-:Y:S05]  /*07d0*/  BSYNC.RECONVERGENT B2 ;  /* 0x0000000000027941 */ /* 0x000fea0003800200 */
.L_x_68:
[----:B------:R-:W-:Y:S05]  /*07e0*/  @!P1 BRA `(.L_x_62) ;  /* 0x00000000002c9947 */ /* 0x000fea0003800000 */
[----:B------:R-:W0:Y:S01]  /*07f0*/  LDC.64 R6, c[0x0][0x380] ;  /* 0x0000e000ff067b82 */ /* 0x000e220000000a00 */
[----:B------:R-:W-:Y:S02]  /*0800*/  IMAD.U32 R9, RZ, RZ, UR16 ;  /* 0x00000010ff097e24 */ /* 0x000fe4000f8e00ff */
[----:B------:R-:W-:Y:S02]  /*0810*/  IMAD.MOV R2, RZ, RZ, -R2 ;  /* 0x000000ffff027224 */ /* 0x000fe400078e0a02 */
[----:B0-----:R-:W-:-:S07]  /*0820*/  IMAD.WIDE.U32 R6, R9, 0x4000, R6 ;  /* 0x0000400009067825 */ /* 0x001fce00078e0006 */
.L_x_70:
[----:B------:R-:W-:-:S06]  /*0830*/  IMAD.WIDE R8, R5, 0x4, R6 ;  /* 0x0000000405087825 */ /* 0x000fcc00078e0206 */
[----:B------:R-:W2:Y:S01]  /*0840*/  LDG.E R9, desc[UR14][R8.64] ;  /* 0x0000000e08097981 */ /* 0x000ea2000c1e1900 */
[----:B------:R-:W-:Y:S02]  /*0850*/  VIADD R2, R2, 0x1 ;  /* 0x0000000102027836 */ /* 0x000fe40000000000 */
[----:B------:R-:W-:-:S03]  /*0860*/  VIADD R5, R5, 0x100 ;  /* 0x0000010005057836 */ /* 0x000fc60000000000 */
[----:B------:R-:W-:Y:S01]  /*0870*/  ISETP.NE.AND P0, PT, R2, RZ, PT ;  /* 0x000000ff0200720c */ /* 0x000fe20003f05270 */
[----:B--2--5:R-:W-:-:S12]  /*0880*/  IMAD.IADD R4, R9, 0x1, R4 ;  /* 0x0000000109047824 */ /* 0x024fd800078e0204 */
[----:B------:R-:W-:Y:S05]  /*0890*/  @P0 BRA `(.L_x_70) ;  /* 0xfffffffc00e40947 */ /* 0x000fea000383ffff */
.L_x_62:
[----:B------:R-:W-:Y:S05]  /*08a0*/  BSYNC.RECONVERGENT B1 ;  /* 0x0000000000017941 */ /* 0x000fea0003800200 */
.L_x_61:
[----:B------:R-:W-:-:S13]  /*08b0*/  ISETP.GE.AND P0, PT, R0, 0x100, PT ;  /* 0x000001000000780c */ /* 0x000fda0003f06270 */
[----:B------:R-:W-:Y:S05]  /*08c0*/  @!P0 BRA `(.L_x_71) ;  /* 0x0000000000ac8947 */ /* 0x000fea0003800000 */
[----:B------:R-:W1:Y:S01]  /*08d0*/  S2R R8, SR_LANEID ;  /* 0x0000000000087919 */ /* 0x000e620000000000 */
[----:B-----5:R-:W2:Y:S01]  /*08e0*/  SHFL.DOWN PT, R0, R4, 0x1, 0x1f ;  /* 0x08201f0004007f89 */ /* 0x020ea200000e0000 */
[C---:B-1----:R-:W-:Y:S02]  /*08f0*/  ISETP.GT.AND P0, PT, R8.reuse, 0x1e, PT ;  /* 0x0000001e0800780c */ /* 0x042fe40003f04270 */
[----:B------:R-:W-:Y:S02]  /*0900*/  ISETP.NE.AND P1, PT, R8, RZ, PT ;  /* 0x000000ff0800720c */ /* 0x000fe40003f25270 */
[----:B--2---:R-:W-:Y:S02]  /*0910*/  SEL R5, R0, RZ, !P0 ;  /* 0x000000ff00057207 */ /* 0x004fe40004000000 */
[----:B------:R-:W-:-:S03]  /*0920*/  ISETP.GT.AND P0, PT, R8, 0x1d, PT ;  /* 0x0000001d0800780c */ /* 0x000fc60003f04270 */
[----:B------:R-:W-:-:S05]  /*0930*/  IMAD.IADD R5, R5, 0x1, R4 ;  /* 0x0000000105057824 */ /* 0x000fca00078e0204 */
[----:B------:R-:W1:Y:S01]  /*0940*/  SHFL.DOWN PT, R0, R5, 0x2, 0x1f ;  /* 0x08401f0005007f89 */ /* 0x000e6200000e0000 */
[----:B0-----:R-:W0:Y:S01]  /*0950*/  @!P1 S2R R6, SR_CgaCtaId ;  /* 0x0000000000069919 */ /* 0x001e220000008800 */
[----:B-1----:R-:W-:Y:S02]  /*0960*/  SEL R0, R0, RZ, !P0 ;  /* 0x000000ff00007207 */ /* 0x002fe40004000000 */
[----:B------:R-:W-:-:S03]  /*0970*/  ISETP.GT.AND P0, PT, R8, 0x1b, PT ;  /* 0x0000001b0800780c */ /* 0x000fc60003f04270 */
[----:B------:R-:W-:Y:S01]  /*0980*/  IMAD.IADD R0, R5, 0x1, R0 ;  /* 0x0000000105007824 */ /* 0x000fe200078e0200 */
[----:B------:R-:W-:-:S04]  /*0990*/  @!P1 MOV R5, 0x400 ;  /* 0x0000040000059802 */ /* 0x000fc80000000f00 */
[----:B------:R-:W1:Y:S01]  /*09a0*/  SHFL.DOWN PT, R2, R0, 0x4, 0x1f ;  /* 0x08801f0000027f89 */ /* 0x000e6200000e0000 */
[----:B0-----:R-:W-:Y:S02]  /*09b0*/  @!P1 LEA R5, R6, R5, 0x18 ;  /* 0x0000000506059211 */ /* 0x001fe400078ec0ff */
[----:B-1----:R-:W-:Y:S02]  /*09c0*/  SEL R7, R2, RZ, !P0 ;  /* 0x000000ff02077207 */ /* 0x002fe40004000000 */
        /* <DEDUP_REMOVED lines=19> */
[----:B--2---:R-:W-:Y:S04]  /*0b00*/  LDS R0, [UR4+0xc] ;  /* 0x00000c04ff007984 */ /* 0x004fe80008000800 */
[----:B------:R-:W0:Y:S04]  /*0b10*/  LDS.128 R4, [UR4+0x10] ;  /* 0x00001004ff047984 */ /* 0x000e280008000c00 */
[----:B------:R-:W1:Y:S01]  /*0b20*/  LDS.64 R2, [UR4+0x20] ;  /* 0x00002004ff027984 */ /* 0x000e620008000a00 */
[----:B0-----:R-:W-:-:S04]  /*0b30*/  IADD3 R0, PT, PT, R4, R0, R9 ;  /* 0x0000000004007210 */ /* 0x001fc80007ffe009 */
[----:B------:R-:W-:-:S04]  /*0b40*/  IADD3 R0, PT, PT, R6, R0, R5 ;  /* 0x0000000006007210 */ /* 0x000fc80007ffe005 */
[----:B-1----:R-:W-:-:S05]  /*0b50*/  IADD3 R0, PT, PT, R2, R0, R7 ;  /* 0x0000000002007210 */ /* 0x002fca0007ffe007 */
[----:B------:R-:W-:Y:S01]  /*0b60*/  IMAD.IADD R9, R0, 0x1, R3 ;  /* 0x0000000100097824 */ /* 0x000fe200078e0203 */
[----:B------:R-:W-:Y:S06]  /*0b70*/  BRA `(.L_x_72) ;  /* 0x0000001400307947 */ /* 0x000fec0003800000 */
.L_x_71:
[----:B------:R-:W-:Y:S01]  /*0b80*/  LOP3.LUT R2, R3, 0x3e0, RZ, 0xc0, !PT ;  /* 0x000003e003027812 */ /* 0x000fe200078ec0ff */
[----:B------:R-:W1:Y:S03]  /*0b90*/  S2R R10, SR_LANEID ;  /* 0x00000000000a7919 */ /* 0x000e660000000000 */
[----:B0-----:R-:W-:Y:S01]  /*0ba0*/  LOP3.LUT R7, RZ, R2, RZ, 0x33, !PT ;  /* 0x00000002ff077212 */ /* 0x001fe200078e33ff */
[----:B------:R-:W-:-:S04]  /*0bb0*/  VIADD R5, R2, 0x20 ;  /* 0x0000002002057836 */ /* 0x000fc80000000000 */
[----:B------:R-:W-:Y:S01]  /*0bc0*/  IMAD.IADD R7, R0, 0x1, R7 ;  /* 0x0000000100077824 */ /* 0x000fe200078e0207 */
[----:B------:R-:W-:-:S04]  /*0bd0*/  ISETP.GT.AND P0, PT, R5, R0, PT ;  /* 0x000000000500720c */ /* 0x000fc80003f04270 */
[----:B------:R-:W-:-:S05]  /*0be0*/  SEL R7, R7, 0x1f, P0 ;  /* 0x0000001f07077807 */ /* 0x000fca0000000000 */
[----:B-----5:R-:W0:Y:S01]  /*0bf0*/  SHFL.DOWN PT, R2, R4, 0x1, R7 ;  /* 0x0820000004027989 */ /* 0x020e2200000e0007 */
[CC--:B-1----:R-:W-:Y:S01]  /*0c00*/  ISETP.GE.AND P0, PT, R10.reuse, R7.reuse, PT ;  /* 0x000000070a00720c */ /* 0x0c2fe20003f06270 */
[C---:B------:R-:W-:Y:S01]  /*0c10*/  VIADD R6, R10.reuse, 0x2 ;  /* 0x000000020a067836 */ /* 0x040fe20000000000 */
[C---:B------:R-:W-:Y:S01]  /*0c20*/  ISETP.NE.AND P1, PT, R10.reuse, RZ, PT ;  /* 0x000000ff0a00720c */ /* 0x040fe20003f25270 */
[----:B------:R-:W-:Y:S01]  /*0c30*/  VIADD R8, R10, 0x4 ;  /* 0x000000040a087836 */ /* 0x000fe20000000000 */
[----:B0-----:R-:W-:Y:S02]  /*0c40*/  SEL R5, R2, RZ, !P0 ;  /* 0x000000ff02057207 */ /* 0x001fe40004000000 */
        /* <DEDUP_REMOVED lines=35> */
[----:B------:R-:W0:Y:S04]  /*0e80*/  LDS.128 R4, [UR4+0x10] ;  /* 0x00001004ff047984 */ /* 0x000e280008000c00 */
[----:B------:R-:W2:Y:S04]  /*0e90*/  LDS R2, [UR4+0xc] ;  /* 0x00000c04ff027984 */ /* 0x000ea80008000800 */
[----:B------:R-:W3:Y:S01]  /*0ea0*/  LDS.64 R10, [UR4+0x20] ;  /* 0x00002004ff0a7984 */ /* 0x000ee20008000a00 */
[----:B0-----:R-:W-:Y:S02]  /*0eb0*/  SEL R4, R4, RZ, P2 ;  /* 0x000000ff04047207 */ /* 0x001fe40001000000 */
[----:B------:R-:W-:-:S02]  /*0ec0*/  ISETP.GT.AND P2, PT, R0, 0x60, PT ;  /* 0x000000600000780c */ /* 0x000fc40003f44270 */
[----:B--2---:R-:W-:Y:S02]  /*0ed0*/  SEL R2, R2, RZ, P1 ;  /* 0x000000ff02027207 */ /* 0x004fe40000800000 */
        /* <DEDUP_REMOVED lines=8> */
[----:B---3--:R-:W-:Y:S02]  /*0f60*/  SEL R10, R10, RZ, P2 ;  /* 0x000000ff0a0a7207 */ /* 0x008fe40001000000 */
[----:B------:R-:W-:Y:S02]  /*0f70*/  SEL R11, R11, RZ, P3 ;  /* 0x000000ff0b0b7207 */ /* 0x000fe40001800000 */
[----:B------:R-:W-:-:S05]  /*0f80*/  IADD3 R2, PT, PT, R10, R2, R7 ;  /* 0x000000020a027210 */ /* 0x000fca0007ffe007 */
[----:B-1----:R-:W-:Y:S01]  /*0f90*/  IMAD.IADD R9, R2, 0x1, R11 ;  /* 0x0000000102097824 */ /* 0x002fe200078e020b */
[----:B------:R-:W-:Y:S06]  /*0fa0*/  BRA `(.L_x_72) ;  /* 0x0000001000247947 */ /* 0x000fec0003800000 */
.L_x_58:
[----:B------:R-:W0:Y:S01]  /*0fb0*/  S2R R0, SR_TID.X ;  /* 0x0000000000007919 */ /* 0x000e220000002100 */
[----:B------:R-:W1:Y:S01]  /*0fc0*/  LDC.64 R4, c[0x0][0x380] ;  /* 0x0000e000ff047b82 */ /* 0x000e620000000a00 */
[----:B0-----:R-:W-:-:S04]  /*0fd0*/  VIADD R7, R0, UR7 ;  /* 0x0000000700077c36 */ /* 0x001fc80008000000 */
[----:B-1----:R-:W-:-:S05]  /*0fe0*/  IMAD.WIDE.U32 R4, R7, 0x4, R4 ;  /* 0x0000000407047825 */ /* 0x002fca00078e0004 */
[----:B------:R-:W2:Y:S04]  /*0ff0*/  LDG.E R6, desc[UR14][R4.64] ;  /* 0x0000000e04067981 */ /* 0x000ea8000c1e1900 */
[----:B------:R-:W2:Y:S04]  /*1000*/  LDG.E R7, desc[UR14][R4.64+0x400] ;  /* 0x0004000e04077981 */ /* 0x000ea8000c1e1900 */
[----:B------:R-:W2:Y:S04]  /*1010*/  LDG.E R8, desc[UR14][R4.64+0x800] ;  /* 0x0008000e04087981 */ /* 0x000ea8000c1e1900 */
[----:B------:R-:W3:Y:S04]  /*1020*/  LDG.E R9, desc[UR14][R4.64+0xc00] ;  /* 0x000c000e04097981 */ /* 0x000ee8000c1e1900 */
[----:B------:R-:W3:Y:S04]  /*1030*/  LDG.E R10, desc[UR14][R4.64+0x1000] ;  /* 0x0010000e040a7981 */ /* 0x000ee8000c1e1900 */
[----:B------:R-:W4:Y:S04]  /*1040*/  LDG.E R11, desc[UR14][R4.64+0x1400] ;  /* 0x0014000e040b7981 */ /* 0x000f28000c1e1900 */
[----:B------:R-:W4:Y:S04]  /*1050*/  LDG.E R12, desc[UR14][R4.64+0x1800] ;  /* 0x0018000e040c7981 */ /* 0x000f28000c1e1900 */
[----:B------:R-:W5:Y:S04]  /*1060*/  LDG.E R13, desc[UR14][R4.64+0x1c00] ;  /* 0x001c000e040d7981 */ /* 0x000f68000c1e1900 */
[----:B------:R-:W5:Y:S04]  /*1070*/  LDG.E R14, desc[UR14][R4.64+0x2000] ;  /* 0x0020000e040e7981 */ /* 0x000f68000c1e1900 */
[----:B------:R-:W5:Y:S04]  /*1080*/  LDG.E R15, desc[UR14][R4.64+0x2400] ;  /* 0x0024000e040f7981 */ /* 0x000f68000c1e1900 */
[----:B------:R-:W5:Y:S04]  /*1090*/  LDG.E R16, desc[UR14][R4.64+0x2800] ;  /* 0x0028000e04107981 */ /* 0x000f68000c1e1900 */
[----:B------:R-:W5:Y:S04]  /*10a0*/  LDG.E R17, desc[UR14][R4.64+0x2c00] ;  /* 0x002c000e04117981 */ /* 0x000f68000c1e1900 */
[----:B------:R-:W5:Y:S04]  /*10b0*/  LDG.E R18, desc[UR14][R4.64+0x3000] ;  /* 0x0030000e04127981 */ /* 0x000f68000c1e1900 */
[----:B------:R-:W5:Y:S04]  /*10c0*/  LDG.E R19, desc[UR14][R4.64+0x3400] ;  /* 0x0034000e04137981 */ /* 0x000f68000c1e1900 */
[----:B------:R-:W5:Y:S04]  /*10d0*/  LDG.E R20, desc[UR14][R4.64+0x3800] ;  /* 0x0038000e04147981 */ /* 0x000f68000c1e1900 */
[----:B------:R-:W5:Y:S01]  /*10e0*/  LDG.E R21, desc[UR14][R4.64+0x3c00] ;  /* 0x003c000e04157981 */ /* 0x000f62000c1e1900 */
[----:B------:R-:W-:-:S04]  /*10f0*/  ISETP.GE.U32.AND P0, PT, R23, UR5, PT ;  /* 0x0000000517007c0c */ /* 0x000fc8000bf06070 */
[----:B------:R-:W-:Y:S02]  /*1100*/  ISETP.GE.U32.AND.EX P0, PT, R22, UR4, PT, P0 ;  /* 0x0000000416007c0c */ /* 0x000fe4000bf06100 */
[----:B--2---:R-:W-:-:S04]  /*1110*/  IADD3 R6, PT, PT, R8, R7, R6 ;  /* 0x0000000708067210 */ /* 0x004fc80007ffe006 */
[----:B---3--:R-:W-:-:S04]  /*1120*/  IADD3 R6, PT, PT, R10, R9, R6 ;  /* 0x000000090a067210 */ /* 0x008fc80007ffe006 */
[----:B----4-:R-:W-:-:S04]  /*1130*/  IADD3 R6, PT, PT, R12, R11, R6 ;  /* 0x0000000b0c067210 */ /* 0x010fc80007ffe006 */
[----:B-----5:R-:W-:-:S04]  /*1140*/  IADD3 R6, PT, PT, R14, R13, R6 ;  /* 0x0000000d0e067210 */ /* 0x020fc80007ffe006 */
[----:B------:R-:W-:-:S04]  /*1150*/  IADD3 R6, PT, PT, R16, R15, R6 ;  /* 0x0000000f10067210 */ /* 0x000fc80007ffe006 */
[----:B------:R-:W-:-:S04]  /*1160*/  IADD3 R6, PT, PT, R18, R17, R6 ;  /* 0x0000001112067210 */ /* 0x000fc80007ffe006 */
[----:B------:R-:W-:-:S05]  /*1170*/  IADD3 R6, PT, PT, R20, R19, R6 ;  /* 0x0000001314067210 */ /* 0x000fca0007ffe006 */
[----:B------:R-:W-:Y:S01]  /*1180*/  IMAD.IADD R8, R21, 0x1, R6 ;  /* 0x0000000115087824 */ /* 0x000fe200078e0206 */
[----:B------:R-:W-:Y:S06]  /*1190*/  @!P0 BRA `(.L_x_73) ;  /* 0x0000000c00008947 */ /* 0x000fec0003800000 */
[----:B------:R-:W-:Y:S01]  /*11a0*/  UIADD3 UR8, UP0, UPT, UR5, UR7, URZ ;  /* 0x0000000705087290 */ /* 0x000fe2000ff1e0ff */
[----:B------:R-:W-:Y:S01]  /*11b0*/  IADD3 R20, P1, PT, R2, -0x1000, RZ ;  /* 0xfffff00002147810 */ /* 0x000fe20007f3e0ff */
[----:B------:R-:W0:Y:S01]  /*11c0*/  LDCU.64 UR12, c[0x0][0x380] ;  /* 0x00007000ff0c77ac */ /* 0x000e220008000a00 */
[----:B------:R-:W-:Y:S02]  /*11d0*/  LOP3.LUT R5, RZ, R0, RZ, 0x33, !PT ;  /* 0x00000000ff057212 */ /* 0x000fe400078e33ff */
[----:B------:R-:W-:Y:S01]  /*11e0*/  IADD3.X R9, PT, PT, R3, -0x1, RZ, P1, !PT ;  /* 0xffffffff03097810 */ /* 0x000fe20000ffe4ff */
[----:B------:R-:W-:Y:S01]  /*11f0*/  UIADD3.X UR9, UPT, UPT, URZ, UR4, URZ, UP0, !UPT ;  /* 0x00000004ff097290 */ /* 0x000fe200087fe4ff */
[----:B------:R-:W-:Y:S01]  /*1200*/  ISETP.LT.U32.AND P0, PT, R20, UR8, PT ;  /* 0x0000000814007c0c */ /* 0x000fe2000bf01070 */
[----:B------:R-:W-:Y:S01]  /*1210*/  UMOV UR6, UR5 ;  /* 0x0000000500067c82 */ /* 0x000fe20008000000 */
[----:B------:R-:W-:Y:S01]  /*1220*/  IADD3 R11, P2, PT, R0, UR8, RZ ;  /* 0x00000008000b7c10 */ /* 0x000fe2000ff5e0ff */
[----:B------:R-:W-:Y:S01]  /*1230*/  UMOV UR4, URZ ;  /* 0x000000ff00047c82 */ /* 0x000fe20008000000 */
[----:B------:R-:W-:Y:S01]  /*1240*/  IADD3 R5, PT, PT, R2, -UR5, R5 ;  /* 0x8000000502057c10 */ /* 0x000fe2000fffe005 */
[----:B------:R-:W-:Y:S01]  /*1250*/  IMAD.U32 R10, RZ, RZ, UR9 ;  /* 0x00000009ff0a7e24 */ /* 0x000fe2000f8e00ff */
[----:B------:R-:W-:Y:S01]  /*1260*/  UMOV UR10, UR8 ;  /* 0x00000008000a7c82 */ /* 0x000fe20008000000 */
[----:B------:R-:W-:-:S02]  /*1270*/  IMAD.X R4, RZ, RZ, UR9, P2 ;  /* 0x00000009ff047e24 */ /* 0x000fc400090e06ff */
[----:B------:R-:W-:Y:S01]  /*1280*/  VIADD R7, R5, -UR7 ;  /* 0x8000000705077c36 */ /* 0x000fe20008000000 */
[----:B------:R-:W-:Y:S01]  /*1290*/  ISETP.GT.U32.AND.EX P0, PT, R10, R9, PT, P0 ;  /* 0x000000090a00720c */ /* 0x000fe20003f04100 */
[----:B------:R-:W-:Y:S01]  /*12a0*/  UMOV UR7, UR9 ;  /* 0x0000000900077c82 */ /* 0x000fe20008000000 */
[----:B0-----:R-:W-:-:S04]  /*12b0*/  LEA R6, P1, R11, UR12, 0x2 ;  /* 0x0000000c0b067c11 */ /* 0x001fc8000f8210ff */
[----:B------:R-:W-:Y:S02]  /*12c0*/  IADD3 R6, P2, PT, R6, 0x2000, RZ ;  /* 0x0000200006067810 */ /* 0x000fe40007f5e0ff */
[----:B------:R-:W-:-:S05]  /*12d0*/  LEA.HI.X R11, R11, UR13, R4, 0x2, P1 ;  /* 0x0000000d0b0b7c11 */ /* 0x000fca00088f1404 */
[----:B------:R-:W-:Y:S01]  /*12e0*/  IMAD.X R11, RZ, RZ, R11, P2 ;  /* 0x000000ffff0b7224 */ /* 0x000fe200010e060b */
[----:B------:R-:W-:Y:S06]  /*12f0*/  @P0 BRA `(.L_x_74) ;  /* 0x0000000000d40947 */ /* 0x000fec0003800000 */
[----:B------:R-:W0:Y:S01]  /*1300*/  LDC.64 R2, c[0x0][0x3b8] ;  /* 0x0000ee00ff027b82 */ /* 0x000e220000000a00 */
[----:B------:R-:W1:Y:S01]  /*1310*/  LDCU.64 UR12, c[0x0][0x380] ;  /* 0x00007000ff0c77ac */ /* 0x000e620008000a00 */
[----:B------:R-:W-:Y:S01]  /*1320*/  NOP ;  /* 0x0000000000007918 */ /* 0x000fe20000000000 */
.L_x_75:
[----:B------:R-:W-:-:S05]  /*1330*/  IADD3 R5, P0, PT, R0, UR8, RZ ;  /* 0x0000000800057c10 */ /* 0x000fca000ff1e0ff */
[----:B------:R-:W-:Y:S01]  /*1340*/  IMAD.X R10, RZ, RZ, UR9, P0 ;  /* 0x00000009ff0a7e24 */ /* 0x000fe200080e06ff */
[----:B-1----:R-:W-:-:S04]  /*1350*/  LEA R4, P0, R5, UR12, 0x2 ;  /* 0x0000000c05047c11 */ /* 0x002fc8000f8010ff */
[----:B------:R-:W-:-:S05]  /*1360*/  LEA.HI.X R5, R5, UR13, R10, 0x2, P0 ;  /* 0x0000000d05057c11 */ /* 0x000fca00080f140a */
        /* <DEDUP_REMOVED lines=15> */
[----:B------:R1:W5:Y:S01]  /*1460*/  LDG.E R21, desc[UR14][R4.64+0x3c00] ;  /* 0x003c000e04157981 */ /* 0x000362000c1e1900 */
[----:B------:R-:W-:-:S02]  /*1470*/  USHF.R.S32.HI UR11, URZ, 0x1f, UR5 ;  /* 0x0000001fff0b7899 */ /* 0x000fc40008011405 */
[----:B------:R-:W-:-:S04]  /*1480*/  UIADD3 UR6, UP0, UPT, UR5, UR10, URZ ;  /* 0x0000000a05067290 */ /* 0x000fc8000ff1e0ff */
[----:B------:R-:W-:Y:S01]  /*1490*/  UIADD3.X UR7, UPT, UPT, UR11, UR7, URZ, UP0, !UPT ;  /* 0x000000070b077290 */ /* 0x000fe200087fe4ff */
[----:B--2---:R-:W-:Y:S02]  /*14a0*/  IADD3 R22, PT, PT, R22, R23, R8 ;  /* 0x0000001716167210 */ /* 0x004fe40007ffe008 */
[----:B0-----:R-:W-:-:S04]  /*14b0*/  IADD3 R8, P1, PT, R2, -UR8, RZ ;  /* 0x8000000802087c10 */ /* 0x001fc8000ff3e0ff */
[----:B------:R-:W-:Y:S02]  /*14c0*/  ISETP.GE.U32.AND P0, PT, R8, UR5, PT ;  /* 0x0000000508007c0c */ /* 0x000fe4000bf06070 */
[----:B---3--:R-:W-:Y:S02]  /*14d0*/  IADD3 R22, PT, PT, R25, R24, R22 ;  /* 0x0000001819167210 */ /* 0x008fe40007ffe016 */
[----:B-1----:R-:W-:-:S04]  /*14e0*/  IADD3.X R4, PT, PT, R3, ~UR9, RZ, P1, !PT ;  /* 0x8000000903047c10 */ /* 0x002fc80008ffe4ff */
[----:B------:R-:W-:Y:S02]  /*14f0*/  ISETP.GE.U32.AND.EX P0, PT, R4, UR11, PT, P0 ;  /* 0x0000000b04007c0c */ /* 0x000fe4000bf06100 */
[----:B----4-:R-:W-:-:S04]  /*1500*/  IADD3 R22, PT, PT, R27, R26, R22 ;  /* 0x0000001a1b167210 */ /* 0x010fc80007ffe016 */
[----:B-----5:R-:W-:-:S04]  /*1510*/  IADD3 R18, PT, PT, R19, R18, R22 ;  /* 0x0000001213127210 */ /* 0x020fc80007ffe016 */
[----:B------:R-:W-:-:S04]  /*1520*/  IADD3 R10, PT, PT, R10, R15, R18 ;  /* 0x0000000f0a0a7210 */ /* 0x000fc80007ffe012 */
[----:B------:R-:W-:-:S04]  /*1530*/  IADD3 R10, PT, PT, R16, R17, R10 ;  /* 0x00000011100a7210 */ /* 0x000fc80007ffe00a */
[----:B------:R-:W-:-:S04]  /*1540*/  IADD3 R10, PT, PT, R13, R14, R10 ;  /* 0x0000000e0d0a7210 */ /* 0x000fc80007ffe00a */
[----:B------:R-:W-:Y:S01]  /*1550*/  IADD3 R8, PT, PT, R21, R12, R10 ;  /* 0x0000000c15087210 */ /* 0x000fe20007ffe00a */
[----:B------:R-:W-:Y:S06]  /*1560*/  @!P0 BRA `(.L_x_73) ;  /* 0x00000008000c8947 */ /* 0x000fec0003800000 */
[----:B------:R-:W-:Y:S02]  /*1570*/  UIADD3 UR8, UP0, UPT, UR5, UR8, URZ ;  /* 0x0000000805087290 */ /* 0x000fe4000ff1e0ff */
[----:B------:R-:W-:Y:S01]  /*1580*/  IMAD.U32 R5, RZ, RZ, UR5 ;  /* 0x00000005ff057e24 */ /* 0x000fe2000f8e00ff */
[----:B------:R-:W-:Y:S01]  /*1590*/  UIADD3 UR4, UPT, UPT, UR4, 0x1, URZ ;  /* 0x0000000104047890 */ /* 0x000fe2000fffe0ff */
[----:B------:R-:W-:Y:S01]  /*15a0*/  IMAD.MOV.U32 R10, RZ, RZ, R6 ;  /* 0x000000ffff0a7224 */ /* 0x000fe200078e0006 */
[----:B------:R-:W-:Y:S01]  /*15b0*/  UIADD3.X UR9, UPT, UPT, UR11, UR9, URZ, UP0, !UPT ;  /* 0x000000090b097290 */ /* 0x000fe200087fe4ff */
[----:B------:R-:W-:Y:S01]  /*15c0*/  VIADD R7, R7, -UR5 ;  /* 0x8000000507077c36 */ /* 0x000fe20008000000 */
[----:B------:R-:W-:Y:S01]  /*15d0*/  ISETP.LT.U32.AND P0, PT, R20, UR8, PT ;  /* 0x0000000814007c0c */ /* 0x000fe2000bf01070 */
[----:B------:R-:W-:Y:S01]  /*15e0*/  IMAD.WIDE R10, R5, 0x4, R10 ;  /* 0x00000004050a7825 */ /* 0x000fe200078e020a */
[----:B------:R-:W-:-:S03]  /*15f0*/  UMOV UR10, UR6 ;  /* 0x00000006000a7c82 */ /* 0x000fc60008000000 */
[----:B------:R-:W-:Y:S02]  /*1600*/  IMAD.U32 R4, RZ, RZ, UR9 ;  /* 0x00000009ff047e24 */ /* 0x000fe4000f8e00ff */
[----:B------:R-:W-:-:S03]  /*1610*/  IMAD.MOV.U32 R6, RZ, RZ, R10 ;  /* 0x000000ffff067224 */ /* 0x000fc600078e000a */
[----:B------:R-:W-:-:S13]  /*1620*/  ISETP.GT.U32.AND.EX P0, PT, R4, R9, PT, P0 ;  /* 0x000000090400720c */ /* 0x000fda0003f04100 */
[----:B------:R-:W-:Y:S05]  /*1630*/  @!P0 BRA `(.L_x_75) ;  /* 0xfffffffc003c8947 */ /* 0x000fea000383ffff */
[----:B------:R-:W-:-:S05]  /*1640*/  UMOV UR6, UR5 ;  /* 0x0000000500067c82 */ /* 0x000fca0008000000 */
.L_x_74:
[C---:B------:R-:W-:Y:S01]  /*1650*/  VIADD R5, R2.reuse, -UR8 ;  /* 0x8000000802057c36 */ /* 0x040fe20008000000 */
[----:B------:R-:W-:Y:S01]  /*1660*/  ISETP.LE.U32.AND P1, PT, R2, UR8, PT ;  /* 0x0000000802007c0c */ /* 0x000fe2000bf23070 */
[----:B------:R-:W-:Y:S01]  /*1670*/  IMAD.U32 R4, RZ, RZ, UR9 ;  /* 0x00000009ff047e24 */ /* 0x000fe2000f8e00ff */
[----:B------:R-:W-:Y:S02]  /*1680*/  BSSY.RECONVERGENT B1, `(.L_x_73) ;  /* 0x0000071000017945 */ /* 0x000fe40003800200 */
[----:B------:R-:W-:-:S04]  /*1690*/  ISETP.GE.AND P0, PT, R0, R5, PT ;  /* 0x000000050000720c */ /* 0x000fc80003f06270 */
[----:B------:R-:W-:-:S13]  /*16a0*/  ISETP.GE.U32.OR.EX P0, PT, R4, R3, P0, P1 ;  /* 0x000000030400720c */ /* 0x000fda0000706510 */
[----:B------:R-:W-:Y:S05]  /*16b0*/  @P0 BRA `(.L_x_76) ;  /* 0x0000000400b40947 */ /* 0x000fea0003800000 */
[----:B------:R-:W0:Y:S01]  /*16c0*/  LDC R4, c[0x0][0x3c0] ;  /* 0x0000f000ff047b82 */ /* 0x000e220000000800 */
[----:B------:R-:W-:Y:S01]  /*16d0*/  USHF.L.U32 UR5, UR16, 0xc, URZ ;  /* 0x0000000c10057899 */ /* 0x000fe200080006ff */
[----:B------:R-:W-:Y:S01]  /*16e0*/  LOP3.LUT R3, RZ, R0, RZ, 0x33, !PT ;  /* 0x00000000ff037212 */ /* 0x000fe200078e33ff */
[----:B------:R-:W-:Y:S02]  /*16f0*/  BSSY.RECONVERGENT B2, `(.L_x_77) ;  /* 0x000002e000027945 */ /* 0x000fe40003800200 */
[----:B------:R-:W-:-:S06]  /*1700*/  UIADD3 UR5, UPT, UPT, UR5, UR6, URZ ;  /* 0x0000000605057290 */ /* 0x000fcc000fffe0ff */
[----:B------:R-:W-:Y:S01]  /*1710*/  IADD3 R2, PT, PT, R2, -UR5, R3 ;  /* 0x8000000502027c10 */ /* 0x000fe2000fffe003 */
[----:B0-----:R-:W-:-:S04]  /*1720*/  IMAD R3, R4, UR4, RZ ;  /* 0x0000000404037c24 */ /* 0x001fc8000f8e02ff */
[----:B------:R-:W-:-:S05]  /*1730*/  IMAD R2, R3, -0x1000, R2 ;  /* 0xfffff00003027824 */ /* 0x000fca00078e0202 */
[C---:B------:R-:W-:Y:S02]  /*1740*/  ISETP.GE.U32.AND P0, PT, R2.reuse, 0xf00, PT ;  /* 0x00000f000200780c */ /* 0x040fe40003f06070 */
[----:B------:R-:W-:Y:S01]  /*1750*/  LEA.HI R20, R2, 0x1, RZ, 0x18 ;  /* 0x0000000102147811 */ /* 0x000fe200078fc0ff */
[----:B------:R-:W-:-:S03]  /*1760*/  IMAD.MOV.U32 R2, RZ, RZ, R0 ;  /* 0x000000ffff027224 */ /* 0x000fc600078e0000 */
[----:B------:R-:W-:-:S04]  /*1770*/  LOP3.LUT R21, R20, 0xf, RZ, 0xc0, !PT ;  /* 0x0000000f14157812 */ /* 0x000fc800078ec0ff */
[----:B------:R-:W-:-:S03]  /*1780*/  ISETP.NE.AND P1, PT, R21, RZ, PT ;  /* 0x000000ff1500720c */ /* 0x000fc60003f25270 */
[----:B------:R-:W-:Y:S10]  /*1790*/  @!P0 BRA `(.L_x_78) ;  /* 0x00000000008c8947 */ /* 0x000ff40003800000 */
[----:B------:R-:W-:-:S04]  /*17a0*/  LEA.HI R2, R7, 0x1, RZ, 0x18 ;  /* 0x0000000107027811 */ /* 0x000fc800078fc0ff */
[----:B------:R-:W-:Y:S01]  /*17b0*/  LOP3.LUT R3, R2, 0x1fffff0, RZ, 0xc0, !PT ;  /* 0x01fffff002037812 */ /* 0x000fe200078ec0ff */
[----:B------:R-:W-:-:S04]  /*17c0*/  IMAD.MOV.U32 R2, RZ, RZ, R0 ;  /* 0x000000ffff027224 */ /* 0x000fc800078e0000 */
[----:B------:R-:W-:-:S07]  /*17d0*/  IMAD.MOV R3, RZ, RZ, -R3 ;  /* 0x000000ffff037224 */ /* 0x000fce00078e0a03 */
.L_x_79:
[----:B------:R-:W-:-:S05]  /*17e0*/  IMAD.MOV.U32 R10, RZ, RZ, R6 ;  /* 0x000000ffff0a7224 */ /* 0x000fca00078e0006 */
        /* <DEDUP_REMOVED lines=16> */
[----:B------:R-:W-:-:S02]  /*18f0*/  VIADD R3, R3, 0x10 ;  /* 0x0000001003037836 */ /* 0x000fc40000000000 */
[----:B------:R-:W-:-:S03]  /*1900*/  VIADD R2, R2, 0x1000 ;  /* 0x0000100002027836 */ /* 0x000fc60000000000 */
[----:B------:R-:W-:Y:S02]  /*1910*/  ISETP.NE.AND P0, PT, R3, RZ, PT ;  /* 0x000000ff0300720c */ /* 0x000fe40003f05270 */
[----:B--2---:R-:W-:-:S04]  /*1920*/  IADD3 R14, PT, PT, R14, R15, R8 ;  /* 0x0000000f0e0e7210 */ /* 0x004fc80007ffe008 */
[----:B---3--:R-:W-:-:S04]  /*1930*/  IADD3 R14, PT, PT, R16, R17, R14 ;  /* 0x00000011100e7210 */ /* 0x008fc80007ffe00e */
[----:B----4-:R-:W-:-:S04]  /*1940*/  IADD3 R14, PT, PT, R18, R19, R14 ;  /* 0x00000013120e7210 */ /* 0x010fc80007ffe00e */
[----:B-----5:R-:W-:-:S04]  /*1950*/  IADD3 R14, PT, PT, R22, R23, R14 ;  /* 0x00000017160e7210 */ /* 0x020fc80007ffe00e */
[----:B------:R-:W-:-:S04]  /*1960*/  IADD3 R14, PT, PT, R24, R25, R14 ;  /* 0x00000019180e7210 */ /* 0x000fc80007ffe00e */
[----:B------:R-:W-:Y:S02]  /*1970*/  IADD3 R13, PT, PT, R6, R13, R14 ;  /* 0x0000000d060d7210 */ /* 0x000fe40007ffe00e */
[----:B------:R-:W-:-:S05]  /*1980*/  IADD3 R6, P2, PT, R10, 0x4000, RZ ;  /* 0x000040000a067810 */ /* 0x000fca0007f5e0ff */
[----:B0-----:R-:W-:Y:S01]  /*1990*/  IMAD.X R11, RZ, RZ, R11, P2 ;  /* 0x000000ffff0b7224 */ /* 0x001fe200010e060b */
[----:B------:R-:W-:-:S04]  /*19a0*/  IADD3 R9, PT, PT, R12, R9, R13 ;  /* 0x000000090c097210 */ /* 0x000fc80007ffe00d */
[----:B------:R-:W-:Y:S01]  /*19b0*/  IADD3 R8, PT, PT, R5, R4, R9 ;  /* 0x0000000405087210 */ /* 0x000fe20007ffe009 */
[----:B------:R-:W-:Y:S06]  /*19c0*/  @P0 BRA `(.L_x_79) ;  /* 0xfffffffc00840947 */ /* 0x000fec000383ffff */
.L_x_78:
[----:B------:R-:W-:Y:S05]  /*19d0*/  BSYNC.RECONVERGENT B2 ;  /* 0x0000000000027941 */ /* 0x000fea0003800200 */
.L_x_77:
[----:B------:R-:W-:Y:S05]  /*19e0*/  @!P1 BRA `(.L_x_76) ;  /* 0x0000000000e89947 */ /* 0x000fea0003800000 */
[----:B------:R-:W-:Y:S01]  /*19f0*/  ISETP.GE.U32.AND P0, PT, R21, 0x8, PT ;  /* 0x000000081500780c */ /* 0x000fe20003f06070 */
[----:B------:R-:W-:Y:S01]  /*1a00*/  BSSY.RECONVERGENT B2, `(.L_x_80) ;  /* 0x0000015000027945 */ /* 0x000fe20003800200 */
[----:B------:R-:W-:-:S04]  /*1a10*/  LOP3.LUT R15, R20, 0x7, RZ, 0xc0, !PT ;  /* 0x00000007140f7812 */ /* 0x000fc800078ec0ff */
[----:B------:R-:W-:-:S07]  /*1a20*/  ISETP.NE.AND P1, PT, R15, RZ, PT ;  /* 0x000000ff0f00720c */ /* 0x000fce0003f25270 */
[----:B------:R-:W-:Y:S06]  /*1a30*/  @!P0 BRA `(.L_x_81) ;  /* 0x0000000000448947 */ /* 0x000fec0003800000 */
[----:B------:R-:W-:-:S05]  /*1a40*/  IADD3 R3, P0, PT, R2, UR8, RZ ;  /* 0x0000000802037c10 */ /* 0x000fca000ff1e0ff */
[----:B------:R-:W-:Y:S01]  /*1a50*/  IMAD.X R6, RZ, RZ, UR9, P0 ;  /* 0x00000009ff067e24 */ /* 0x000fe200080e06ff */
[----:B------:R-:W-:-:S04]  /*1a60*/  LEA R4, P0, R3, UR12, 0x2 ;  /* 0x0000000c03047c11 */ /* 0x000fc8000f8010ff */
        /* <DEDUP_REMOVED lines=8> */
[----:B------:R-:W5:Y:S01]  /*1af0*/  LDG.E R13, desc[UR14][R4.64+0x1c00] ;  /* 0x001c000e040d7981 */ /* 0x000f62000c1e1900 */
[----:B------:R-:W-:Y:S01]  /*1b00*/  VIADD R2, R2, 0x800 ;  /* 0x0000080002027836 */ /* 0x000fe20000000000 */
[----:B--2---:R-:W-:-:S04]  /*1b10*/  IADD3 R3, PT, PT, R6, R3, R8 ;  /* 0x0000000306037210 */ /* 0x004fc80007ffe008 */
[----:B---3--:R-:W-:-:S04]  /*1b20*/  IADD3 R3, PT, PT, R9, R10, R3 ;  /* 0x0000000a09037210 */ /* 0x008fc80007ffe003 */
[----:B----4-:R-:W-:-:S04]  /*1b30*/  IADD3 R3, PT, PT, R11, R12, R3 ;  /* 0x0000000c0b037210 */ /* 0x010fc80007ffe003 */
[----:B-----5:R-:W-:-:S07]  /*1b40*/  IADD3 R8, PT, PT, R13, R14, R3 ;  /* 0x0000000e0d087210 */ /* 0x020fce0007ffe003 */
.L_x_81:
[----:B------:R-:W-:Y:S05]  /*1b50*/  BSYNC.RECONVERGENT B2 ;  /* 0x0000000000027941 */ /* 0x000fea0003800200 */
.L_x_80:
[----:B------:R-:W-:Y:S05]  /*1b60*/  @!P1 BRA `(.L_x_76) ;  /* 0x0000000000889947 */ /* 0x000fea0003800000 */
[----:B------:R-:W-:Y:S01]  /*1b70*/  ISETP.GE.U32.AND P0, PT, R15, 0x4, PT ;  /* 0x000000040f00780c */ /* 0x000fe20003f06070 */
[----:B------:R-:W-:Y:S01]  /*1b80*/  BSSY.RECONVERGENT B2, `(.L_x_82) ;  /* 0x000000e000027945 */ /* 0x000fe20003800200 */
[----:B------:R-:W-:-:S11]  /*1b90*/  LOP3.LUT P1, RZ, R20, 0x3, RZ, 0xc0, !PT ;  /* 0x0000000314ff7812 */ /* 0x000fd6000782c0ff */
[----:B------:R-:W-:Y:S05]  /*1ba0*/  @!P0 BRA `(.L_x_83) ;  /* 0x00000000002c8947 */ /* 0x000fea0003800000 */
[----:B------:R-:W-:-:S05]  /*1bb0*/  IADD3 R3, P0, PT, R2, UR8, RZ ;  /* 0x0000000802037c10 */ /* 0x000fca000ff1e0ff */
[----:B------:R-:W-:Y:S01]  /*1bc0*/  IMAD.X R6, RZ, RZ, UR9, P0 ;  /* 0x00000009ff067e24 */ /* 0x000fe200080e06ff */
[----:B------:R-:W-:-:S04]  /*1bd0*/  LEA R4, P0, R3, UR12, 0x2 ;  /* 0x0000000c03047c11 */ /* 0x000fc8000f8010ff */
[----:B------:R-:W-:-:S05]  /*1be0*/  LEA.HI.X R5, R3, UR13, R6, 0x2, P0 ;  /* 0x0000000d03057c11 */ /* 0x000fca00080f1406 */
[----:B------:R-:W2:Y:S04]  /*1bf0*/  LDG.E R3, desc[UR14][R4.64] ;  /* 0x0000000e04037981 */ /* 0x000ea8000c1e1900 */
[----:B------:R-:W2:Y:S04]  /*1c00*/  LDG.E R6, desc[UR14][R4.64+0x400] ;  /* 0x0004000e04067981 */ /* 0x000ea8000c1e1900 */
[----:B------:R-:W3:Y:S04]  /*1c10*/  LDG.E R10, desc[UR14][R4.64+0x800] ;  /* 0x0008000e040a7981 */ /* 0x000ee8000c1e1900 */
[----:B------:R-:W3:Y:S01]  /*1c20*/  LDG.E R9, desc[UR14][R4.64+0xc00] ;  /* 0x000c000e04097981 */ /* 0x000ee2000c1e1900 */
[----:B------:R-:W-:Y:S01]  /*1c30*/  VIADD R2, R2, 0x400 ;  /* 0x0000040002027836 */ /* 0x000fe20000000000 */
[----:B--2---:R-:W-:-:S04]  /*1c40*/  IADD3 R3, PT, PT, R6, R3, R8 ;  /* 0x0000000306037210 */ /* 0x004fc80007ffe008 */
[----:B---3--:R-:W-:-:S07]  /*1c50*/  IADD3 R8, PT, PT, R9, R10, R3 ;  /* 0x0000000a09087210 */ /* 0x008fce0007ffe003 */
.L_x_83:
[----:B------:R-:W-:Y:S05]  /*1c60*/  BSYNC.RECONVERGENT B2 ;  /* 0x0000000000027941 */ /* 0x000fea0003800200 */
.L_x_82:
[----:B------:R-:W-:Y:S05]  /*1c70*/  @!P1 BRA `(.L_x_76) ;  /* 0x0000000000449947 */ /* 0x000fea0003800000 */
[----:B------:R-:W-:Y:S02]  /*1c80*/  LOP3.LUT R7, R7, 0xffff, RZ, 0xc0, !PT ;  /* 0x0000ffff07077812 */ /* 0x000fe400078ec0ff */
[----:B------:R-:W-:Y:S02]  /*1c90*/  IADD3 R6, P0, PT, R2, UR10, RZ ;  /* 0x0000000a02067c10 */ /* 0x000fe4000ff1e0ff */
[----:B------:R-:W-:Y:S02]  /*1ca0*/  LEA.HI R2, R7, 0x1, RZ, 0x18 ;  /* 0x0000000107027811 */ /* 0x000fe400078fc0ff */
[----:B------:R-:W-:Y:S01]  /*1cb0*/  LEA R5, P1, R6, UR12, 0x2 ;  /* 0x0000000c06057c11 */ /* 0x000fe2000f8210ff */
[----:B------:R-:W-:Y:S01]  /*1cc0*/  IMAD.X R3, RZ, RZ, UR7, P0 ;  /* 0x00000007ff037e24 */ /* 0x000fe200080e06ff */
[----:B------:R-:W-:-:S04]  /*1cd0*/  LOP3.LUT R2, R2, 0x3, RZ, 0xc0, !PT ;  /* 0x0000000302027812 */ /* 0x000fc800078ec0ff */
[----:B------:R-:W-:Y:S01]  /*1ce0*/  LEA.HI.X R6, R6, UR13, R3, 0x2, P1 ;  /* 0x0000000d06067c11 */ /* 0x000fe200088f1403 */
[----:B------:R-:W-:-:S07]  /*1cf0*/  IMAD.MOV R4, RZ, RZ, -R2 ;  /* 0x000000ffff047224 */ /* 0x000fce00078e0a02 */
.L_x_84:
[----:B------:R-:W-:Y:S02]  /*1d00*/  IMAD.MOV.U32 R3, RZ, RZ, R6 ;  /* 0x000000ffff037224 */ /* 0x000fe400078e0006 */
[----:B------:R-:W-:-:S05]  /*1d10*/  IMAD.MOV.U32 R2, RZ, RZ, R5 ;  /* 0x000000ffff027224 */ /* 0x000fca00078e0005 */
[----:B------:R-:W2:Y:S01]  /*1d20*/  LDG.E R3, desc[UR14][R2.64] ;  /* 0x0000000e02037981 */ /* 0x000ea2000c1e1900 */
[----:B------:R-:W-:Y:S01]  /*1d30*/  VIADD R4, R4, 0x1 ;  /* 0x0000000104047836 */ /* 0x000fe20000000000 */
[----:B------:R-:W-:-:S04]  /*1d40*/  IADD3 R5, P1, PT, R5, 0x400, RZ ;  /* 0x0000040005057810 */ /* 0x000fc80007f3e0ff */
[----:B------:R-:W-:Y:S01]  /*1d50*/  ISETP.NE.AND P0, PT, R4, RZ, PT ;  /* 0x000000ff0400720c */ /* 0x000fe20003f05270 */
[----:B------:R-:W-:Y:S02]  /*1d60*/  IMAD.X R6, RZ, RZ, R6, P1 ;  /* 0x000000ffff067224 */ /* 0x000fe400008e0606 */
[----:B--2---:R-:W-:-:S10]  /*1d70*/  IMAD.IADD R8, R3, 0x1, R8 ;  /* 0x0000000103087824 */ /* 0x004fd400078e0208 */
[----:B------:R-:W-:Y:S05]  /*1d80*/  @P0 BRA `(.L_x_84) ;  /* 0xfffffffc00dc0947 */ /* 0x000fea000383ffff */
.L_x_76:
[----:B------:R-:W-:Y:S05]  /*1d90*/  BSYNC.RECONVERGENT B1 ;  /* 0x0000000000017941 */ /* 0x000fea0003800200 */
.L_x_73:
        /* <DEDUP_REMOVED lines=37> */
[----:B0-----:R-:W0:Y:S01]  /*1ff0*/  LDS.64 R2, [UR4+0x20] ;  /* 0x00002004ff027984 */ /* 0x001e220008000a00 */
[----:B-1----:R-:W-:-:S04]  /*2000*/  IADD3 R0, PT, PT, R4, R0, R9 ;  /* 0x0000000004007210 */ /* 0x002fc80007ffe009 */
[----:B------:R-:W-:-:S04]  /*2010*/  IADD3 R0, PT, PT, R6, R0, R5 ;  /* 0x0000000006007210 */ /* 0x000fc80007ffe005 */
[----:B0-----:R-:W-:-:S05]  /*2020*/  IADD3 R0, PT, PT, R2, R0, R7 ;  /* 0x0000000002007210 */ /* 0x001fca0007ffe007 */
[----:B------:R-:W-:-:S07]  /*2030*/  IMAD.IADD R9, R0, 0x1, R3 ;  /* 0x0000000100097824 */ /* 0x000fce00078e0203 */
.L_x_72:
[----:B------:R-:W-:Y:S05]  /*2040*/  BSYNC.RECONVERGENT B0 ;  /* 0x0000000000007941 */ /* 0x000fea0003800200 */
.L_x_57:
[----:B------:R-:W-:Y:S05]  /*2050*/  @P0 EXIT ;  /* 0x000000000000094d */ /* 0x000fea0003800000 */
[----:B------:R-:W3:Y:S02]  /*2060*/  LDCU.64 UR4, c[0x0][0x388] ;  /* 0x00007100ff0477ac */ /* 0x000ee40008000a00 */
[----:B---3--:R-:W-:-:S06]  /*2070*/  UIMAD.WIDE.U32 UR4, UR16, 0x4, UR4 ;  /* 0x00000004100478a5 */ /* 0x008fcc000f8e0004 */
[----:B0-----:R-:W-:Y:S02]  /*2080*/  IMAD.U32 R2, RZ, RZ, UR4 ;  /* 0x00000004ff027e24 */ /* 0x001fe4000f8e00ff */
[----:B------:R-:W-:-:S05]  /*2090*/  IMAD.U32 R3, RZ, RZ, UR5 ;  /* 0x00000005ff037e24 */ /* 0x000fca000f8e00ff */
[----:B------:R-:W-:Y:S01]  /*20a0*/  STG.E desc[UR14][R2.64], R9 ;  /* 0x0000000902007986 */ /* 0x000fe2000c10190e */
[----:B------:R-:W-:Y:S05]  /*20b0*/  EXIT ;  /* 0x000000000000794d */ /* 0x000fea0003800000 */
.L_x_85:
        /* <DEDUP_REMOVED lines=12> */
.L_x_275:


//--------------------- .text._ZN3cub18CUB_300001_SM_10006detail6reduce28DeviceReduceSingleTileKernelINS2_10policy_hubIiyN4cuda3std3__44plusIiEEE10Policy1000EN6thrust24THRUST_300001_SM_1000_NS6detail15normal_iteratorINSD_10device_ptrIiEEEEPiyS9_iiNS7_10__identityEEEvT0_T1_T2_T3_T4_T6_ --------------------------
	.section	.text._ZN3cub18CUB_300001_SM_10006detail6reduce28DeviceReduceSingleTileKernelINS2_10policy_hubIiyN4cuda3std3__44plusIiEEE10Policy1000EN6thrust24THRUST_300001_SM_1000_NS6detail15normal_iteratorINSD_10device_ptrIiEEEEPiyS9_iiNS7_10__identityEEEvT0_T1_T2_T3_T4_T6_,"ax",@progbits
	.align	128
        .global         _ZN3cub18CUB_300001_SM_10006detail6reduce28DeviceReduceSingleTileKernelINS2_10policy_hubIiyN4cuda3std3__44plusIiEEE10Policy1000EN6thrust24THRUST_300001_SM_1000_NS6detail15normal_iteratorINSD_10device_ptrIiEEEEPiyS9_iiNS7_10__identityEEEvT0_T1_T2_T3_T4_T6_
        .type           _ZN3cub18CUB_300001_SM_10006detail6reduce28DeviceReduceSingleTileKernelINS2_10policy_hubIiyN4cuda3std3__44plusIiEEE10Policy1000EN6thrust24THRUST_300001_SM_1000_NS6detail15normal_iteratorINSD_10device_ptrIiEEEEPiyS9_iiNS7_10__identityEEEvT0_T1_T2_T3_T4_T6_,@function
        .size           _ZN3cub18CUB_300001_SM_10006detail6reduce28DeviceReduceSingleTileKernelINS2_10policy_hubIiyN4cuda3std3__44plusIiEEE10Policy1000EN6thrust24THRUST_300001_SM_1000_NS6detail15normal_iteratorINSD_10device_ptrIiEEEEPiyS9_iiNS7_10__identityEEEvT0_T1_T2_T3_T4_T6_,(.L_x_276 - _ZN3cub18CUB_300001_SM_10006detail6reduce28DeviceReduceSingleTileKernelINS2_10policy_hubIiyN4cuda3std3__44plusIiEEE10Policy1000EN6thrust24THRUST_300001_SM_1000_NS6detail15normal_iteratorINSD_10device_ptrIiEEEEPiyS9_iiNS7_10__identityEEEvT0_T1_T2_T3_T4_T6_)
        .other          _ZN3cub18CUB_300001_SM_10006detail6reduce28DeviceReduceSingleTileKernelINS2_10policy_hubIiyN4cuda3std3__44plusIiEEE10Policy1000EN6thrust24THRUST_300001_SM_1000_NS6detail15normal_iteratorINSD_10device_ptrIiEEEEPiyS9_iiNS7_10__identityEEEvT0_T1_T2_T3_T4_T6_,@"STO_CUDA_ENTRY STV_DEFAULT"
_ZN3cub18CUB_300001_SM_10006detail6reduce28DeviceReduceSingleTileKernelINS2_10policy_hubIiyN4cuda3std3__44plusIiEEE10Policy1000EN6thrust24THRUST_300001_SM_1000_NS6detail15normal_iteratorINSD_10device_ptrIiEEEEPiyS9_iiNS7_10__identityEEEvT0_T1_T2_T3_T4_T6_:
.text._ZN3cub18CUB_300001_SM_10006detail6reduce28DeviceReduceSingleTileKernelINS2_10policy_hubIiyN4cuda3std3__44plusIiEEE10Policy1000EN6thrust24THRUST_300001_SM_1000_NS6detail15normal_iteratorINSD_10device_ptrIiEEEEPiyS9_iiNS7_10__identityEEEvT0_T1_T2_T3_T4_T6_:
[----:B------:R-:W-:Y:S01]  /*0000*/  LDC R1, c[0x0][0x37c] ;  /* 0x0000df00ff017b82 */ /* 0x000fe20000000800 */
[----:B------:R-:W0:Y:S01]  /*0010*/  LDCU.64 UR4, c[0x0][0x390] ;  /* 0x00007200ff0477ac */ /* 0x000e220008000a00 */
[----:B------:R-:W1:Y:S01]  /*0020*/  LDCU.64 UR6, c[0x0][0x358] ;  /* 0x00006b00ff0677ac */ /* 0x000e620008000a00 */
[----:B0-----:R-:W-:Y:S02]  /*0030*/  IMAD.U32 R4, RZ, RZ, UR4 ;  /* 0x00000004ff047e24 */ /* 0x001fe4000f8e00ff */
[----:B------:R-:W-:-:S03]  /*0040*/  IMAD.U32 R0, RZ, RZ, UR5 ;  /* 0x00000005ff007e24 */ /* 0x000fc6000f8e00ff */
[----:B------:R-:W-:-:S04]  /*0050*/  ISETP.NE.U32.AND P0, PT, R4, RZ, PT ;  /* 0x000000ff0400720c */ /* 0x000fc80003f05070 */
[----:B------:R-:W-:-:S13]  /*0060*/  ISETP.NE.AND.EX P0, PT, R0, RZ, PT, P0 ;  /* 0x000000ff0000720c */ /* 0x000fda0003f05300 */
        /* <DEDUP_REMOVED lines=8> */
.L_x_86:
[----:B------:R-:W-:Y:S01]  /*00f0*/  ISETP.GT.U32.AND P0, PT, R4, 0xfff, PT ;  /* 0x00000fff0400780c */ /* 0x000fe20003f04070 */
[----:B------:R-:W-:Y:S03]  /*0100*/  BSSY.RECONVERGENT B0, `(.L_x_87) ;  /* 0x00001d1000007945 */ /* 0x000fe60003800200 */
[----:B------:R-:W-:-:S13]  /*0110*/  ISETP.GT.U32.AND.EX P0, PT, R0, RZ, PT, P0 ;  /* 0x000000ff0000720c */ /* 0x000fda0003f04100 */
[----:B------:R-:W-:Y:S05]  /*0120*/  @P0 BRA `(.L_x_88) ;  /* 0x0000000c00940947 */ /* 0x000fea0003800000 */
[----:B------:R-:W0:Y:S01]  /*0130*/  S2R R5, SR_TID.X ;  /* 0x0000000000057919 */ /* 0x000e220000002100 */
[----:B------:R-:W-:Y:S01]  /*0140*/  BSSY.RECONVERGENT B1, `(.L_x_89) ;  /* 0x0000009000017945 */ /* 0x000fe20003800200 */
[----:B------:R-:W-:Y:S01]  /*0150*/  IMAD.MOV.U32 R6, RZ, RZ, RZ ;  /* 0x000000ffff067224 */ /* 0x000fe200078e00ff */
[----:B0-----:R-:W-:Y:S01]  /*0160*/  ISETP.GE.U32.AND P0, PT, R5, R4, PT ;  /* 0x000000040500720c */ /* 0x001fe20003f06070 */
[----:B------:R-:W-:-:S12]  /*0170*/  IMAD.MOV.U32 R7, RZ, RZ, R5 ;  /* 0x000000ffff077224 */ /* 0x000fd800078e0005 */
[----:B------:R-:W-:Y:S05]  /*0180*/  @P0 BRA `(.L_x_90) ;  /* 0x0000000000100947 */ /* 0x000fea0003800000 */
[----:B------:R-:W0:Y:S02]  /*0190*/  LDC.64 R2, c[0x0][0x380] ;  /* 0x0000e000ff027b82 */ /* 0x000e240000000a00 */
[----:B0-----:R-:W-:-:S05]  /*01a0*/  IMAD.WIDE.U32 R2, R5, 0x4, R2 ;  /* 0x0000000405027825 */ /* 0x001fca00078e0002 */
[----:B------:R0:W5:Y:S01]  /*01b0*/  LDG.E R6, desc[UR6][R2.64] ;  /* 0x0000000602067981 */ /* 0x000162000c1e1900 */
[----:B------:R-:W-:-:S07]  /*01c0*/  VIADD R7, R5, 0x100 ;  /* 0x0000010005077836 */ /* 0x000fce0000000000 */
.L_x_90:
[----:B------:R-:W-:Y:S05]  /*01d0*/  BSYNC.RECONVERGENT B1 ;  /* 0x0000000000017941 */ /* 0x000fea0003800200 */
.L_x_89:
[----:B------:R-:W-:Y:S01]  /*01e0*/  ISETP.GE.U32.AND P0, PT, R7, R4, PT ;  /* 0x000000040700720c */ /* 0x000fe20003f06070 */
[----:B------:R-:W-:-:S12]  /*01f0*/  BSSY.RECONVERGENT B1, `(.L_x_91) ;  /* 0x0000060000017945 */ /* 0x000fd80003800200 */
[----:B------:R-:W-:Y:S05]  /*0200*/  @P0 BRA `(.L_x_92) ;  /* 0x0000000400780947 */ /* 0x000fea0003800000 */
[----:B0-----:R-:W-:Y:S01]  /*0210*/  LOP3.LUT R3, RZ, R7, RZ, 0x33, !PT ;  /* 0x00000007ff037212 */ /* 0x001fe200078e33ff */
[----:B------:R-:W-:Y:S04]  /*0220*/  BSSY.RECONVERGENT B2, `(.L_x_93) ;  /* 0x000002c000027945 */ /* 0x000fe80003800200 */
[----:B------:R-:W-:-:S05]  /*0230*/  IMAD.IADD R3, R3, 0x1, R4 ;  /* 0x0000000103037824 */ /* 0x000fca00078e0204 */
[C---:B------:R-:W-:Y:S02]  /*0240*/  ISETP.GE.U32.AND P0, PT, R3.reuse, 0xf00, PT ;  /* 0x00000f000300780c */ /* 0x040fe40003f06070 */
[----:B------:R-:W-:-:S04]  /*0250*/  LEA.HI R8, R3, 0x1, RZ, 0x18 ;  /* 0x0000000103087811 */ /* 0x000fc800078fc0ff */
[----:B------:R-:W-:-:S04]  /*0260*/  LOP3.LUT R22, R8, 0xf, RZ, 0xc0, !PT ;  /* 0x0000000f08167812 */ /* 0x000fc800078ec0ff */
[----:B------:R-:W-:-:S03]  /*0270*/  ISETP.NE.AND P1, PT, R22, RZ, PT ;  /* 0x000000ff1600720c */ /* 0x000fc60003f25270 */
[----:B------:R-:W-:Y:S10]  /*0280*/  @!P0 BRA `(.L_x_94) ;  /* 0x0000000000948947 */ /* 0x000ff40003800000 */
[----:B------:R-:W0:Y:S01]  /*0290*/  LDC.64 R2, c[0x0][0x380] ;  /* 0x0000e000ff027b82 */ /* 0x000e220000000a00 */
[----:B------:R-:W-:-:S05]  /*02a0*/  LOP3.LUT R9, R8, 0x1fffff0, RZ, 0xc0, !PT ;  /* 0x01fffff008097812 */ /* 0x000fca00078ec0ff */
[----:B------:R-:W-:Y:S02]  /*02b0*/  IMAD.MOV R9, RZ, RZ, -R9 ;  /* 0x000000ffff097224 */ /* 0x000fe400078e0a09 */
[----:B0-----:R-:W-:-:S03]  /*02c0*/  IMAD.WIDE.U32 R2, R7, 0x4, R2 ;  /* 0x0000000407027825 */ /* 0x001fc600078e0002 */
[----:B------:R-:W-:-:S05]  /*02d0*/  IADD3 R15, P0, PT, R2, 0x2000, RZ ;  /* 0x00002000020f7810 */ /* 0x000fca0007f1e0ff */
[----:B------:R-:W-:-:S08]  /*02e0*/  IMAD.X R3, RZ, RZ, R3, P0 ;  /* 0x000000ffff037224 */ /* 0x000fd000000e0603 */
.L_x_95:
        /* <DEDUP_REMOVED lines=31> */
.L_x_94:
[----:B------:R-:W-:Y:S05]  /*04e0*/  BSYNC.RECONVERGENT B2 ;  /* 0x0000000000027941 */ /* 0x000fea0003800200 */
.L_x_93:
[----:B------:R-:W-:Y:S05]  /*04f0*/  @!P1 BRA `(.L_x_92) ;  /* 0x0000000000bc9947 */ /* 0x000fea0003800000 */
[----:B------:R-:W-:Y:S01]  /*0500*/  ISETP.GE.U32.AND P0, PT, R22, 0x8, PT ;  /* 0x000000081600780c */ /* 0x000fe20003f06070 */
[----:B------:R-:W-:Y:S01]  /*0510*/  BSSY.RECONVERGENT B2, `(.L_x_96) ;  /* 0x0000013000027945 */ /* 0x000fe20003800200 */
[----:B------:R-:W-:-:S04]  /*0520*/  LOP3.LUT R17, R8, 0x7, RZ, 0xc0, !PT ;  /* 0x0000000708117812 */ /* 0x000fc800078ec0ff */
[----:B------:R-:W-:-:S07]  /*0530*/  ISETP.NE.AND P1, PT, R17, RZ, PT ;  /* 0x000000ff1100720c */ /* 0x000fce0003f25270 */
[----:B------:R-:W-:Y:S06]  /*0540*/  @!P0 BRA `(.L_x_97) ;  /* 0x00000000003c8947 */ /* 0x000fec0003800000 */
[----:B------:R-:W0:Y:S02]  /*0550*/  LDC.64 R2, c[0x0][0x380] ;  /* 0x0000e000ff027b82 */ /* 0x000e240000000a00 */
[----:B0-----:R-:W-:-:S05]  /*0560*/  IMAD.WIDE R2, R7, 0x4, R2 ;  /* 0x0000000407027825 */ /* 0x001fca00078e0202 */
        /* <DEDUP_REMOVED lines=13> */
.L_x_97:
[----:B------:R-:W-:Y:S05]  /*0640*/  BSYNC.RECONVERGENT B2 ;  /* 0x0000000000027941 */ /* 0x000fea0003800200 */
.L_x_96:
        /* <DEDUP_REMOVED lines=11> */
[----:B------:R-:W3:Y:S01]  /*0700*/  LDG.E R12, desc[UR6][R2.64+0xc00] ;  /* 0x000c0006020c7981 */ /* 0x000ee2000c1e1900 */
[----:B------:R-:W-:Y:S01]  /*0710*/  VIADD R7, R7, 0x400 ;  /* 0x0000040007077836 */ /* 0x000fe20000000000 */
[----:B--2--5:R-:W-:-:S04]  /*0720*/  IADD3 R6, PT, PT, R8, R9, R6 ;  /* 0x0000000908067210 */ /* 0x024fc80007ffe006 */
[----:B---3--:R-:W-:-:S07]  /*0730*/  IADD3 R6, PT, PT, R12, R11, R6 ;  /* 0x0000000b0c067210 */ /* 0x008fce0007ffe006 */
.L_x_99:
[----:B------:R-:W-:Y:S05]  /*0740*/  BSYNC.RECONVERGENT B2 ;  /* 0x0000000000027941 */ /* 0x000fea0003800200 */
.L_x_98:
[----:B------:R-:W-:Y:S05]  /*0750*/  @!P1 BRA `(.L_x_92) ;  /* 0x0000000000249947 */ /* 0x000fea0003800000 */
[----:B------:R-:W0:Y:S01]  /*0760*/  LDC.64 R8, c[0x0][0x380] ;  /* 0x0000e000ff087b82 */ /* 0x000e220000000a00 */
[----:B------:R-:W-:-:S07]  /*0770*/  IMAD.MOV R10, RZ, RZ, -R10 ;  /* 0x000000ffff0a7224 */ /* 0x000fce00078e0a0a */
.L_x_100:
[----:B0-----:R-:W-:-:S06]  /*0780*/  IMAD.WIDE R2, R7, 0x4, R8 ;  /* 0x0000000407027825 */ /* 0x001fcc00078e0208 */
[----:B------:R-:W2:Y:S01]  /*0790*/  LDG.E R3, desc[UR6][R2.64] ;  /* 0x0000000602037981 */ /* 0x000ea2000c1e1900 */
[----:B------:R-:W-:Y:S02]  /*07a0*/  VIADD R10, R10, 0x1 ;  /* 0x000000010a0a7836 */ /* 0x000fe40000000000 */
[----:B------:R-:W-:-:S03]  /*07b0*/  VIADD R7, R7, 0x100 ;  /* 0x0000010007077836 */ /* 0x000fc60000000000 */
[----:B------:R-:W-:Y:S01]  /*07c0*/  ISETP.NE.AND P0, PT, R10, RZ, PT ;  /* 0x000000ff0a00720c */ /* 0x000fe20003f05270 */
[----:B--2--5:R-:W-:-:S12]  /*07d0*/  IMAD.IADD R6, R3, 0x1, R6 ;  /* 0x0000000103067824 */ /* 0x024fd800078e0206 */
[----:B------:R-:W-:Y:S05]  /*07e0*/  @P0 BRA `(.L_x_100) ;  /* 0xfffffffc00e40947 */ /* 0x000fea000383ffff */
.L_x_92:
[----:B------:R-:W-:Y:S05]  /*07f0*/  BSYNC.RECONVERGENT B1 ;  /* 0x0000000000017941 */ /* 0x000fea0003800200 */
.L_x_91:
[----:B------:R-:W-:-:S04]  /*0800*/  ISETP.GE.U32.AND P0, PT, R4, 0x100, PT ;  /* 0x000001000400780c */ /* 0x000fc80003f06070 */
[----:B------:R-:W-:-:S13]  /*0810*/  ISETP.GE.U32.AND.EX P0, PT, R0, RZ, PT, P0 ;  /* 0x000000ff0000720c */ /* 0x000fda0003f06100 */
[----:B------:R-:W-:Y:S05]  /*0820*/  @!P0 BRA `(.L_x_101) ;  /* 0x0000000000ac8947 */ /* 0x000fea0003800000 */
[----:B------:R-:W1:Y:S01]  /*0830*/  S2R R8, SR_LANEID ;  /* 0x0000000000087919 */ /* 0x000e620000000000 */
[----:B------:R-:W-:Y:S01]  /*0840*/  ISETP.NE.AND P5, PT, R5, RZ, PT ;  /* 0x000000ff0500720c */ /* 0x000fe20003fa5270 */
[----:B-----5:R-:W0:Y:S01]  /*0850*/  SHFL.DOWN PT, R0, R6, 0x1, 0x1f ;  /* 0x08201f0006007f89 */ /* 0x020e2200000e0000 */
[C---:B-1----:R-:W-:Y:S02]  /*0860*/  ISETP.GT.AND P0, PT, R8.reuse, 0x1e, PT ;  /* 0x0000001e0800780c */ /* 0x042fe40003f04270 */
[----:B------:R-:W-:Y:S02]  /*0870*/  ISETP.NE.AND P1, PT, R8, RZ, PT ;  /* 0x000000ff0800720c */ /* 0x000fe40003f25270 */
[----:B0-----:R-:W-:Y:S02]  /*0880*/  SEL R3, R0, RZ, !P0 ;  /* 0x000000ff00037207 */ /* 0x001fe40004000000 */
        /* <DEDUP_REMOVED lines=21> */
[----:B0-----:R-:W-:-:S05]  /*09e0*/  SEL R3, R3, RZ, !P0 ;  /* 0x000000ff03037207 */ /* 0x001fca0004000000 */
[----:B------:R-:W-:-:S05]  /*09f0*/  IMAD.IADD R7, R2, 0x1, R3 ;  /* 0x0000000102077824 */ /* 0x000fca00078e0203 */
[----:B------:R1:W-:Y:S01]  /*0a00*/  @!P1 STS [R0+0x8], R7 ;  /* 0x0000080700009388 */ /* 0x0003e20000000800 */
[----:B------:R-:W-:Y:S06]  /*0a10*/  BAR.SYNC.DEFER_BLOCKING 0x0 ;  /* 0x0000000000007b1d */ /* 0x000fec0000010000 */
[----:B------:R-:W-:Y:S05]  /*0a20*/  @P5 BRA `(.L_x_102) ;  /* 0x0000001000f85947 */ /* 0x000fea0003800000 */
[----:B------:R-:W0:Y:S01]  /*0a30*/  S2UR UR5, SR_CgaCtaId ;  /* 0x00000000000579c3 */ /* 0x000e220000008800 */
[----:B------:R-:W-:Y:S02]  /*0a40*/  UMOV UR4, 0x400 ;  /* 0x0000040000047882 */ /* 0x000fe40000000000 */
[----:B0-----:R-:W-:-:S09]  /*0a50*/  ULEA UR4, UR5, UR4, 0x18 ;  /* 0x0000000405047291 */ /* 0x001fd2000f8ec0ff */
[----:B-1----:R-:W-:Y:S04]  /*0a60*/  LDS R0, [UR4+0xc] ;  /* 0x00000c04ff007984 */ /* 0x002fe80008000800 */
[----:B------:R-:W0:Y:S04]  /*0a70*/  LDS.128 R8, [UR4+0x10] ;  /* 0x00001004ff087984 */ /* 0x000e280008000c00 */
[----:B------:R-:W1:Y:S01]  /*0a80*/  LDS.64 R2, [UR4+0x20] ;  /* 0x00002004ff027984 */ /* 0x000e620008000a00 */
[----:B0-----:R-:W-:-:S04]  /*0a90*/  IADD3 R0, PT, PT, R8, R0, R7 ;  /* 0x0000000008007210 */ /* 0x001fc80007ffe007 */
[----:B------:R-:W-:-:S04]  /*0aa0*/  IADD3 R0, PT, PT, R10, R0, R9 ;  /* 0x000000000a007210 */ /* 0x000fc80007ffe009 */
[----:B-1----:R-:W-:-:S05]  /*0ab0*/  IADD3 R0, PT, PT, R2, R0, R11 ;  /* 0x0000000002007210 */ /* 0x002fca0007ffe00b */
[----:B------:R-:W-:Y:S01]  /*0ac0*/  IMAD.IADD R7, R0, 0x1, R3 ;  /* 0x0000000100077824 */ /* 0x000fe200078e0203 */
[----:B------:R-:W-:Y:S06]  /*0ad0*/  BRA `(.L_x_102) ;  /* 0x0000001000cc7947 */ /* 0x000fec0003800000 */
.L_x_101:
[C---:B0-----:R-:W-:Y:S01]  /*0ae0*/  LOP3.LUT R2, R5.reuse, 0x3e0, RZ, 0xc0, !PT ;  /* 0x000003e005027812 */ /* 0x041fe200078ec0ff */
[----:B------:R-:W0:Y:S01]  /*0af0*/  S2R R12, SR_LANEID ;  /* 0x00000000000c7919 */ /* 0x000e220000000000 */
[----:B------:R-:W-:Y:S02]  /*0b00*/  ISETP.NE.AND P5, PT, R5, RZ, PT ;  /* 0x000000ff0500720c */ /* 0x000fe40003fa5270 */
[----:B------:R-:W-:Y:S01]  /*0b10*/  LOP3.LUT R7, RZ, R2, RZ, 0x33, !PT ;  /* 0x00000002ff077212 */ /* 0x000fe200078e33ff */
[----:B------:R-:W-:-:S04]  /*0b20*/  VIADD R3, R2, 0x20 ;  /* 0x0000002002037836 */ /* 0x000fc80000000000 */
[----:B------:R-:W-:Y:S01]  /*0b30*/  IMAD.IADD R7, R7, 0x1, R4 ;  /* 0x0000000107077824 */ /* 0x000fe200078e0204 */
[----:B------:R-:W-:-:S04]  /*0b40*/  ISETP.GT.U32.AND P0, PT, R3, R4, PT ;  /* 0x000000040300720c */ /* 0x000fc80003f04070 */
        /* <DEDUP_REMOVED lines=10> */
[----:B------:R-:W-:Y:S01]  /*0bf0*/  @!P1 SHF.R.U32.HI R9, RZ, 0x3, R5 ;  /* 0x00000003ff099819 */ /* 0x000fe20000011605 */
[----:B------:R-:W1:Y:S03]  /*0c00*/  SHFL.DOWN PT, R7, R2, 0x2, R3 ;  /* 0x0840000002077989 */ /* 0x000e6600000e0003 */
[----:B------:R-:W-:Y:S02]  /*0c10*/  @!P1 LOP3.LUT R9, R9, 0x7c, RZ, 0xc0, !PT ;  /* 0x0000007c09099812 */ /* 0x000fe400078ec0ff */
[----:B-1----:R-:W-:Y:S02]  /*0c20*/  SEL R7, R7, RZ, !P0 ;  /* 0x000000ff07077207 */ /* 0x002fe40004000000 */
[----:B------:R-:W-:Y:S02]  /*0c30*/  ISETP.GT.AND P0, PT, R10, R3, PT ;  /* 0x000000030a00720c */ /* 0x000fe40003f04270 */
[----:B------:R-:W-:Y:S01]  /*0c40*/  @!P1 MOV R10, 0x400 ;  /* 0x00000400000a9802 */ /* 0x000fe20000000f00 */
[----:B------:R-:W-:-:S02]  /*0c50*/  IMAD.IADD R8, R2, 0x1, R7 ;  /* 0x0000000102087824 */ /* 0x000fc400078e0207 */
[----:B------:R-:W-:Y:S01]  /*0c60*/  VIADD R2, R12, 0x8 ;  /* 0x000000080c027836 */ /* 0x000fe20000000000 */
[----:B0-----:R-:W-:Y:S02]  /*0c70*/  @!P1 LEA R10, R11, R10, 0x18 ;  /* 0x0000000a0b0a9211 */ /* 0x001fe400078ec0ff */
        /* <DEDUP_REMOVED lines=11> */
[----:B0-----:R-:W-:-:S05]  /*0d30*/  SEL R7, R7, RZ, !P0 ;  /* 0x000000ff07077207 */ /* 0x001fca0004000000 */
[----:B------:R-:W-:-:S05]  /*0d40*/  IMAD.IADD R7, R2, 0x1, R7 ;  /* 0x0000000102077824 */ /* 0x000fca00078e0207 */
[----:B------:R0:W-:Y:S01]  /*0d50*/  @!P1 STS [R10+0x8], R7 ;  /* 0x000008070a009388 */ /* 0x0001e20000000800 */
[----:B------:R-:W-:Y:S06]  /*0d60*/  BAR.SYNC.DEFER_BLOCKING 0x0 ;  /* 0x0000000000007b1d */ /* 0x000fec0000010000 */
[----:B------:R-:W-:Y:S05]  /*0d70*/  @P5 BRA `(.L_x_102) ;  /* 0x0000001000245947 */ /* 0x000fea0003800000 */
[----:B------:R-:W1:Y:S01]  /*0d80*/  S2UR UR5, SR_CgaCtaId ;  /* 0x00000000000579c3 */ /* 0x000e620000008800 */
[----:B------:R-:W-:Y:S01]  /*0d90*/  UMOV UR4, 0x400 ;  /* 0x0000040000047882 */ /* 0x000fe20000000000 */
[C---:B------:R-:W-:Y:S02]  /*0da0*/  ISETP.GT.U32.AND P0, PT, R4.reuse, 0x40, PT ;  /* 0x000000400400780c */ /* 0x040fe40003f04070 */
[C---:B------:R-:W-:Y:S02]  /*0db0*/  ISETP.GT.U32.AND P6, PT, R4.reuse, 0x20, PT ;  /* 0x000000200400780c */ /* 0x040fe40003fc4070 */
[C---:B------:R-:W-:Y:S02]  /*0dc0*/  ISETP.GT.U32.AND P4, PT, R4.reuse, 0x60, PT ;  /* 0x000000600400780c */ /* 0x040fe40003f84070 */
[----:B------:R-:W-:Y:S02]  /*0dd0*/  ISETP.GT.U32.AND P2, PT, R4, 0x80, PT ;  /* 0x000000800400780c */ /* 0x000fe40003f44070 */
[----:B------:R-:W-:-:S02]  /*0de0*/  ISETP.GT.U32.AND.EX P0, PT, R0, RZ, PT, P0 ;  /* 0x000000ff0000720c */ /* 0x000fc40003f04100 */
[----:B------:R-:W-:Y:S02]  /*0df0*/  ISETP.GT.U32.AND.EX P6, PT, R0, RZ, PT, P6 ;  /* 0x000000ff0000720c */ /* 0x000fe40003fc4160 */
[C---:B------:R-:W-:Y:S02]  /*0e00*/  ISETP.GT.U32.AND P3, PT, R4.reuse, 0xa0, PT ;  /* 0x000000a00400780c */ /* 0x040fe40003f64070 */
[----:B------:R-:W-:Y:S02]  /*0e10*/  ISETP.GT.U32.AND P1, PT, R4, 0xc0, PT ;  /* 0x000000c00400780c */ /* 0x000fe40003f24070 */
[C---:B------:R-:W-:Y:S02]  /*0e20*/  ISETP.GT.U32.AND.EX P4, PT, R0.reuse, RZ, PT, P4 ;  /* 0x000000ff0000720c */ /* 0x040fe40003f84140 */
[C---:B------:R-:W-:Y:S02]  /*0e30*/  ISETP.GT.U32.AND.EX P2, PT, R0.reuse, RZ, PT, P2 ;  /* 0x000000ff0000720c */ /* 0x040fe40003f44120 */
[C---:B------:R-:W-:Y:S01]  /*0e40*/  ISETP.GT.U32.AND.EX P3, PT, R0.reuse, RZ, PT, P3 ;  /* 0x000000ff0000720c */ /* 0x040fe20003f64130 */
[----:B-1----:R-:W-:Y:S01]  /*0e50*/  ULEA UR4, UR5, UR4, 0x18 ;  /* 0x0000000405047291 */ /* 0x002fe2000f8ec0ff */
[----:B------:R-:W-:-:S08]  /*0e60*/  ISETP.GT.U32.AND.EX P1, PT, R0, RZ, PT, P1 ;  /* 0x000000ff0000720c */ /* 0x000fd00003f24110 */
[----:B0-----:R-:W0:Y:S04]  /*0e70*/  LDS.128 R8, [UR4+0x10] ;  /* 0x00001004ff087984 */ /* 0x001e280008000c00 */
[----:B------:R-:W1:Y:S04]  /*0e80*/  LDS R5, [UR4+0xc] ;  /* 0x00000c04ff057984 */ /* 0x000e680008000800 */
[----:B------:R-:W2:Y:S01]  /*0e90*/  LDS.64 R2, [UR4+0x20] ;  /* 0x00002004ff027984 */ /* 0x000ea20008000a00 */
[----:B0-----:R-:W-:Y:S02]  /*0ea0*/  SEL R8, R8, RZ, P0 ;  /* 0x000000ff08087207 */ /* 0x001fe40000000000 */
[----:B------:R-:W-:-:S02]  /*0eb0*/  ISETP.GT.U32.AND P0, PT, R4, 0xe0, PT ;  /* 0x000000e00400780c */ /* 0x000fc40003f04070 */
[----:B-1----:R-:W-:Y:S02]  /*0ec0*/  SEL R6, R5, RZ, P6 ;  /* 0x000000ff05067207 */ /* 0x002fe40003000000 */
[----:B------:R-:W-:Y:S02]  /*0ed0*/  SEL R9, R9, RZ, P4 ;  /* 0x000000ff09097207 */ /* 0x000fe40002000000 */
[----:B------:R-:W-:Y:S02]  /*0ee0*/  IADD3 R6, PT, PT, R8, R6, R7 ;  /* 0x0000000608067210 */ /* 0x000fe40007ffe007 */
[----:B------:R-:W-:Y:S02]  /*0ef0*/  SEL R10, R10, RZ, P2 ;  /* 0x000000ff0a0a7207 */ /* 0x000fe40001000000 */
[----:B------:R-:W-:Y:S02]  /*0f00*/  ISETP.GT.U32.AND.EX P0, PT, R0, RZ, PT, P0 ;  /* 0x000000ff0000720c */ /* 0x000fe40003f04100 */
[----:B------:R-:W-:-:S02]  /*0f10*/  SEL R11, R11, RZ, P3 ;  /* 0x000000ff0b0b7207 */ /* 0x000fc40001800000 */
[----:B------:R-:W-:Y:S02]  /*0f20*/  IADD3 R6, PT, PT, R10, R6, R9 ;  /* 0x000000060a067210 */ /* 0x000fe40007ffe009 */
[----:B--2---:R-:W-:Y:S02]  /*0f30*/  SEL R2, R2, RZ, P1 ;  /* 0x000000ff02027207 */ /* 0x004fe40000800000 */
[----:B------:R-:W-:Y:S02]  /*0f40*/  SEL R3, R3, RZ, P0 ;  /* 0x000000ff03037207 */ /* 0x000fe40000000000 */
[----:B------:R-:W-:-:S05]  /*0f50*/  IADD3 R2, PT, PT, R2, R6, R11 ;  /* 0x0000000602027210 */ /* 0x000fca0007ffe00b */
[----:B------:R-:W-:Y:S01]  /*0f60*/  IMAD.IADD R7, R2, 0x1, R3 ;  /* 0x0000000102077824 */ /* 0x000fe200078e0203 */
[----:B------:R-:W-:Y:S06]  /*0f70*/  BRA `(.L_x_102) ;  /* 0x0000000c00a47947 */ /* 0x000fec0003800000 */
.L_x_88:
[----:B------:R-:W0:Y:S01]  /*0f80*/  S2R R8, SR_TID.X ;  /* 0x0000000000087919 */ /* 0x000e220000002100 */
[----:B------:R-:W0:Y:S02]  /*0f90*/  LDC.64 R2, c[0x0][0x380] ;  /* 0x0000e000ff027b82 */ /* 0x000e240000000a00 */
[----:B0-----:R-:W-:-:S05]  /*0fa0*/  IMAD.WIDE.U32 R2, R8, 0x4, R2 ;  /* 0x0000000408027825 */ /* 0x001fca00078e0002 */
        /* <DEDUP_REMOVED lines=16> */
[----:B--2---:R-:W-:-:S04]  /*10b0*/  IADD3 R5, PT, PT, R7, R6, R5 ;  /* 0x0000000607057210 */ /* 0x004fc80007ffe005 */
[----:B---3--:R-:W-:Y:S01]  /*10c0*/  IADD3 R5, PT, PT, R12, R9, R5 ;  /* 0x000000090c057210 */ /* 0x008fe20007ffe005 */
[----:B------:R-:W-:Y:S01]  /*10d0*/  IMAD.MOV.U32 R9, RZ, RZ, 0x1000 ;  /* 0x00001000ff097424 */ /* 0x000fe200078e00ff */
[----:B------:R-:W-:-:S04]  /*10e0*/  IADD3 R12, P1, PT, R4, -0x1000, RZ ;  /* 0xfffff000040c7810 */ /* 0x000fc80007f3e0ff */
[----:B------:R-:W-:Y:S02]  /*10f0*/  ISETP.GE.U32.AND P0, PT, R12, 0x1000, PT ;  /* 0x000010000c00780c */ /* 0x000fe40003f06070 */
[----:B----4-:R-:W-:Y:S01]  /*1100*/  IADD3 R5, PT, PT, R14, R11, R5 ;  /* 0x0000000b0e057210 */ /* 0x010fe20007ffe005 */
[----:B------:R-:W-:Y:S01]  /*1110*/  IMAD.MOV.U32 R11, RZ, RZ, RZ ;  /* 0x000000ffff0b7224 */ /* 0x000fe200078e00ff */
[----:B------:R-:W-:-:S04]  /*1120*/  IADD3.X R14, PT, PT, R0, -0x1, RZ, P1, !PT ;  /* 0xffffffff000e7810 */ /* 0x000fc80000ffe4ff */
[----:B------:R-:W-:Y:S02]  /*1130*/  ISETP.GE.U32.AND.EX P0, PT, R14, RZ, PT, P0 ;  /* 0x000000ff0e00720c */ /* 0x000fe40003f06100 */
[----:B-----5:R-:W-:-:S04]  /*1140*/  IADD3 R5, PT, PT, R16, R13, R5 ;  /* 0x0000000d10057210 */ /* 0x020fc80007ffe005 */
[----:B------:R-:W-:-:S04]  /*1150*/  IADD3 R5, PT, PT, R18, R15, R5 ;  /* 0x0000000f12057210 */ /* 0x000fc80007ffe005 */
[----:B------:R-:W-:-:S04]  /*1160*/  IADD3 R5, PT, PT, R20, R17, R5 ;  /* 0x0000001114057210 */ /* 0x000fc80007ffe005 */
[----:B------:R-:W-:-:S05]  /*1170*/  IADD3 R5, PT, PT, R22, R19, R5 ;  /* 0x0000001316057210 */ /* 0x000fca0007ffe005 */
[----:B------:R-:W-:Y:S01]  /*1180*/  IMAD.IADD R10, R10, 0x1, R5 ;  /* 0x000000010a0a7824 */ /* 0x000fe200078e0205 */
[----:B------:R-:W-:Y:S06]  /*1190*/  @!P0 BRA `(.L_x_103) ;  /* 0x0000000000a08947 */ /* 0x000fec0003800000 */
[----:B------:R-:W0:Y:S01]  /*11a0*/  LDC.64 R4, c[0x0][0x390] ;  /* 0x0000e400ff047b82 */ /* 0x000e220000000a00 */
[----:B------:R-:W-:Y:S02]  /*11b0*/  IMAD.MOV.U32 R9, RZ, RZ, 0x1000 ;  /* 0x00001000ff097424 */ /* 0x000fe400078e00ff */
[----:B------:R-:W-:-:S07]  /*11c0*/  IMAD.MOV.U32 R11, RZ, RZ, RZ ;  /* 0x000000ffff0b7224 */ /* 0x000fce00078e00ff */
.L_x_105:
[----:B------:R-:W-:-:S04]  /*11d0*/  LEA R6, P0, R9, R2, 0x2 ;  /* 0x0000000209067211 */ /* 0x000fc800078010ff */
[----:B------:R-:W-:-:S05]  /*11e0*/  LEA.HI.X R7, R9, R3, R11, 0x2, P0 ;  /* 0x0000000309077211 */ /* 0x000fca00000f140b */
        /* <DEDUP_REMOVED lines=16> */
[----:B--2---:R-:W-:-:S02]  /*12f0*/  IADD3 R25, PT, PT, R26, R25, R10 ;  /* 0x000000191a197210 */ /* 0x004fc40007ffe00a */
[----:B0-----:R-:W-:-:S04]  /*1300*/  IADD3 R10, P1, PT, -R9, R4, RZ ;  /* 0x00000004090a7210 */ /* 0x001fc80007f3e1ff */
[----:B------:R-:W-:Y:S02]  /*1310*/  ISETP.GE.U32.AND P0, PT, R10, 0x1000, PT ;  /* 0x000010000a00780c */ /* 0x000fe40003f06070 */
[----:B---3--:R-:W-:-:S04]  /*1320*/  IADD3 R25, PT, PT, R28, R27, R25 ;  /* 0x0000001b1c197210 */ /* 0x008fc80007ffe019 */
[----:B----4-:R-:W-:-:S04]  /*1330*/  IADD3 R23, PT, PT, R23, R24, R25 ;  /* 0x0000001817177210 */ /* 0x010fc80007ffe019 */
[----:B-----5:R-:W-:Y:S01]  /*1340*/  IADD3 R21, PT, PT, R21, R0, R23 ;  /* 0x0000000015157210 */ /* 0x020fe20007ffe017 */
[----:B------:R-:W-:-:S04]  /*1350*/  IMAD.MOV.U32 R0, RZ, RZ, R5 ;  /* 0x000000ffff007224 */ /* 0x000fc800078e0005 */
[----:B------:R-:W-:Y:S01]  /*1360*/  IMAD.X R10, R0, 0x1, ~R11, P1 ;  /* 0x00000001000a7824 */ /* 0x000fe200008e0e0b */
[----:B------:R-:W-:-:S04]  /*1370*/  IADD3 R13, PT, PT, R16, R13, R21 ;  /* 0x0000000d100d7210 */ /* 0x000fc80007ffe015 */
[----:B------:R-:W-:Y:S02]  /*1380*/  ISETP.GE.U32.AND.EX P0, PT, R10, RZ, PT, P0 ;  /* 0x000000ff0a00720c */ /* 0x000fe40003f06100 */
[----:B------:R-:W-:-:S04]  /*1390*/  IADD3 R13, PT, PT, R18, R15, R13 ;  /* 0x0000000f120d7210 */ /* 0x000fc80007ffe00d */
[----:B------:R-:W-:-:S04]  /*13a0*/  IADD3 R13, PT, PT, R20, R17, R13 ;  /* 0x00000011140d7210 */ /* 0x000fc80007ffe00d */
[----:B------:R-:W-:-:S03]  /*13b0*/  IADD3 R10, PT, PT, R22, R19, R13 ;  /* 0x00000013160a7210 */ /* 0x000fc60007ffe00d */
[----:B------:R-:W-:Y:S05]  /*13c0*/  @!P0 BRA `(.L_x_104) ;  /* 0x0000000400e88947 */ /* 0x000fea0003800000 */
[----:B------:R-:W-:-:S05]  /*13d0*/  IADD3 R9, P0, PT, R9, 0x1000, RZ ;  /* 0x0000100009097810 */ /* 0x000fca0007f1e0ff */
[----:B------:R-:W-:Y:S01]  /*13e0*/  IMAD.X R11, RZ, RZ, R11, P0 ;  /* 0x000000ffff0b7224 */ /* 0x000fe200000e060b */
[----:B------:R-:W-:-:S04]  /*13f0*/  ISETP.GT.U32.AND P0, PT, R9, R12, PT ;  /* 0x0000000c0900720c */ /* 0x000fc80003f04070 */
[----:B------:R-:W-:-:S13]  /*1400*/  ISETP.GT.U32.AND.EX P0, PT, R11, R14, PT, P0 ;  /* 0x0000000e0b00720c */ /* 0x000fda0003f04100 */
[----:B------:R-:W-:Y:S05]  /*1410*/  @!P0 BRA `(.L_x_105) ;  /* 0xfffffffc006c8947 */ /* 0x000fea000383ffff */
.L_x_103:
[----:B------:R-:W-:Y:S01]  /*1420*/  IMAD.IADD R3, R4, 0x1, -R9 ;  /* 0x0000000104037824 */ /* 0x000fe200078e0a09 */
[----:B------:R-:W-:Y:S01]  /*1430*/  ISETP.GE.U32.AND P1, PT, R9, R4, PT ;  /* 0x000000040900720c */ /* 0x000fe20003f26070 */
[----:B------:R-:W-:Y:S03]  /*1440*/  BSSY.RECONVERGENT B1, `(.L_x_104) ;  /* 0x0000072000017945 */ /* 0x000fe60003800200 */
[----:B------:R-:W-:-:S04]  /*1450*/  ISETP.GE.AND P0, PT, R8, R3, PT ;  /* 0x000000030800720c */ /* 0x000fc80003f06270 */
[----:B------:R-:W-:-:S13]  /*1460*/  ISETP.GE.U32.OR.EX P0, PT, R11, R0, P0, P1 ;  /* 0x000000000b00720c */ /* 0x000fda0000706510 */
[----:B------:R-:W-:Y:S05]  /*1470*/  @P0 BRA `(.L_x_106) ;  /* 0x0000000400b80947 */ /* 0x000fea0003800000 */
[----:B------:R-:W-:Y:S01]  /*1480*/  LOP3.LUT R0, RZ, R8, RZ, 0x33, !PT ;  /* 0x00000008ff007212 */ /* 0x000fe200078e33ff */
[----:B------:R-:W-:Y:S03]  /*1490*/  BSSY.RECONVERGENT B2, `(.L_x_107) ;  /* 0x0000031000027945 */ /* 0x000fe60003800200 */
[----:B------:R-:W-:-:S04]  /*14a0*/  IADD3 R0, PT, PT, -R9, R4, R0 ;  /* 0x0000000409007210 */ /* 0x000fc80007ffe100 */
[C---:B------:R-:W-:Y:S02]  /*14b0*/  ISETP.GE.U32.AND P0, PT, R0.reuse, 0xf00, PT ;  /* 0x00000f000000780c */ /* 0x040fe40003f06070 */
[----:B------:R-:W-:Y:S01]  /*14c0*/  LEA.HI R4, R0, 0x1, RZ, 0x18 ;  /* 0x0000000100047811 */ /* 0x000fe200078fc0ff */
[----:B------:R-:W-:-:S03]  /*14d0*/  IMAD.MOV.U32 R0, RZ, RZ, R8 ;  /* 0x000000ffff007224 */ /* 0x000fc600078e0008 */
[----:B------:R-:W-:-:S04]  /*14e0*/  LOP3.LUT R24, R4, 0xf, RZ, 0xc0, !PT ;  /* 0x0000000f04187812 */ /* 0x000fc800078ec0ff */
[----:B------:R-:W-:-:S03]  /*14f0*/  ISETP.NE.AND P1, PT, R24, RZ, PT ;  /* 0x000000ff1800720c */ /* 0x000fc60003f25270 */
[----:B------:R-:W-:Y:S10]  /*1500*/  @!P0 BRA `(.L_x_108) ;  /* 0x0000000000a48947 */ /* 0x000ff40003800000 */
[----:B------:R-:W0:Y:S01]  /*1510*/  LDCU.64 UR4, c[0x0][0x380] ;  /* 0x00007000ff0477ac */ /* 0x000e220008000a00 */
[----:B------:R-:W-:Y:S02]  /*1520*/  IADD3 R3, P0, PT, R8, R9, RZ ;  /* 0x0000000908037210 */ /* 0x000fe40007f1e0ff */
[----:B------:R-:W-:-:S03]  /*1530*/  LOP3.LUT R6, R4, 0x1fffff0, RZ, 0xc0, !PT ;  /* 0x01fffff004067812 */ /* 0x000fc600078ec0ff */
[----:B------:R-:W-:Y:S02]  /*1540*/  IMAD.X R0, RZ, RZ, R11, P0 ;  /* 0x000000ffff007224 */ /* 0x000fe400000e060b */
[----:B------:R-:W-:Y:S01]  /*1550*/  IMAD.MOV R6, RZ, RZ, -R6 ;  /* 0x000000ffff067224 */ /* 0x000fe200078e0a06 */
[----:B0-----:R-:W-:-:S04]  /*1560*/  LEA R15, P2, R3, UR4, 0x2 ;  /* 0x00000004030f7c11 */ /* 0x001fc8000f8410ff */
[----:B------:R-:W-:Y:S02]  /*1570*/  IADD3 R15, P0, PT, R15, 0x2000, RZ ;  /* 0x000020000f0f7810 */ /* 0x000fe40007f1e0ff */
[----:B------:R-:W-:Y:S01]  /*1580*/  LEA.HI.X R3, R3, UR5, R0, 0x2, P2 ;  /* 0x0000000503037c11 */ /* 0x000fe200090f1400 */
[----:B------:R-:W-:-:S04]  /*1590*/  IMAD.MOV.U32 R0, RZ, RZ, R8 ;  /* 0x000000ffff007224 */ /* 0x000fc800078e0008 */
[----:B------:R-:W-:-:S07]  /*15a0*/  IMAD.X R3, RZ, RZ, R3, P0 ;  /* 0x000000ffff037224 */ /* 0x000fce00000e0603 */
.L_x_109:
        /* <DEDUP_REMOVED lines=31> */
.L_x_108:
[----:B------:R-:W-:Y:S05]  /*17a0*/  BSYNC.RECONVERGENT B2 ;  /* 0x0000000000027941 */ /* 0x000fea0003800200 */
.L_x_107:
[----:B------:R-:W-:Y:S05]  /*17b0*/  @!P1 BRA `(.L_x_106) ;  /* 0x0000000000e89947 */ /* 0x000fea0003800000 */
[----:B------:R-:W-:Y:S01]  /*17c0*/  ISETP.GE.U32.AND P0, PT, R24, 0x8, PT ;  /* 0x000000081800780c */ /* 0x000fe20003f06070 */
[----:B------:R-:W-:Y:S01]  /*17d0*/  BSSY.RECONVERGENT B2, `(.L_x_110) ;  /* 0x0000016000027945 */ /* 0x000fe20003800200 */
[----:B------:R-:W-:-:S04]  /*17e0*/  LOP3.LUT R17, R4, 0x7, RZ, 0xc0, !PT ;  /* 0x0000000704117812 */ /* 0x000fc800078ec0ff */
[----:B------:R-:W-:-:S07]  /*17f0*/  ISETP.NE.AND P1, PT, R17, RZ, PT ;  /* 0x000000ff1100720c */ /* 0x000fce0003f25270 */
[----:B------:R-:W-:Y:S06]  /*1800*/  @!P0 BRA `(.L_x_111) ;  /* 0x0000000000488947 */ /* 0x000fec0003800000 */
[----:B------:R-:W0:Y:S01]  /*1810*/  LDCU.64 UR4, c[0x0][0x380] ;  /* 0x00007000ff0477ac */ /* 0x000e220008000a00 */
[----:B------:R-:W-:-:S05]  /*1820*/  IADD3 R3, P0, PT, R0, R9, RZ ;  /* 0x0000000900037210 */ /* 0x000fca0007f1e0ff */
[----:B------:R-:W-:Y:S01]  /*1830*/  IMAD.X R6, RZ, RZ, R11, P0 ;  /* 0x000000ffff067224 */ /* 0x000fe200000e060b */
        /* <DEDUP_REMOVED lines=15> */
.L_x_111:
[----:B------:R-:W-:Y:S05]  /*1930*/  BSYNC.RECONVERGENT B2 ;  /* 0x0000000000027941 */ /* 0x000fea0003800200 */
.L_x_110:
        /* <DEDUP_REMOVED lines=18> */
.L_x_113:
[----:B------:R-:W-:Y:S05]  /*1a60*/  BSYNC.RECONVERGENT B2 ;  /* 0x0000000000027941 */ /* 0x000fea0003800200 */
.L_x_112:
[----:B------:R-:W-:Y:S05]  /*1a70*/  @!P1 BRA `(.L_x_106) ;  /* 0x0000000000389947 */ /* 0x000fea0003800000 */
[----:B------:R-:W0:Y:S01]  /*1a80*/  LDCU.64 UR4, c[0x0][0x380] ;  /* 0x00007000ff0477ac */ /* 0x000e220008000a00 */
[----:B------:R-:W-:Y:S01]  /*1a90*/  IADD3 R5, P0, PT, R0, R9, RZ ;  /* 0x0000000900057210 */ /* 0x000fe20007f1e0ff */
[----:B------:R-:W-:-:S04]  /*1aa0*/  IMAD.MOV R0, RZ, RZ, -R6 ;  /* 0x000000ffff007224 */ /* 0x000fc800078e0a06 */
[----:B------:R-:W-:Y:S01]  /*1ab0*/  IMAD.X R4, RZ, RZ, R11, P0 ;  /* 0x000000ffff047224 */ /* 0x000fe200000e060b */
[----:B0-----:R-:W-:-:S04]  /*1ac0*/  LEA R2, P1, R5, UR4, 0x2 ;  /* 0x0000000405027c11 */ /* 0x001fc8000f8210ff */
[----:B------:R-:W-:-:S09]  /*1ad0*/  LEA.HI.X R5, R5, UR5, R4, 0x2, P1 ;  /* 0x0000000505057c11 */ /* 0x000fd200088f1404 */
.L_x_114:
[----:B------:R-:W-:-:S06]  /*1ae0*/  IMAD.MOV.U32 R3, RZ, RZ, R5 ;  /* 0x000000ffff037224 */ /* 0x000fcc00078e0005 */
[----:B------:R0:W2:Y:S01]  /*1af0*/  LDG.E R3, desc[UR6][R2.64] ;  /* 0x0000000602037981 */ /* 0x0000a2000c1e1900 */
[----:B------:R-:W-:-:S05]  /*1b00*/  VIADD R0, R0, 0x1 ;  /* 0x0000000100007836 */ /* 0x000fca0000000000 */
[----:B------:R-:W-:Y:S02]  /*1b10*/  ISETP.NE.AND P0, PT, R0, RZ, PT ;  /* 0x000000ff0000720c */ /* 0x000fe40003f05270 */
[----:B0-----:R-:W-:-:S05]  /*1b20*/  IADD3 R2, P1, PT, R2, 0x400, RZ ;  /* 0x0000040002027810 */ /* 0x001fca0007f3e0ff */
[----:B------:R-:W-:Y:S02]  /*1b30*/  IMAD.X R5, RZ, RZ, R5, P1 ;  /* 0x000000ffff057224 */ /* 0x000fe400008e0605 */
[----:B--2---:R-:W-:-:S04]  /*1b40*/  IMAD.IADD R10, R3, 0x1, R10 ;  /* 0x00000001030a7824 */ /* 0x004fc800078e020a */
[----:B------:R-:W-:Y:S05]  /*1b50*/  @P0 BRA `(.L_x_114) ;  /* 0xfffffffc00e00947 */ /* 0x000fea000383ffff */
.L_x_106:
[----:B------:R-:W-:Y:S05]  /*1b60*/  BSYNC.RECONVERGENT B1 ;  /* 0x0000000000017941 */ /* 0x000fea0003800200 */
.L_x_104:
[----:B------:R-:W0:Y:S01]  /*1b70*/  S2R R6, SR_LANEID ;  /* 0x0000000000067919 */ /* 0x000e220000000000 */
[----:B------:R-:W-:Y:S01]  /*1b80*/  ISETP.NE.AND P5, PT, R8, RZ, PT ;  /* 0x000000ff0800720c */ /* 0x000fe20003fa5270 */
        /* <DEDUP_REMOVED lines=39> */
[----:B------:R-:W-:-:S07]  /*1e00*/  IMAD.IADD R7, R0, 0x1, R3 ;  /* 0x0000000100077824 */ /* 0x000fce00078e0203 */
.L_x_102:
[----:B------:R-:W-:Y:S05]  /*1e10*/  BSYNC.RECONVERGENT B0 ;  /* 0x0000000000007941 */ /* 0x000fea0003800200 */
.L_x_87:
[----:B------:R-:W-:Y:S05]  /*1e20*/  @P5 EXIT ;  /* 0x000000000000594d */ /* 0x000fea0003800000 */
[----:B------:R-:W3:Y:S01]  /*1e30*/  LDC.64 R2, c[0x0][0x388] ;  /* 0x0000e200ff027b82 */ /* 0x000ee20000000a00 */
[----:B------:R-:W0:Y:S02]  /*1e40*/  LDCU UR4, c[0x0][0x39c] ;  /* 0x00007380ff0477ac */ /* 0x000e240008000800 */
[----:B012---:R-:W-:-:S05]  /*1e50*/  VIADD R7, R7, UR4 ;  /* 0x0000000407077c36 */ /* 0x007fca0008000000 */
[----:B---3--:R-:W-:Y:S01]  /*1e60*/  STG.E desc[UR6][R2.64], R7 ;  /* 0x0000000702007986 */ /* 0x008fe2000c101906 */
[----:B------:R-:W-:Y:S05]  /*1e70*/  EXIT ;  /* 0x000000000000794d */ /* 0x000fea0003800000 */
.L_x_115:
        /* <DEDUP_REMOVED lines=16> */
.L_x_276:


//--------------------- .text._ZN3cub18CUB_300001_SM_10006detail6reduce28DeviceReduceSingleTileKernelINS2_10policy_hubIijN4cuda3std3__44plusIiEEE10Policy1000EPiSC_iS9_iiNS7_10__identityEEEvT0_T1_T2_T3_T4_T6_ --------------------------
	.section	.text._ZN3cub18CUB_300001_SM_10006detail6reduce28DeviceReduceSingleTileKernelINS2_10policy_hubIijN4cuda3std3__44plusIiEEE10Policy1000EPiSC_iS9_iiNS7_10__identityEEEvT0_T1_T2_T3_T4_T6_,"ax",@progbits
	.align	128
        .global         _ZN3cub18CUB_300001_SM_10006detail6reduce28DeviceReduceSingleTileKernelINS2_10policy_hubIijN4cuda3std3__44plusIiEEE10Policy1000EPiSC_iS9_iiNS7_10__identityEEEvT0_T1_T2_T3_T4_T6_
        .type           _ZN3cub18CUB_300001_SM_10006detail6reduce28DeviceReduceSingleTileKernelINS2_10policy_hubIijN4cuda3std3__44plusIiEEE10Policy1000EPiSC_iS9_iiNS7_10__identityEEEvT0_T1_T2_T3_T4_T6_,@function
        .size           _ZN3cub18CUB_300001_SM_10006detail6reduce28DeviceReduceSingleTileKernelINS2_10policy_hubIijN4cuda3std3__44plusIiEEE10Policy1000EPiSC_iS9_iiNS7_10__identityEEEvT0_T1_T2_T3_T4_T6_,(.L_x_277 - _ZN3cub18CUB_300001_SM_10006detail6reduce28DeviceReduceSingleTileKernelINS2_10policy_hubIijN4cuda3std3__44plusIiEEE10Policy1000EPiSC_iS9_iiNS7_10__identityEEEvT0_T1_T2_T3_T4_T6_)
        .other          _ZN3cub18CUB_300001_SM_10006detail6reduce28DeviceReduceSingleTileKernelINS2_10policy_hubIijN4cuda3std3__44plusIiEEE10Policy1000EPiSC_iS9_iiNS7_10__identityEEEvT0_T1_T2_T3_T4_T6_,@"STO_CUDA_ENTRY STV_DEFAULT"
_ZN3cub18CUB_300001_SM_10006detail6reduce28DeviceReduceSingleTileKernelINS2_10policy_hubIijN4cuda3std3__44plusIiEEE10Policy1000EPiSC_iS9_iiNS7_10__identityEEEvT0_T1_T2_T3_T4_T6_:
.text._ZN3cub18CUB_300001_SM_10006detail6reduce28DeviceReduceSingleTileKernelINS2_10policy_hubIijN4cuda3std3__44plusIiEEE10Policy1000EPiSC_iS9_iiNS7_10__identityEEEvT0_T1_T2_T3_T4_T6_:
        /* <DEDUP_REMOVED lines=13> */
.L_x_116:
        /* <DEDUP_REMOVED lines=16> */
.L_x_121:
[----:B------:R-:W-:Y:S05]  /*01d0*/  BSYNC.RECONVERGENT B1 ;  /* 0x0000000000017941 */ /* 0x000fea0003800200 */
.L_x_120:
        /* <DEDUP_REMOVED lines=16> */
.L_x_126:
        /* <DEDUP_REMOVED lines=9> */
.L_x_125:
[----:B------:R-:W-:Y:S05]  /*0370*/  BSYNC.RECONVERGENT B2 ;  /* 0x0000000000027941 */ /* 0x000fea0003800200 */
.L_x_124:
        /* <DEDUP_REMOVED lines=8> */
.L_x_129:
        /* <DEDUP_REMOVED lines=35> */
.L_x_128:
[----:B------:R-:W-:Y:S05]  /*0630*/  BSYNC.RECONVERGENT B2 ;  /* 0x0000000000027941 */ /* 0x000fea0003800200 */
.L_x_127:
        /* <DEDUP_REMOVED lines=22> */
.L_x_131:
[----:B------:R-:W-:Y:S05]  /*07a0*/  BSYNC.RECONVERGENT B2 ;  /* 0x0000000000027941 */ /* 0x000fea0003800200 */
.L_x_130:
        /* <DEDUP_REMOVED lines=10> */
.L_x_123:
[----:B------:R-:W-:Y:S05]  /*0850*/  BSYNC.RECONVERGENT B1 ;  /* 0x0000000000017941 */ /* 0x000fea0003800200 */
.L_x_122:
        /* <DEDUP_REMOVED lines=45> */
.L_x_132:
        /* <DEDUP_REMOVED lines=67> */
.L_x_119:
        /* <DEDUP_REMOVED lines=22> */
.L_x_136:
        /* <DEDUP_REMOVED lines=20> */
.L_x_134:
        /* <DEDUP_REMOVED lines=20> */
.L_x_140:
        /* <DEDUP_REMOVED lines=8> */
.L_x_139:
[----:B------:R-:W-:Y:S05]  /*13c0*/  BSYNC.RECONVERGENT B2 ;  /* 0x0000000000027941 */ /* 0x000fea0003800200 */
.L_x_138:
        /* <DEDUP_REMOVED lines=16> */
.L_x_143:
        /* <DEDUP_REMOVED lines=39> */
.L_x_142:
[----:B------:R-:W-:Y:S05]  /*1740*/  BSYNC.RECONVERGENT B2 ;  /* 0x0000000000027941 */ /* 0x000fea0003800200 */
.L_x_141:
        /* <DEDUP_REMOVED lines=27> */
.L_x_145:
[----:B------:R-:W-:Y:S05]  /*1900*/  BSYNC.RECONVERGENT B2 ;  /* 0x0000000000027941 */ /* 0x000fea0003800200 */
.L_x_144:
        /* <DEDUP_REMOVED lines=10> */
.L_x_137:
[----:B------:R-:W-:Y:S05]  /*19b0*/  BSYNC.RECONVERGENT B1 ;  /* 0x0000000000017941 */ /* 0x000fea0003800200 */
.L_x_135:
        /* <DEDUP_REMOVED lines=43> */
.L_x_118:
        /* <DEDUP_REMOVED lines=12> */
.L_x_148:
[----:B------:R-:W-:Y:S05]  /*1d30*/  BSYNC.RECONVERGENT B1 ;  /* 0x0000000000017941 */ /* 0x000fea0003800200 */
.L_x_147:
        /* <DEDUP_REMOVED lines=16> */
.L_x_153:
        /* <DEDUP_REMOVED lines=9> */
.L_x_152:
[----:B------:R-:W-:Y:S05]  /*1ed0*/  BSYNC.RECONVERGENT B2 ;  /* 0x0000000000027941 */ /* 0x000fea0003800200 */
.L_x_151:
        /* <DEDUP_REMOVED lines=8> */
.L_x_156:
        /* <DEDUP_REMOVED lines=35> */
.L_x_155:
[----:B------:R-:W-:Y:S05]  /*2190*/  BSYNC.RECONVERGENT B2 ;  /* 0x0000000000027941 */ /* 0x000fea0003800200 */
.L_x_154:
        /* <DEDUP_REMOVED lines=22> */
.L_x_158:
[----:B------:R-:W-:Y:S05]  /*2300*/  BSYNC.RECONVERGENT B2 ;  /* 0x0000000000027941 */ /* 0x000fea0003800200 */
.L_x_157:
        /* <DEDUP_REMOVED lines=10> */
.L_x_150:
[----:B------:R-:W-:Y:S05]  /*23b0*/  BSYNC.RECONVERGENT B1 ;  /* 0x0000000000017941 */ /* 0x000fea0003800200 */
.L_x_149:
        /* <DEDUP_REMOVED lines=45> */
.L_x_159:
        /* <DEDUP_REMOVED lines=67> */
.L_x_146:
        /* <DEDUP_REMOVED lines=33> */
.L_x_162:
        /* <DEDUP_REMOVED lines=32> */
.L_x_160:
        /* <DEDUP_REMOVED lines=20> */
.L_x_166:
        /* <DEDUP_REMOVED lines=8> */
.L_x_165:
[----:B------:R-:W-:Y:S05]  /*3090*/  BSYNC.RECONVERGENT B2 ;  /* 0x0000000000027941 */ /* 0x000fea0003800200 */
.L_x_164:
        /* <DEDUP_REMOVED lines=16> */
.L_x_169:
        /* <DEDUP_REMOVED lines=39> */
.L_x_168:
[----:B------:R-:W-:Y:S05]  /*3410*/  BSYNC.RECONVERGENT B2 ;  /* 0x0000000000027941 */ /* 0x000fea0003800200 */
.L_x_167:
        /* <DEDUP_REMOVED lines=27> */
.L_x_171:
[----:B------:R-:W-:Y:S05]  /*35d0*/  BSYNC.RECONVERGENT B2 ;  /* 0x0000000000027941 */ /* 0x000fea0003800200 */
.L_x_170:
        /* <DEDUP_REMOVED lines=10> */
.L_x_163:
[----:B------:R-:W-:Y:S05]  /*3680*/  BSYNC.RECONVERGENT B1 ;  /* 0x0000000000017941 */ /* 0x000fea0003800200 */
.L_x_161:
        /* <DEDUP_REMOVED lines=42> */
.L_x_133:
[----:B------:R-:W-:Y:S05]  /*3930*/  BSYNC.RECONVERGENT B0 ;  /* 0x0000000000007941 */ /* 0x000fea0003800200 */
.L_x_117:
[----:B------:R-:W-:Y:S05]  /*3940*/  @P0 EXIT ;  /* 0x000000000000094d */ /* 0x000fea0003800000 */
[----:B-1----:R-:W1:Y:S01]  /*3950*/  LDC.64 R4, c[0x0][0x388] ;  /* 0x0000e200ff047b82 */ /* 0x002e620000000a00 */
[----:B------:R-:W0:Y:S02]  /*3960*/  LDCU UR4, c[0x0][0x398] ;  /* 0x00007300ff0477ac */ /* 0x000e240008000800 */
[----:B0-234-:R-:W-:-:S05]  /*3970*/  VIADD R3, R3, UR4 ;  /* 0x0000000403037c36 */ /* 0x01dfca0008000000 */
[----:B-1----:R-:W-:Y:S01]  /*3980*/  STG.E desc[UR6][R4.64], R3 ;  /* 0x0000000304007986 */ /* 0x002fe2000c101906 */
[----:B------:R-:W-:Y:S05]  /*3990*/  EXIT ;  /* 0x000000000000794d */ /* 0x000fea0003800000 */
.L_x_172:
        /* <DEDUP_REMOVED lines=14> */
.L_x_277:


//--------------------- .text._ZN3cub18CUB_300001_SM_10006detail6reduce18DeviceReduceKernelINS2_10policy_hubIijN4cuda3std3__44plusIiEEE10Policy1000EN6thrust24THRUST_300001_SM_1000_NS6detail15normal_iteratorINSD_10device_ptrIiEEEEjS9_iNS7_10__identityEEEvT0_PT3_T1_NS0_13GridEvenShareISN_EET2_T4_ --------------------------
	.section	.text._ZN3cub18CUB_300001_SM_10006detail6reduce18DeviceReduceKernelINS2_10policy_hubIijN4cuda3std3__44plusIiEEE10Policy1000EN6thrust24THRUST_300001_SM_1000_NS6detail15normal_iteratorINSD_10device_ptrIiEEEEjS9_iNS7_10__identityEEEvT0_PT3_T1_NS0_13GridEvenShareISN_EET2_T4_,"ax",@progbits
	.align	128
        .global         _ZN3cub18CUB_300001_SM_10006detail6reduce18DeviceReduceKernelINS2_10policy_hubIijN4cuda3std3__44plusIiEEE10Policy1000EN6thrust24THRUST_300001_SM_1000_NS6detail15normal_iteratorINSD_10device_ptrIiEEEEjS9_iNS7_10__identityEEEvT0_PT3_T1_NS0_13GridEvenShareISN_EET2_T4_
        .type           _ZN3cub18CUB_300001_SM_10006detail6reduce18DeviceReduceKernelINS2_10policy_hubIijN4cuda3std3__44plusIiEEE10Policy1000EN6thrust24THRUST_300001_SM_1000_NS6detail15normal_iteratorINSD_10device_ptrIiEEEEjS9_iNS7_10__identityEEEvT0_PT3_T1_NS0_13GridEvenShareISN_EET2_T4_,@function
        .size           _ZN3cub18CUB_300001_SM_10006detail6reduce18DeviceReduceKernelINS2_10policy_hubIijN4cuda3std3__44plusIiEEE10Policy1000EN6thrust24THRUST_300001_SM_1000_NS6detail15normal_iteratorINSD_10device_ptrIiEEEEjS9_iNS7_10__identityEEEvT0_PT3_T1_NS0_13GridEvenShareISN_EET2_T4_,(.L_x_278 - _ZN3cub18CUB_300001_SM_10006detail6reduce18DeviceReduceKernelINS2_10policy_hubIijN4cuda3std3__44plusIiEEE10Policy1000EN6thrust24THRUST_300001_SM_1000_NS6detail15normal_iteratorINSD_10device_ptrIiEEEEjS9_iNS7_10__identityEEEvT0_PT3_T1_NS0_13GridEvenShareISN_EET2_T4_)
        .other          _ZN3cub18CUB_300001_SM_10006detail6reduce18DeviceReduceKernelINS2_10policy_hubIijN4cuda3std3__44plusIiEEE10Policy1000EN6thrust24THRUST_300001_SM_1000_NS6detail15normal_iteratorINSD_10device_ptrIiEEEEjS9_iNS7_10__identityEEEvT0_PT3_T1_NS0_13GridEvenShareISN_EET2_T4_,@"STO_CUDA_ENTRY STV_DEFAULT"
_ZN3cub18CUB_300001_SM_10006detail6reduce18DeviceReduceKernelINS2_10policy_hubIijN4cuda3std3__44plusIiEEE10Policy1000EN6thrust24THRUST_300001_SM_1000_NS6detail15normal_iteratorINSD_10device_ptrIiEEEEjS9_iNS7_10__identityEEEvT0_PT3_T1_NS0_13GridEvenShareISN_EET2_T4_:
.text._ZN3cub18CUB_300001_SM_10006detail6reduce18DeviceReduceKernelINS2_10policy_hubIijN4cuda3std3__44plusIiEEE10Policy1000EN6thrust24THRUST_300001_SM_1000_NS6detail15normal_iteratorINSD_10device_ptrIiEEEEjS9_iNS7_10__identityEEEvT0_PT3_T1_NS0_13GridEvenShareISN_EET2_T4_:
[----:B------:R-:W-:Y:S01]  /*0000*/  LDC R1, c[0x0][0x37c] ;  /* 0x0000df00ff017b82 */ /* 0x000fe20000000800 */
[----:B------:R-:W0:Y:S07]  /*0010*/  S2R R3, SR_CTAID.X ;  /* 0x0000000000037919 */ /* 0x000e2e0000002500 */
[----:B------:R-:W1:Y:S01]  /*0020*/  LDC.64 R8, c[0x0][0x3a8] ;  /* 0x0000ea00ff087b82 */ /* 0x000e620000000a00 */
[----:B------:R-:W2:Y:S01]  /*0030*/  LDCU.64 UR6, c[0x0][0x358] ;  /* 0x00006b00ff0677ac */ /* 0x000ea20008000a00 */
[----:B------:R-:W-:Y:S01]  /*0040*/  BSSY.RECONVERGENT B0, `(.L_x_173) ;  /* 0x0000236000007945 */ /* 0x000fe20003800200 */
[----:B-1----:R-:W-:-:S02]  /*0050*/  IMAD.SHL.U32 R13, R9, 0x1000, RZ ;  /* 0x00001000090d7824 */ /* 0x002fc400078e00ff */
[----:B0-----:R-:W-:-:S05]  /*0060*/  IMAD R0, R3, -0x1000, R8 ;  /* 0xfffff00003007824 */ /* 0x001fca00078e0208 */
[----:B------:R-:W-:-:S13]  /*0070*/  ISETP.GT.U32.AND P0, PT, R0, 0xfff, PT ;  /* 0x00000fff0000780c */ /* 0x000fda0003f04070 */
[----:B--2---:R-:W-:Y:S05]  /*0080*/  @P0 BRA `(.L_x_174) ;  /* 0x0000001000540947 */ /* 0x004fea0003800000 */
[----:B------:R-:W0:Y:S01]  /*0090*/  S2R R2, SR_TID.X ;  /* 0x0000000000027919 */ /* 0x000e220000002100 */
[----:B------:R-:W-:Y:S01]  /*00a0*/  BSSY.RECONVERGENT B1, `(.L_x_175) ;  /* 0x000000a000017945 */ /* 0x000fe20003800200 */
[----:B------:R-:W-:Y:S01]  /*00b0*/  IMAD.MOV.U32 R14, RZ, RZ, RZ ;  /* 0x000000ffff0e7224 */ /* 0x000fe200078e00ff */
[----:B0-----:R-:W-:Y:S01]  /*00c0*/  ISETP.GE.U32.AND P0, PT, R2, R0, PT ;  /* 0x000000000200720c */ /* 0x001fe20003f06070 */
[----:B------:R-:W-:-:S12]  /*00d0*/  IMAD.MOV.U32 R4, RZ, RZ, R2 ;  /* 0x000000ffff047224 */ /* 0x000fd800078e0002 */
[----:B------:R-:W-:Y:S05]  /*00e0*/  @P0 BRA `(.L_x_176) ;  /* 0x0000000000140947 */ /* 0x000fea0003800000 */
[----:B------:R-:W0:Y:S01]  /*00f0*/  LDC.64 R14, c[0x0][0x380] ;  /* 0x0000e000ff0e7b82 */ /* 0x000e220000000a00 */
[----:B------:R-:W-:-:S04]  /*0100*/  IMAD R5, R3, 0x1000, R2 ;  /* 0x0000100003057824 */ /* 0x000fc800078e0202 */
[----:B0-----:R-:W-:-:S06]  /*0110*/  IMAD.WIDE.U32 R14, R5, 0x4, R14 ;  /* 0x00000004050e7825 */ /* 0x001fcc00078e000e */
[----:B------:R0:W5:Y:S01]  /*0120*/  LDG.E R14, desc[UR6][R14.64] ;  /* 0x000000060e0e7981 */ /* 0x000162000c1e1900 */
[----:B------:R-:W-:-:S07]  /*0130*/  VIADD R4, R2, 0x100 ;  /* 0x0000010002047836 */ /* 0x000fce0000000000 */
.L_x_176:
[----:B------:R-:W-:Y:S05]  /*0140*/  BSYNC.RECONVERGENT B1 ;  /* 0x0000000000017941 */ /* 0x000fea0003800200 */
.L_x_175:
[----:B------:R-:W-:Y:S01]  /*0150*/  ISETP.GE.U32.AND P0, PT, R4, R0, PT ;  /* 0x000000000400720c */ /* 0x000fe20003f06070 */
[----:B------:R-:W-:-:S12]  /*0160*/  BSSY.RECONVERGENT B1, `(.L_x_177) ;  /* 0x0000097000017945 */ /* 0x000fd80003800200 */
[----:B------:R-:W-:Y:S05]  /*0170*/  @P0 BRA `(.L_x_178) ;  /* 0x0000000800540947 */ /* 0x000fea0003800000 */
[----:B------:R-:W-:Y:S01]  /*0180*/  LOP3.LUT R5, RZ, R4, RZ, 0x33, !PT ;  /* 0x00000004ff057212 */ /* 0x000fe200078e33ff */
[----:B------:R-:W-:Y:S04]  /*0190*/  BSSY.RECONVERGENT B2, `(.L_x_179) ;  /* 0x000004b000027945 */ /* 0x000fe80003800200 */
[----:B------:R-:W-:-:S04]  /*01a0*/  IMAD.IADD R8, R5, 0x1, R8 ;  /* 0x0000000105087824 */ /* 0x000fc800078e0208 */
[----:B------:R-:W-:-:S05]  /*01b0*/  IMAD R8, R3, -0x1000, R8 ;  /* 0xfffff00003087824 */ /* 0x000fca00078e0208 */
[C---:B------:R-:W-:Y:S02]  /*01c0*/  ISETP.GE.U32.AND P0, PT, R8.reuse, 0xf00, PT ;  /* 0x00000f000800780c */ /* 0x040fe40003f06070 */
[----:B------:R-:W-:-:S04]  /*01d0*/  LEA.HI R5, R8, 0x1, RZ, 0x18 ;  /* 0x0000000108057811 */ /* 0x000fc800078fc0ff */
[----:B------:R-:W-:-:S07]  /*01e0*/  LOP3.LUT R6, R5, 0xf, RZ, 0xc0, !PT ;  /* 0x0000000f05067812 */ /* 0x000fce00078ec0ff */
[----:B------:R-:W-:Y:S05]  /*01f0*/  @!P0 BRA `(.L_x_180) ;  /* 0x0000000400108947 */ /* 0x000fea0003800000 */
[----:B------:R-:W-:Y:S01]  /*0200*/  LOP3.LUT R8, R5, 0x1fffff0, RZ, 0xc0, !PT ;  /* 0x01fffff005087812 */ /* 0x000fe200078ec0ff */
[----:B------:R-:W-:Y:S01]  /*0210*/  BSSY.RECONVERGENT B3, `(.L_x_181) ;  /* 0x0000041000037945 */ /* 0x000fe20003800200 */
[----:B------:R-:W-:Y:S01]  /*0220*/  LOP3.LUT R7, R4, 0x800, RZ, 0xfc, !PT ;  /* 0x0000080004077812 */ /* 0x000fe200078efcff */
[----:B------:R-:W-:Y:S01]  /*0230*/  IMAD R4, R3, 0x1000, R4 ;  /* 0x0000100003047824 */ /* 0x000fe200078e0204 */
[----:B------:R-:W-:-:S07]  /*0240*/  IADD3 R8, PT, PT, -R8, RZ, RZ ;  /* 0x000000ff08087210 */ /* 0x000fce0007ffe1ff */
.L_x_182:
[----:B------:R-:W1:Y:S01]  /*0250*/  LDC.64 R12, c[0x0][0x380] ;  /* 0x0000e000ff0c7b82 */ /* 0x000e620000000a00 */
[----:B------:R-:W-:-:S04]  /*0260*/  VIADD R21, R4, 0x100 ;  /* 0x0000010004157836 */ /* 0x000fc80000000000 */
[----:B-1----:R-:W-:-:S04]  /*0270*/  IMAD.WIDE.U32 R20, R21, 0x4, R12 ;  /* 0x0000000415147825 */ /* 0x002fc800078e000c */
[C---:B------:R-:W-:Y:S01]  /*0280*/  IMAD.WIDE.U32 R16, R4.reuse, 0x4, R12 ;  /* 0x0000000404107825 */ /* 0x040fe200078e000c */
[----:B0-----:R-:W2:Y:S04]  /*0290*/  LDG.E R15, desc[UR6][R20.64] ;  /* 0x00000006140f7981 */ /* 0x001ea8000c1e1900 */
[----:B------:R0:W2:Y:S01]  /*02a0*/  LDG.E R9, desc[UR6][R16.64] ;  /* 0x0000000610097981 */ /* 0x0000a2000c1e1900 */
[C---:B------:R-:W-:Y:S02]  /*02b0*/  VIADD R29, R4.reuse, 0x600 ;  /* 0x00000600041d7836 */ /* 0x040fe40000000000 */
[C---:B------:R-:W-:Y:S01]  /*02c0*/  VIADD R27, R4.reuse, 0x300 ;  /* 0x00000300041b7836 */ /* 0x040fe20000000000 */
[C---:B------:R-:W-:Y:S01]  /*02d0*/  IADD3 R28, PT, PT, R4.reuse, 0x800, RZ ;  /* 0x00000800041c7810 */ /* 0x040fe20007ffe0ff */
[----:B------:R-:W-:-:S02]  /*02e0*/  VIADD R11, R4, 0x200 ;  /* 0x00000200040b7836 */ /* 0x000fc40000000000 */
[----:B------:R-:W-:-:S04]  /*02f0*/  IMAD.WIDE.U32 R26, R27, 0x4, R12 ;  /* 0x000000041b1a7825 */ /* 0x000fc800078e000c */
[--C-:B0-----:R-:W-:Y:S02]  /*0300*/  IMAD.WIDE.U32 R16, R29, 0x4, R12.reuse ;  /* 0x000000041d107825 */ /* 0x101fe400078e000c */
[----:B------:R-:W3:Y:S02]  /*0310*/  LDG.E R26, desc[UR6][R26.64] ;  /* 0x000000061a1a7981 */ /* 0x000ee4000c1e1900 */
[C---:B------:R-:W-:Y:S02]  /*0320*/  VIADD R19, R4.reuse, 0x400 ;  /* 0x0000040004137836 */ /* 0x040fe40000000000 */
[C---:B------:R-:W-:Y:S01]  /*0330*/  VIADD R23, R4.reuse, 0x500 ;  /* 0x0000050004177836 */ /* 0x040fe20000000000 */
[----:B------:R0:W4:Y:S01]  /*0340*/  LDG.E R22, desc[UR6][R16.64] ;  /* 0x0000000610167981 */ /* 0x000122000c1e1900 */
[----:B------:R-:W-:Y:S02]  /*0350*/  VIADD R29, R4, 0x700 ;  /* 0x00000700041d7836 */ /* 0x000fe40000000000 */
[----:B------:R-:W-:-:S04]  /*0360*/  IMAD.WIDE.U32 R10, R11, 0x4, R12 ;  /* 0x000000040b0a7825 */ /* 0x000fc800078e000c */
[--C-:B------:R-:W-:Y:S01]  /*0370*/  IMAD.WIDE.U32 R18, R19, 0x4, R12.reuse ;  /* 0x0000000413127825 */ /* 0x100fe200078e000c */
[----:B------:R1:W3:Y:S03]  /*0380*/  LDG.E R25, desc[UR6][R10.64] ;  /* 0x000000060a197981 */ /* 0x0002e6000c1e1900 */
[--C-:B------:R-:W-:Y:S01]  /*0390*/  IMAD.WIDE.U32 R20, R23, 0x4, R12.reuse ;  /* 0x0000000417147825 */ /* 0x100fe200078e000c */
[----:B------:R-:W4:Y:S03]  /*03a0*/  LDG.E R24, desc[UR6][R18.64] ;  /* 0x0000000612187981 */ /* 0x000f26000c1e1900 */
[--C-:B0-----:R-:W-:Y:S01]  /*03b0*/  IMAD.WIDE.U32 R16, R29, 0x4, R12.reuse ;  /* 0x000000041d107825 */ /* 0x101fe200078e000c */
[----:B------:R0:W4:Y:S03]  /*03c0*/  LDG.E R23, desc[UR6][R20.64] ;  /* 0x0000000614177981 */ /* 0x000126000c1e1900 */
[----:B------:R-:W-:Y:S01]  /*03d0*/  IMAD.WIDE.U32 R28, R28, 0x4, R12 ;  /* 0x000000041c1c7825 */ /* 0x000fe200078e000c */
[----:B------:R-:W4:Y:S03]  /*03e0*/  LDG.E R19, desc[UR6][R16.64] ;  /* 0x0000000610137981 */ /* 0x000f26000c1e1900 */
[----:B------:R-:W-:-:S02]  /*03f0*/  VIADD R27, R4, 0xa00 ;  /* 0x00000a00041b7836 */ /* 0x000fc40000000000 */
[----:B-1----:R-:W-:Y:S01]  /*0400*/  VIADD R11, R4, 0x900 ;  /* 0x00000900040b7836 */ /* 0x002fe20000000000 */
[----:B------:R1:W4:Y:S01]  /*0410*/  LDG.E R18, desc[UR6][R28.64] ;  /* 0x000000061c127981 */ /* 0x000322000c1e1900 */
[----:B0-----:R-:W-:-:S04]  /*0420*/  IMAD.WIDE.U32 R20, R27, 0x4, R12 ;  /* 0x000000041b147825 */ /* 0x001fc800078e000c */
[----:B------:R-:W-:Y:S02]  /*0430*/  VIADD R27, R4, 0xb00 ;  /* 0x00000b00041b7836 */ /* 0x000fe40000000000 */
[----:B------:R-:W-:-:S04]  /*0440*/  IMAD.WIDE.U32 R10, R11, 0x4, R12 ;  /* 0x000000040b0a7825 */ /* 0x000fc800078e000c */
[----:B-1----:R-:W-:Y:S02]  /*0450*/  VIADD R29, R4, 0xc00 ;  /* 0x00000c00041d7836 */ /* 0x002fe40000000000 */
[----:B------:R-:W4:Y:S02]  /*0460*/  LDG.E R11, desc[UR6][R10.64] ;  /* 0x000000060a0b7981 */ /* 0x000f24000c1e1900 */
[----:B------:R-:W-:-:S06]  /*0470*/  IMAD.WIDE.U32 R16, R29, 0x4, R12 ;  /* 0x000000041d107825 */ /* 0x000fcc00078e000c */
[----:B------:R0:W4:Y:S04]  /*0480*/  LDG.E R16, desc[UR6][R16.64] ;  /* 0x0000000610107981 */ /* 0x000128000c1e1900 */
[----:B------:R1:W4:Y:S01]  /*0490*/  LDG.E R10, desc[UR6][R20.64] ;  /* 0x00000006140a7981 */ /* 0x000322000c1e1900 */
[----:B0-----:R-:W-:Y:S01]  /*04a0*/  VIADD R17, R4, 0xf00 ;  /* 0x00000f0004117836 */ /* 0x001fe20000000000 */
[----:B--2--5:R-:W-:Y:S01]  /*04b0*/  IADD3 R9, PT, PT, R15, R9, R14 ;  /* 0x000000090f097210 */ /* 0x024fe20007ffe00e */
[----:B------:R-:W-:-:S04]  /*04c0*/  IMAD.WIDE.U32 R14, R27, 0x4, R12 ;  /* 0x000000041b0e7825 */ /* 0x000fc800078e000c */
[----:B------:R-:W-:Y:S02]  /*04d0*/  VIADD R27, R4, 0xd00 ;  /* 0x00000d00041b7836 */ /* 0x000fe40000000000 */
[----:B------:R-:W2:Y:S02]  /*04e0*/  LDG.E R15, desc[UR6][R14.64] ;  /* 0x000000060e0f7981 */ /* 0x000ea4000c1e1900 */
[----:B------:R-:W-:-:S04]  /*04f0*/  IMAD.WIDE.U32 R28, R27, 0x4, R12 ;  /* 0x000000041b1c7825 */ /* 0x000fc800078e000c */
[----:B------:R-:W-:Y:S02]  /*0500*/  VIADD R27, R4, 0xe00 ;  /* 0x00000e00041b7836 */ /* 0x000fe40000000000 */
[----:B------:R-:W2:Y:S02]  /*0510*/  LDG.E R29, desc[UR6][R28.64] ;  /* 0x000000061c1d7981 */ /* 0x000ea4000c1e1900 */
[----:B-1----:R-:W-:-:S04]  /*0520*/  IMAD.WIDE.U32 R20, R27, 0x4, R12 ;  /* 0x000000041b147825 */ /* 0x002fc800078e000c */
[----:B------:R-:W-:Y:S02]  /*0530*/  IMAD.WIDE.U32 R12, R17, 0x4, R12 ;  /* 0x00000004110c7825 */ /* 0x000fe400078e000c */
[----:B------:R-:W2:Y:S04]  /*0540*/  LDG.E R20, desc[UR6][R20.64] ;  /* 0x0000000614147981 */ /* 0x000ea8000c1e1900 */
[----:B------:R-:W2:Y:S01]  /*0550*/  LDG.E R12, desc[UR6][R12.64] ;  /* 0x000000060c0c7981 */ /* 0x000ea2000c1e1900 */
[----:B---3--:R-:W-:Y:S02]  /*0560*/  IADD3 R9, PT, PT, R26, R25, R9 ;  /* 0x000000191a097210 */ /* 0x008fe40007ffe009 */
[----:B------:R-:W-:Y:S02]  /*0570*/  IADD3 R8, PT, PT, R8, 0x10, RZ ;  /* 0x0000001008087810 */ /* 0x000fe40007ffe0ff */
[----:B----4-:R-:W-:-:S02]  /*0580*/  IADD3 R9, PT, PT, R23, R24, R9 ;  /* 0x0000001817097210 */ /* 0x010fc40007ffe009 */
[----:B------:R-:W-:Y:S02]  /*0590*/  ISETP.NE.AND P0, PT, R8, RZ, PT ;  /* 0x000000ff0800720c */ /* 0x000fe40003f05270 */
[----:B------:R-:W-:Y:S01]  /*05a0*/  IADD3 R9, PT, PT, R19, R22, R9 ;  /* 0x0000001613097210 */ /* 0x000fe20007ffe009 */
[----:B------:R-:W-:Y:S02]  /*05b0*/  VIADD R7, R7, 0x1000 ;  /* 0x0000100007077836 */ /* 0x000fe40000000000 */
[----:B------:R-:W-:Y:S01]  /*05c0*/  VIADD R4, R4, 0x1000 ;  /* 0x0000100004047836 */ /* 0x000fe20000000000 */
[----:B------:R-:W-:-:S04]  /*05d0*/  IADD3 R9, PT, PT, R11, R18, R9 ;  /* 0x000000120b097210 */ /* 0x000fc80007ffe009 */
[----:B--2---:R-:W-:-:S04]  /*05e0*/  IADD3 R9, PT, PT, R15, R10, R9 ;  /* 0x0000000a0f097210 */ /* 0x004fc80007ffe009 */
[----:B------:R-:W-:-:S04]  /*05f0*/  IADD3 R9, PT, PT, R29, R16, R9 ;  /* 0x000000101d097210 */ /* 0x000fc80007ffe009 */
[----:B------:R-:W-:Y:S01]  /*0600*/  IADD3 R14, PT, PT, R12, R20, R9 ;  /* 0x000000140c0e7210 */ /* 0x000fe20007ffe009 */
[----:B------:R-:W-:Y:S06]  /*0610*/  @P0 BRA `(.L_x_182) ;  /* 0xfffffffc000c0947 */ /* 0x000fec000383ffff */
[----:B------:R-:W-:Y:S05]  /*0620*/  BSYNC.RECONVERGENT B3 ;  /* 0x0000000000037941 */ /* 0x000fea0003800200 */
.L_x_181:
[----:B------:R-:W-:-:S07]  /*0630*/  VIADD R4, R7, 0xfffff800 ;  /* 0xfffff80007047836 */ /* 0x000fce0000000000 */
.L_x_180:
[----:B------:R-:W-:Y:S05]  /*0640*/  BSYNC.RECONVERGENT B2 ;  /* 0x0000000000027941 */ /* 0x000fea0003800200 */
.L_x_179:
[----:B------:R-:W-:-:S13]  /*0650*/  ISETP.NE.AND P0, PT, R6, RZ, PT ;  /* 0x000000ff0600720c */ /* 0x000fda0003f05270 */
[----:B------:R-:W-:Y:S05]  /*0660*/  @!P0 BRA `(.L_x_178) ;  /* 0x0000000400188947 */ /* 0x000fea0003800000 */
[----:B------:R-:W-:Y:S01]  /*0670*/  ISETP.GE.U32.AND P0, PT, R6, 0x8, PT ;  /* 0x000000080600780c */ /* 0x000fe20003f06070 */
[----:B------:R-:W-:Y:S01]  /*0680*/  BSSY.RECONVERGENT B2, `(.L_x_183) ;  /* 0x0000022000027945 */ /* 0x000fe20003800200 */
[----:B------:R-:W-:-:S04]  /*0690*/  LOP3.LUT R24, R5, 0x7, RZ, 0xc0, !PT ;  /* 0x0000000705187812 */ /* 0x000fc800078ec0ff */
[----:B------:R-:W-:-:S07]  /*06a0*/  ISETP.NE.AND P1, PT, R24, RZ, PT ;  /* 0x000000ff1800720c */ /* 0x000fce0003f25270 */
[----:B------:R-:W-:Y:S06]  /*06b0*/  @!P0 BRA `(.L_x_184) ;  /* 0x0000000000788947 */ /* 0x000fec0003800000 */
[----:B------:R-:W1:Y:S01]  /*06c0*/  LDC.64 R10, c[0x0][0x380] ;  /* 0x0000e000ff0a7b82 */ /* 0x000e620000000a00 */
[----:B------:R-:W-:-:S04]  /*06d0*/  IMAD R27, R3, 0x1000, R4 ;  /* 0x00001000031b7824 */ /* 0x000fc800078e0204 */
[C---:B------:R-:W-:Y:S02]  /*06e0*/  VIADD R21, R27.reuse, 0x100 ;  /* 0x000001001b157836 */ /* 0x040fe40000000000 */
[C---:B------:R-:W-:Y:S02]  /*06f0*/  VIADD R17, R27.reuse, 0x300 ;  /* 0x000003001b117836 */ /* 0x040fe40000000000 */
[C---:B------:R-:W-:Y:S01]  /*0700*/  VIADD R23, R27.reuse, 0x200 ;  /* 0x000002001b177836 */ /* 0x040fe20000000000 */
[C---:B------:R-:W-:Y:S01]  /*0710*/  IADD3 R7, PT, PT, R27.reuse, 0x400, RZ ;  /* 0x000004001b077810 */ /* 0x040fe20007ffe0ff */
[C---:B------:R-:W-:Y:S02]  /*0720*/  VIADD R9, R27.reuse, 0x500 ;  /* 0x000005001b097836 */ /* 0x040fe40000000000 */
[C---:B------:R-:W-:Y:S02]  /*0730*/  VIADD R25, R27.reuse, 0x600 ;  /* 0x000006001b197836 */ /* 0x040fe40000000000 */
[----:B-1----:R-:W-:-:S04]  /*0740*/  IMAD.WIDE.U32 R12, R27, 0x4, R10 ;  /* 0x000000041b0c7825 */ /* 0x002fc800078e000a */
[--C-:B------:R-:W-:Y:S01]  /*0750*/  IMAD.WIDE.U32 R20, R21, 0x4, R10.reuse ;  /* 0x0000000415147825 */ /* 0x100fe200078e000a */
[----:B0-----:R0:W2:Y:S03]  /*0760*/  LDG.E R15, desc[UR6][R12.64] ;  /* 0x000000060c0f7981 */ /* 0x0010a6000c1e1900 */
[--C-:B------:R-:W-:Y:S01]  /*0770*/  IMAD.WIDE.U32 R16, R17, 0x4, R10.reuse ;  /* 0x0000000411107825 */ /* 0x100fe200078e000a */
[----:B------:R-:W2:Y:S03]  /*0780*/  LDG.E R18, desc[UR6][R20.64] ;  /* 0x0000000614127981 */ /* 0x000ea6000c1e1900 */
[----:B------:R-:W-:Y:S02]  /*0790*/  IMAD.WIDE.U32 R22, R23, 0x4, R10 ;  /* 0x0000000417167825 */ /* 0x000fe400078e000a */
[----:B------:R-:W3:Y:S02]  /*07a0*/  LDG.E R16, desc[UR6][R16.64] ;  /* 0x0000000610107981 */ /* 0x000ee4000c1e1900 */
[----:B------:R-:W-:-:S02]  /*07b0*/  VIADD R27, R27, 0x700 ;  /* 0x000007001b1b7836 */ /* 0x000fc40000000000 */
[--C-:B------:R-:W-:Y:S01]  /*07c0*/  IMAD.WIDE.U32 R6, R7, 0x4, R10.reuse ;  /* 0x0000000407067825 */ /* 0x100fe200078e000a */
[----:B------:R-:W3:Y:S03]  /*07d0*/  LDG.E R19, desc[UR6][R22.64] ;  /* 0x0000000616137981 */ /* 0x000ee6000c1e1900 */
[--C-:B------:R-:W-:Y:S02]  /*07e0*/  IMAD.WIDE.U32 R8, R9, 0x4, R10.reuse ;  /* 0x0000000409087825 */ /* 0x100fe400078e000a */
[----:B------:R-:W4:Y:S02]  /*07f0*/  LDG.E R7, desc[UR6][R6.64] ;  /* 0x0000000606077981 */ /* 0x000f24000c1e1900 */
[--C-:B0-----:R-:W-:Y:S02]  /*0800*/  IMAD.WIDE.U32 R12, R25, 0x4, R10.reuse ;  /* 0x00000004190c7825 */ /* 0x101fe400078e000a */
[----:B------:R-:W4:Y:S02]  /*0810*/  LDG.E R8, desc[UR6][R8.64] ;  /* 0x0000000608087981 */ /* 0x000f24000c1e1900 */
[----:B------:R-:W-:-:S02]  /*0820*/  IMAD.WIDE.U32 R10, R27, 0x4, R10 ;  /* 0x000000041b0a7825 */ /* 0x000fc400078e000a */
[----:B------:R-:W4:Y:S04]  /*0830*/  LDG.E R13, desc[UR6][R12.64] ;  /* 0x000000060c0d7981 */ /* 0x000f28000c1e1900 */
[----:B------:R-:W4:Y:S01]  /*0840*/  LDG.E R10, desc[UR6][R10.64] ;  /* 0x000000060a0a7981 */ /* 0x000f22000c1e1900 */
[----:B------:R-:W-:Y:S01]  /*0850*/  VIADD R4, R4, 0x800 ;  /* 0x0000080004047836 */ /* 0x000fe20000000000 */
[----:B--2--5:R-:W-:-:S04]  /*0860*/  IADD3 R18, PT, PT, R18, R15, R14 ;  /* 0x0000000f12127210 */ /* 0x024fc80007ffe00e */
[----:B---3--:R-:W-:-:S04]  /*0870*/  IADD3 R18, PT, PT, R16, R19, R18 ;  /* 0x0000001310127210 */ /* 0x008fc80007ffe012 */
[----:B----4-:R-:W-:-:S04]  /*0880*/  IADD3 R18, PT, PT, R8, R7, R18 ;  /* 0x0000000708127210 */ /* 0x010fc80007ffe012 */
[----:B------:R-:W-:-:S07]  /*0890*/  IADD3 R14, PT, PT, R10, R13, R18 ;  /* 0x0000000d0a0e7210 */ /* 0x000fce0007ffe012 */
.L_x_184:
[----:B------:R-:W-:Y:S05]  /*08a0*/  BSYNC.RECONVERGENT B2 ;  /* 0x0000000000027941 */ /* 0x000fea0003800200 */
.L_x_183:
        /* <DEDUP_REMOVED lines=8> */
[C---:B------:R-:W-:Y:S01]  /*0930*/  VIADD R13, R11.reuse, 0x100 ;  /* 0x000001000b0d7836 */ /* 0x040fe20000000000 */
[C---:B------:R-:W-:Y:S01]  /*0940*/  IADD3 R17, PT, PT, R11.reuse, 0x300, RZ ;  /* 0x000003000b117810 */ /* 0x040fe20007ffe0ff */
[C---:B0-----:R-:W-:Y:S02]  /*0950*/  VIADD R15, R11.reuse, 0x200 ;  /* 0x000002000b0f7836 */ /* 0x041fe40000000000 */
[----:B-1----:R-:W-:-:S04]  /*0960*/  IMAD.WIDE.U32 R8, R11, 0x4, R6 ;  /* 0x000000040b087825 */ /* 0x002fc800078e0006 */
[--C-:B------:R-:W-:Y:S02]  /*0970*/  IMAD.WIDE.U32 R10, R13, 0x4, R6.reuse ;  /* 0x000000040d0a7825 */ /* 0x100fe400078e0006 */
[----:B------:R-:W2:Y:S02]  /*0980*/  LDG.E R9, desc[UR6][R8.64] ;  /* 0x0000000608097981 */ /* 0x000ea4000c1e1900 */
[--C-:B------:R-:W-:Y:S02]  /*0990*/  IMAD.WIDE.U32 R12, R15, 0x4, R6.reuse ;  /* 0x000000040f0c7825 */ /* 0x100fe400078e0006 */
[----:B------:R-:W2:Y:S02]  /*09a0*/  LDG.E R10, desc[UR6][R10.64] ;  /* 0x000000060a0a7981 */ /* 0x000ea4000c1e1900 */
[----:B------:R-:W-:Y:S02]  /*09b0*/  IMAD.WIDE.U32 R6, R17, 0x4, R6 ;  /* 0x0000000411067825 */ /* 0x000fe400078e0006 */
[----:B------:R-:W3:Y:S04]  /*09c0*/  LDG.E R13, desc[UR6][R12.64] ;  /* 0x000000060c0d7981 */ /* 0x000ee8000c1e1900 */
[----:B------:R-:W3:Y:S01]  /*09d0*/  LDG.E R6, desc[UR6][R6.64] ;  /* 0x0000000606067981 */ /* 0x000ee2000c1e1900 */
[----:B------:R-:W-:Y:S01]  /*09e0*/  VIADD R4, R4, 0x400 ;  /* 0x0000040004047836 */ /* 0x000fe20000000000 */
[----:B--2--5:R-:W-:-:S04]  /*09f0*/  IADD3 R14, PT, PT, R10, R9, R14 ;  /* 0x000000090a0e7210 */ /* 0x024fc80007ffe00e */
[----:B---3--:R-:W-:-:S07]  /*0a00*/  IADD3 R14, PT, PT, R6, R13, R14 ;  /* 0x0000000d060e7210 */ /* 0x008fce0007ffe00e */
.L_x_186:
[----:B------:R-:W-:Y:S05]  /*0a10*/  BSYNC.RECONVERGENT B2 ;  /* 0x0000000000027941 */ /* 0x000fea0003800200 */
.L_x_185:
[----:B------:R-:W-:Y:S05]  /*0a20*/  @!P1 BRA `(.L_x_178) ;  /* 0x0000000000289947 */ /* 0x000fea0003800000 */
[----:B------:R-:W1:Y:S01]  /*0a30*/  LDC.64 R6, c[0x0][0x380] ;  /* 0x0000e000ff067b82 */ /* 0x000e620000000a00 */
[----:B------:R-:W-:Y:S02]  /*0a40*/  IMAD R9, R3, 0x1000, R4 ;  /* 0x0000100003097824 */ /* 0x000fe400078e0204 */
[----:B------:R-:W-:-:S07]  /*0a50*/  IMAD.MOV R8, RZ, RZ, -R5 ;  /* 0x000000ffff087224 */ /* 0x000fce00078e0a05 */
.L_x_187:
[----:B-1----:R-:W-:-:S06]  /*0a60*/  IMAD.WIDE.U32 R4, R9, 0x4, R6 ;  /* 0x0000000409047825 */ /* 0x002fcc00078e0006 */
[----:B------:R-:W2:Y:S01]  /*0a70*/  LDG.E R5, desc[UR6][R4.64] ;  /* 0x0000000604057981 */ /* 0x000ea2000c1e1900 */
[----:B------:R-:W-:Y:S02]  /*0a80*/  VIADD R8, R8, 0x1 ;  /* 0x0000000108087836 */ /* 0x000fe40000000000 */
[----:B------:R-:W-:-:S03]  /*0a90*/  VIADD R9, R9, 0x100 ;  /* 0x0000010009097836 */ /* 0x000fc60000000000 */
[----:B------:R-:W-:Y:S01]  /*0aa0*/  ISETP.NE.AND P0, PT, R8, RZ, PT ;  /* 0x000000ff0800720c */ /* 0x000fe20003f05270 */
[----:B--2--5:R-:W-:-:S12]  /*0ab0*/  IMAD.IADD R14, R5, 0x1, R14 ;  /* 0x00000001050e7824 */ /* 0x024fd800078e020e */
[----:B------:R-:W-:Y:S05]  /*0ac0*/  @P0 BRA `(.L_x_187) ;  /* 0xfffffffc00e40947 */ /* 0x000fea000383ffff */
.L_x_178:
[----:B------:R-:W-:Y:S05]  /*0ad0*/  BSYNC.RECONVERGENT B1 ;  /* 0x0000000000017941 */ /* 0x000fea0003800200 */
.L_x_177:
[----:B------:R-:W-:-:S13]  /*0ae0*/  ISETP.GE.U32.AND P0, PT, R0, 0x100, PT ;  /* 0x000001000000780c */ /* 0x000fda0003f06070 */
[----:B------:R-:W-:Y:S05]  /*0af0*/  @!P0 BRA `(.L_x_188) ;  /* 0x0000000000ac8947 */ /* 0x000fea0003800000 */
[----:B------:R-:W1:Y:S01]  /*0b00*/  S2R R8, SR_LANEID ;  /* 0x0000000000087919 */ /* 0x000e620000000000 */
[----:B-----5:R-:W2:Y:S01]  /*0b10*/  SHFL.DOWN PT, R0, R14, 0x1, 0x1f ;  /* 0x08201f000e007f89 */ /* 0x020ea200000e0000 */
[C---:B-1----:R-:W-:Y:S02]  /*0b20*/  ISETP.GT.AND P0, PT, R8.reuse, 0x1e, PT ;  /* 0x0000001e0800780c */ /* 0x042fe40003f04270 */
[----:B------:R-:W-:Y:S02]  /*0b30*/  ISETP.NE.AND P1, PT, R8, RZ, PT ;  /* 0x000000ff0800720c */ /* 0x000fe40003f25270 */
[----:B--2---:R-:W-:Y:S02]  /*0b40*/  SEL R5, R0, RZ, !P0 ;  /* 0x000000ff00057207 */ /* 0x004fe40004000000 */
[----:B------:R-:W-:Y:S02]  /*0b50*/  ISETP.GT.AND P0, PT, R8, 0x1d, PT ;  /* 0x0000001d0800780c */ /* 0x000fe40003f04270 */
[----:B------:R-:W-:-:S05]  /*0b60*/  IADD3 R5, PT, PT, R5, R14, RZ ;  /* 0x0000000e05057210 */ /* 0x000fca0007ffe0ff */
[----:B------:R-:W1:Y:S02]  /*0b70*/  SHFL.DOWN PT, R0, R5, 0x2, 0x1f ;  /* 0x08401f0005007f89 */ /* 0x000e6400000e0000 */
[----:B------:R-:W-:Y:S01]  /*0b80*/  @!P1 MOV R6, 0x400 ;  /* 0x0000040000069802 */ /* 0x000fe20000000f00 */
[----:B------:R-:W2:Y:S01]  /*0b90*/  @!P1 S2R R9, SR_CgaCtaId ;  /* 0x0000000000099919 */ /* 0x000ea20000008800 */
[----:B-1----:R-:W-:Y:S02]  /*0ba0*/  SEL R0, R0, RZ, !P0 ;  /* 0x000000ff00007207 */ /* 0x002fe40004000000 */
[----:B------:R-:W-:-:S03]  /*0bb0*/  ISETP.GT.AND P0, PT, R8, 0x1b, PT ;  /* 0x0000001b0800780c */ /* 0x000fc60003f04270 */
[----:B------:R-:W-:-:S05]  /*0bc0*/  IMAD.IADD R0, R5, 0x1, R0 ;  /* 0x0000000105007824 */ /* 0x000fca00078e0200 */
[----:B------:R-:W1:Y:S01]  /*0bd0*/  SHFL.DOWN PT, R4, R0, 0x4, 0x1f ;  /* 0x08801f0000047f89 */ /* 0x000e6200000e0000 */
[----:B--2---:R-:W-:Y:S02]  /*0be0*/  @!P1 LEA R9, R9, R6, 0x18 ;  /* 0x0000000609099211 */ /* 0x004fe400078ec0ff */
[----:B-1----:R-:W-:Y:S02]  /*0bf0*/  SEL R7, R4, RZ, !P0 ;  /* 0x000000ff04077207 */ /* 0x002fe40004000000 */
[----:B------:R-:W-:-:S03]  /*0c00*/  ISETP.GT.AND P0, PT, R8, 0x17, PT ;  /* 0x000000170800780c */ /* 0x000fc60003f04270 */
[----:B------:R-:W-:Y:S01]  /*0c10*/  IMAD.IADD R7, R0, 0x1, R7 ;  /* 0x0000000100077824 */ /* 0x000fe200078e0207 */
[----:B------:R-:W-:-:S04]  /*0c20*/  @!P1 SHF.R.U32.HI R0, RZ, 0x3, R2 ;  /* 0x00000003ff009819 */ /* 0x000fc80000011602 */
[----:B------:R-:W1:Y:S01]  /*0c30*/  SHFL.DOWN PT, R4, R7, 0x8, 0x1f ;  /* 0x09001f0007047f89 */ /* 0x000e6200000e0000 */
[----:B------:R-:W-:-:S05]  /*0c40*/  @!P1 LOP3.LUT R0, R0, 0x7c, RZ, 0xc0, !PT ;  /* 0x0000007c00009812 */ /* 0x000fca00078ec0ff */
[----:B------:R-:W-:Y:S01]  /*0c50*/  @!P1 IMAD.IADD R0, R0, 0x1, R9 ;  /* 0x0000000100009824 */ /* 0x000fe200078e0209 */
[----:B-1----:R-:W-:Y:S02]  /*0c60*/  SEL R4, R4, RZ, !P0 ;  /* 0x000000ff04047207 */ /* 0x002fe40004000000 */
[----:B------:R-:W-:-:S03]  /*0c70*/  ISETP.GT.AND P0, PT, R8, 0xf, PT ;  /* 0x0000000f0800780c */ /* 0x000fc60003f04270 */
[----:B------:R-:W-:-:S05]  /*0c80*/  IMAD.IADD R4, R7, 0x1, R4 ;  /* 0x0000000107047824 */ /* 0x000fca00078e0204 */
[----:B------:R-:W1:Y:S02]  /*0c90*/  SHFL.DOWN PT, R5, R4, 0x10, 0x1f ;  /* 0x0a001f0004057f89 */ /* 0x000e6400000e0000 */
[----:B-1----:R-:W-:Y:S02]  /*0ca0*/  SEL R5, R5, RZ, !P0 ;  /* 0x000000ff05057207 */ /* 0x002fe40004000000 */
        /* <DEDUP_REMOVED lines=8> */
[----:B--2---:R-:W-:Y:S04]  /*0d30*/  LDS R0, [UR4+0xc] ;  /* 0x00000c04ff007984 */ /* 0x004fe80008000800 */
[----:B------:R-:W1:Y:S04]  /*0d40*/  LDS.128 R4, [UR4+0x10] ;  /* 0x00001004ff047984 */ /* 0x000e680008000c00 */
[----:B------:R-:W2:Y:S01]  /*0d50*/  LDS.64 R8, [UR4+0x20] ;  /* 0x00002004ff087984 */ /* 0x000ea20008000a00 */
[----:B-1----:R-:W-:-:S04]  /*0d60*/  IADD3 R0, PT, PT, R4, R0, R11 ;  /* 0x0000000004007210 */ /* 0x002fc80007ffe00b */
[----:B------:R-:W-:-:S04]  /*0d70*/  IADD3 R0, PT, PT, R6, R0, R5 ;  /* 0x0000000006007210 */ /* 0x000fc80007ffe005 */
[----:B--2---:R-:W-:-:S05]  /*0d80*/  IADD3 R0, PT, PT, R8, R0, R7 ;  /* 0x0000000008007210 */ /* 0x004fca0007ffe007 */
[----:B------:R-:W-:Y:S01]  /*0d90*/  IMAD.IADD R11, R0, 0x1, R9 ;  /* 0x00000001000b7824 */ /* 0x000fe200078e0209 */
[----:B------:R-:W-:Y:S06]  /*0da0*/  BRA `(.L_x_189) ;  /* 0x00000014007c7947 */ /* 0x000fec0003800000 */
.L_x_188:
[----:B------:R-:W-:Y:S01]  /*0db0*/  LOP3.LUT R4, R2, 0x3e0, RZ, 0xc0, !PT ;  /* 0x000003e002047812 */ /* 0x000fe200078ec0ff */
[----:B------:R-:W1:Y:S03]  /*0dc0*/  S2R R10, SR_LANEID ;  /* 0x00000000000a7919 */ /* 0x000e660000000000 */
[----:B------:R-:W-:Y:S02]  /*0dd0*/  LOP3.LUT R7, RZ, R4, RZ, 0x33, !PT ;  /* 0x00000004ff077212 */ /* 0x000fe400078e33ff */
[----:B------:R-:W-:-:S03]  /*0de0*/  IADD3 R5, PT, PT, R4, 0x20, RZ ;  /* 0x0000002004057810 */ /* 0x000fc60007ffe0ff */
[----:B------:R-:W-:Y:S01]  /*0df0*/  IMAD.IADD R7, R0, 0x1, R7 ;  /* 0x0000000100077824 */ /* 0x000fe200078e0207 */
[----:B------:R-:W-:-:S04]  /*0e00*/  ISETP.GT.U32.AND P0, PT, R5, R0, PT ;  /* 0x000000000500720c */ /* 0x000fc80003f04070 */
[----:B------:R-:W-:-:S05]  /*0e10*/  SEL R7, R7, 0x1f, P0 ;  /* 0x0000001f07077807 */ /* 0x000fca0000000000 */
[----:B-----5:R-:W2:Y:S01]  /*0e20*/  SHFL.DOWN PT, R4, R14, 0x1, R7 ;  /* 0x082000000e047989 */ /* 0x020ea200000e0007 */
[CC--:B-1----:R-:W-:Y:S01]  /*0e30*/  ISETP.GE.AND P0, PT, R10.reuse, R7.reuse, PT ;  /* 0x000000070a00720c */ /* 0x0c2fe20003f06270 */
[C---:B------:R-:W-:Y:S01]  /*0e40*/  VIADD R6, R10.reuse, 0x2 ;  /* 0x000000020a067836 */ /* 0x040fe20000000000 */
[C---:B------:R-:W-:Y:S01]  /*0e50*/  ISETP.NE.AND P1, PT, R10.reuse, RZ, PT ;  /* 0x000000ff0a00720c */ /* 0x040fe20003f25270 */
[----:B------:R-:W-:Y:S01]  /*0e60*/  VIADD R8, R10, 0x4 ;  /* 0x000000040a087836 */ /* 0x000fe20000000000 */
[----:B--2---:R-:W-:Y:S02]  /*0e70*/  SEL R5, R4, RZ, !P0 ;  /* 0x000000ff04057207 */ /* 0x004fe40004000000 */
[----:B------:R-:W-:-:S03]  /*0e80*/  ISETP.GT.AND P0, PT, R6, R7, PT ;  /* 0x000000070600720c */ /* 0x000fc60003f04270 */
[----:B------:R-:W-:-:S06]  /*0e90*/  IMAD.IADD R4, R5, 0x1, R14 ;  /* 0x0000000105047824 */ /* 0x000fcc00078e020e */
[----:B------:R-:W1:Y:S01]  /*0ea0*/  @!P1 S2R R11, SR_CgaCtaId ;  /* 0x00000000000b9919 */ /* 0x000e620000008800 */
[----:B------:R-:W-:Y:S01]  /*0eb0*/  @!P1 SHF.R.U32.HI R9, RZ, 0x3, R2 ;  /* 0x00000003ff099819 */ /* 0x000fe20000011602 */
[----:B------:R-:W2:Y:S03]  /*0ec0*/  SHFL.DOWN PT, R5, R4, 0x2, R7 ;  /* 0x0840000004057989 */ /* 0x000ea600000e0007 */
[----:B------:R-:W-:Y:S02]  /*0ed0*/  @!P1 LOP3.LUT R9, R9, 0x7c, RZ, 0xc0, !PT ;  /* 0x0000007c09099812 */ /* 0x000fe400078ec0ff */
[----:B--2---:R-:W-:Y:S02]  /*0ee0*/  SEL R5, R5, RZ, !P0 ;  /* 0x000000ff05057207 */ /* 0x004fe40004000000 */
[----:B------:R-:W-:-:S03]  /*0ef0*/  ISETP.GT.AND P0, PT, R8, R7, PT ;  /* 0x000000070800720c */ /* 0x000fc60003f04270 */
[----:B------:R-:W-:Y:S01]  /*0f00*/  IMAD.IADD R6, R4, 0x1, R5 ;  /* 0x0000000104067824 */ /* 0x000fe200078e0205 */
[----:B------:R-:W-:-:S04]  /*0f10*/  IADD3 R4, PT, PT, R10, 0x8, RZ ;  /* 0x000000080a047810 */ /* 0x000fc80007ffe0ff */
[----:B------:R-:W2:Y:S02]  /*0f20*/  SHFL.DOWN PT, R5, R6, 0x4, R7 ;  /* 0x0880000006057989 */ /* 0x000ea400000e0007 */
[----:B--2---:R-:W-:Y:S02]  /*0f30*/  SEL R5, R5, RZ, !P0 ;  /* 0x000000ff05057207 */ /* 0x004fe40004000000 */
[----:B------:R-:W-:-:S03]  /*0f40*/  ISETP.GT.AND P0, PT, R4, R7, PT ;  /* 0x000000070400720c */ /* 0x000fc60003f04270 */
[----:B------:R-:W-:Y:S02]  /*0f50*/  IMAD.IADD R8, R6, 0x1, R5 ;  /* 0x0000000106087824 */ /* 0x000fe400078e0205 */
[----:B------:R-:W-:Y:S01]  /*0f60*/  VIADD R6, R10, 0x10 ;  /* 0x000000100a067836 */ /* 0x000fe20000000000 */
[----:B------:R-:W-:Y:S02]  /*0f70*/  @!P1 MOV R10, 0x400 ;  /* 0x00000400000a9802 */ /* 0x000fe40000000f00 */
[----:B------:R-:W2:Y:S02]  /*0f80*/  SHFL.DOWN PT, R5, R8, 0x8, R7 ;  /* 0x0900000008057989 */ /* 0x000ea400000e0007 */
[----:B-1----:R-:W-:-:S05]  /*0f90*/  @!P1 LEA R10, R11, R10, 0x18 ;  /* 0x0000000a0b0a9211 */ /* 0x002fca00078ec0ff */
[----:B------:R-:W-:Y:S01]  /*0fa0*/  @!P1 IMAD.IADD R10, R9, 0x1, R10 ;  /* 0x00000001090a9824 */ /* 0x000fe200078e020a */
[----:B--2---:R-:W-:Y:S02]  /*0fb0*/  SEL R5, R5, RZ, !P0 ;  /* 0x000000ff05057207 */ /* 0x004fe40004000000 */
[----:B------:R-:W-:-:S03]  /*0fc0*/  ISETP.GT.AND P0, PT, R6, R7, PT ;  /* 0x000000070600720c */ /* 0x000fc60003f04270 */
[----:B------:R-:W-:-:S05]  /*0fd0*/  IMAD.IADD R4, R8, 0x1, R5 ;  /* 0x0000000108047824 */ /* 0x000fca00078e0205 */
[----:B------:R-:W1:Y:S02]  /*0fe0*/  SHFL.DOWN PT, R5, R4, 0x10, R7 ;  /* 0x0a00000004057989 */ /* 0x000e6400000e0007 */
[----:B-1----:R-:W-:Y:S02]  /*0ff0*/  SEL R5, R5, RZ, !P0 ;  /* 0x000000ff05057207 */ /* 0x002fe40004000000 */
[----:B------:R-:W-:-:S03]  /*1000*/  ISETP.NE.AND P0, PT, R2, RZ, PT ;  /* 0x000000ff0200720c */ /* 0x000fc60003f05270 */
[----:B------:R-:W-:-:S05]  /*1010*/  IMAD.IADD R11, R4, 0x1, R5 ;  /* 0x00000001040b7824 */ /* 0x000fca00078e0205 */
[----:B------:R1:W-:Y:S01]  /*1020*/  @!P1 STS [R10+0x8], R11 ;  /* 0x0000080b0a009388 */ /* 0x0003e20000000800 */
[----:B------:R-:W-:Y:S06]  /*1030*/  BAR.SYNC.DEFER_BLOCKING 0x0 ;  /* 0x0000000000007b1d */ /* 0x000fec0000010000 */
[----:B------:R-:W-:Y:S05]  /*1040*/  @P0 BRA `(.L_x_189) ;  /* 0x0000001000d40947 */ /* 0x000fea0003800000 */
[----:B------:R-:W2:Y:S01]  /*1050*/  S2UR UR5, SR_CgaCtaId ;  /* 0x00000000000579c3 */ /* 0x000ea20000008800 */
[----:B------:R-:W-:Y:S01]  /*1060*/  UMOV UR4, 0x400 ;  /* 0x0000040000047882 */ /* 0x000fe20000000000 */
[C---:B------:R-:W-:Y:S02]  /*1070*/  ISETP.GT.U32.AND P2, PT, R0.reuse, 0x40, PT ;  /* 0x000000400000780c */ /* 0x040fe40003f44070 */
[C---:B------:R-:W-:Y:S02]  /*1080*/  ISETP.GT.U32.AND P1, PT, R0.reuse, 0x20, PT ;  /* 0x000000200000780c */ /* 0x040fe40003f24070 */
[----:B------:R-:W-:Y:S01]  /*1090*/  ISETP.GT.U32.AND P3, PT, R0, 0x80, PT ;  /* 0x000000800000780c */ /* 0x000fe20003f64070 */
[----:B--2---:R-:W-:-:S09]  /*10a0*/  ULEA UR4, UR5, UR4, 0x18 ;  /* 0x0000000405047291 */ /* 0x004fd2000f8ec0ff */
[----:B------:R-:W2:Y:S04]  /*10b0*/  LDS.128 R4, [UR4+0x10] ;  /* 0x00001004ff047984 */ /* 0x000ea80008000c00 */
[----:B------:R-:W3:Y:S04]  /*10c0*/  LDS R2, [UR4+0xc] ;  /* 0x00000c04ff027984 */ /* 0x000ee80008000800 */
[----:B------:R-:W4:Y:S01]  /*10d0*/  LDS.64 R8, [UR4+0x20] ;  /* 0x00002004ff087984 */ /* 0x000f220008000a00 */
[----:B--2---:R-:W-:Y:S02]  /*10e0*/  SEL R4, R4, RZ, P2 ;  /* 0x000000ff04047207 */ /* 0x004fe40001000000 */
[----:B------:R-:W-:-:S02]  /*10f0*/  ISETP.GT.U32.AND P2, PT, R0, 0x60, PT ;  /* 0x000000600000780c */ /* 0x000fc40003f44070 */
[----:B---3--:R-:W-:Y:S02]  /*1100*/  SEL R2, R2, RZ, P1 ;  /* 0x000000ff02027207 */ /* 0x008fe40000800000 */
[----:B------:R-:W-:Y:S02]  /*1110*/  SEL R5, R5, RZ, P2 ;  /* 0x000000ff05057207 */ /* 0x000fe40001000000 */
[----:B------:R-:W-:Y:S02]  /*1120*/  IADD3 R2, PT, PT, R4, R2, R11 ;  /* 0x0000000204027210 */ /* 0x000fe40007ffe00b */
[----:B------:R-:W-:Y:S02]  /*1130*/  ISETP.GT.U32.AND P1, PT, R0, 0xa0, PT ;  /* 0x000000a00000780c */ /* 0x000fe40003f24070 */
[----:B------:R-:W-:Y:S02]  /*1140*/  SEL R6, R6, RZ, P3 ;  /* 0x000000ff06067207 */ /* 0x000fe40001800000 */
[----:B------:R-:W-:-:S02]  /*1150*/  ISETP.GT.U32.AND P2, PT, R0, 0xc0, PT ;  /* 0x000000c00000780c */ /* 0x000fc40003f44070 */
[----:B------:R-:W-:Y:S02]  /*1160*/  ISETP.GT.U32.AND P3, PT, R0, 0xe0, PT ;  /* 0x000000e00000780c */ /* 0x000fe40003f64070 */
[----:B------:R-:W-:Y:S02]  /*1170*/  SEL R7, R7, RZ, P1 ;  /* 0x000000ff07077207 */ /* 0x000fe40000800000 */
[----:B------:R-:W-:Y:S02]  /*1180*/  IADD3 R2, PT, PT, R6, R2, R5 ;  /* 0x0000000206027210 */ /* 0x000fe40007ffe005 */
[----:B----4-:R-:W-:Y:S02]  /*1190*/  SEL R8, R8, RZ, P2 ;  /* 0x000000ff08087207 */ /* 0x010fe40001000000 */
[----:B------:R-:W-:Y:S02]  /*11a0*/  SEL R9, R9, RZ, P3 ;  /* 0x000000ff09097207 */ /* 0x000fe40001800000 */
[----:B------:R-:W-:-:S05]  /*11b0*/  IADD3 R2, PT, PT, R8, R2, R7 ;  /* 0x0000000208027210 */ /* 0x000fca0007ffe007 */
[----:B-1----:R-:W-:Y:S01]  /*11c0*/  IMAD.IADD R11, R2, 0x1, R9 ;  /* 0x00000001020b7824 */ /* 0x002fe200078e0209 */
[----:B------:R-:W-:Y:S06]  /*11d0*/  BRA `(.L_x_189) ;  /* 0x0000001000707947 */ /* 0x000fec0003800000 */
.L_x_174:
[----:B------:R-:W0:Y:S01]  /*11e0*/  S2R R2, SR_TID.X ;  /* 0x0000000000027919 */ /* 0x000e220000002100 */
[----:B------:R-:W1:Y:S02]  /*11f0*/  LDCU.64 UR4, c[0x0][0x380] ;  /* 0x00007000ff0477ac */ /* 0x000e640008000a00 */
[----:B-1----:R-:W-:Y:S01]  /*1200*/  MOV R4, UR4 ;  /* 0x0000000400047c02 */ /* 0x002fe20008000f00 */
[----:B------:R-:W-:Y:S02]  /*1210*/  IMAD.U32 R5, RZ, RZ, UR5 ;  /* 0x00000005ff057e24 */ /* 0x000fe4000f8e00ff */
[----:B0-----:R-:W-:-:S04]  /*1220*/  IMAD R7, R3, 0x1000, R2 ;  /* 0x0000100003077824 */ /* 0x001fc800078e0202 */
[----:B------:R-:W-:-:S05]  /*1230*/  IMAD.WIDE.U32 R6, R7, 0x4, R4 ;  /* 0x0000000407067825 */ /* 0x000fca00078e0004 */
        /* <DEDUP_REMOVED lines=16> */
[----:B------:R-:W-:-:S02]  /*1340*/  ISETP.GE.U32.AND P0, PT, R0, R13, PT ;  /* 0x0000000d0000720c */ /* 0x000fc40003f06070 */
        /* <DEDUP_REMOVED lines=9> */
[----:B------:R-:W-:Y:S01]  /*13e0*/  IMAD R9, R3, 0x1000, R13 ;  /* 0x0000100003097824 */ /* 0x000fe200078e020d */
[----:B------:R-:W-:Y:S01]  /*13f0*/  LOP3.LUT R6, RZ, R2, RZ, 0x33, !PT ;  /* 0x00000002ff067212 */ /* 0x000fe200078e33ff */
[----:B------:R-:W-:Y:S01]  /*1400*/  VIADD R0, R8, 0xfffff000 ;  /* 0xfffff00008007836 */ /* 0x000fe20000000000 */
[----:B------:R-:W-:Y:S02]  /*1410*/  UMOV UR4, URZ ;  /* 0x000000ff00047c82 */ /* 0x000fe40008000000 */
[----:B------:R-:W-:Y:S02]  /*1420*/  IADD3 R6, PT, PT, -R13, R8, R6 ;  /* 0x000000080d067210 */ /* 0x000fe40007ffe106 */
[C---:B------:R-:W-:Y:S02]  /*1430*/  ISETP.GT.U32.AND P0, PT, R9.reuse, R0, PT ;  /* 0x000000000900720c */ /* 0x040fe40003f04070 */
[----:B------:R-:W-:Y:S01]  /*1440*/  IADD3 R7, PT, PT, R9, 0x800, R2 ;  /* 0x0000080009077810 */ /* 0x000fe20007ffe002 */
[----:B------:R-:W-:-:S02]  /*1450*/  IMAD.MOV.U32 R2, RZ, RZ, R9 ;  /* 0x000000ffff027224 */ /* 0x000fc400078e0009 */
[----:B------:R-:W-:-:S08]  /*1460*/  IMAD R6, R3, -0x1000, R6 ;  /* 0xfffff00003067824 */ /* 0x000fd000078e0206 */
[----:B------:R-:W-:Y:S05]  /*1470*/  @P0 BRA `(.L_x_191) ;  /* 0x00000000009c0947 */ /* 0x000fea0003800000 */
[----:B------:R-:W0:Y:S08]  /*1480*/  LDC R8, c[0x0][0x3a8] ;  /* 0x0000ea00ff087b82 */ /* 0x000e300000000800 */
[----:B------:R-:W1:Y:S02]  /*1490*/  LDC.64 R4, c[0x0][0x380] ;  /* 0x0000e000ff047b82 */ /* 0x000e640000000a00 */
.L_x_192:
[----:B------:R-:W2:Y:S02]  /*14a0*/  S2R R10, SR_TID.X ;  /* 0x00000000000a7919 */ /* 0x000ea40000002100 */
[----:B--2---:R-:W-:-:S04]  /*14b0*/  IMAD.IADD R11, R10, 0x1, R9 ;  /* 0x000000010a0b7824 */ /* 0x004fc800078e0209 */
[----:B-1----:R-:W-:-:S05]  /*14c0*/  IMAD.WIDE.U32 R10, R11, 0x4, R4 ;  /* 0x000000040b0a7825 */ /* 0x002fca00078e0004 */
        /* <DEDUP_REMOVED lines=10> */
[----:B------:R-:W5:Y:S01]  /*1570*/  LDG.E R21, desc[UR6][R10.64+0x2c00] ;  /* 0x002c00060a157981 */ /* 0x000f62000c1e1900 */
[----:B--2---:R-:W-:-:S03]  /*1580*/  IADD3 R20, PT, PT, R20, R18, R27 ;  /* 0x0000001214147210 */ /* 0x004fc60007ffe01b */
[----:B------:R-:W2:Y:S04]  /*1590*/  LDG.E R18, desc[UR6][R10.64+0x2800] ;  /* 0x002800060a127981 */ /* 0x000ea8000c1e1900 */
[----:B------:R-:W2:Y:S01]  /*15a0*/  LDG.E R27, desc[UR6][R10.64+0x3800] ;  /* 0x003800060a1b7981 */ /* 0x000ea2000c1e1900 */
[----:B---3--:R-:W-:-:S03]  /*15b0*/  IADD3 R24, PT, PT, R23, R22, R20 ;  /* 0x0000001617187210 */ /* 0x008fc60007ffe014 */
[----:B------:R-:W3:Y:S04]  /*15c0*/  LDG.E R23, desc[UR6][R10.64+0x3000] ;  /* 0x003000060a177981 */ /* 0x000ee8000c1e1900 */
[----:B------:R-:W3:Y:S04]  /*15d0*/  LDG.E R20, desc[UR6][R10.64+0x3400] ;  /* 0x003400060a147981 */ /* 0x000ee8000c1e1900 */
[----:B------:R-:W3:Y:S01]  /*15e0*/  LDG.E R22, desc[UR6][R10.64+0x3c00] ;  /* 0x003c00060a167981 */ /* 0x000ee2000c1e1900 */
[----:B----4-:R-:W-:-:S04]  /*15f0*/  IADD3 R14, PT, PT, R17, R14, R24 ;  /* 0x0000000e110e7210 */ /* 0x010fc80007ffe018 */
[----:B-----5:R-:W-:-:S04]  /*1600*/  IADD3 R14, PT, PT, R19, R16, R14 ;  /* 0x00000010130e7210 */ /* 0x020fc80007ffe00e */
[----:B------:R-:W-:Y:S02]  /*1610*/  IADD3 R12, PT, PT, R15, R12, R14 ;  /* 0x0000000c0f0c7210 */ /* 0x000fe40007ffe00e */
[----:B0-----:R-:W-:-:S04]  /*1620*/  IADD3 R14, PT, PT, -R9, R8, RZ ;  /* 0x00000008090e7210 */ /* 0x001fc80007ffe1ff */
[----:B------:R-:W-:Y:S02]  /*1630*/  ISETP.GE.U32.AND P0, PT, R14, R13, PT ;  /* 0x0000000d0e00720c */ /* 0x000fe40003f06070 */
[----:B--2---:R-:W-:-:S04]  /*1640*/  IADD3 R12, PT, PT, R21, R18, R12 ;  /* 0x00000012150c7210 */ /* 0x004fc80007ffe00c */
[----:B---3--:R-:W-:-:S04]  /*1650*/  IADD3 R12, PT, PT, R20, R23, R12 ;  /* 0x00000017140c7210 */ /* 0x008fc80007ffe00c */
[----:B------:R-:W-:-:S03]  /*1660*/  IADD3 R27, PT, PT, R22, R27, R12 ;  /* 0x0000001b161b7210 */ /* 0x000fc60007ffe00c */
[----:B------:R-:W-:Y:S05]  /*1670*/  @!P0 BRA `(.L_x_190) ;  /* 0x00000008009c8947 */ /* 0x000fea0003800000 */
[C---:B------:R-:W-:Y:S01]  /*1680*/  IMAD.IADD R9, R13.reuse, 0x1, R9 ;  /* 0x000000010d097824 */ /* 0x040fe200078e0209 */
[----:B------:R-:W-:Y:S01]  /*1690*/  UIADD3 UR4, UPT, UPT, UR4, 0x1, URZ ;  /* 0x0000000104047890 */ /* 0x000fe2000fffe0ff */
[----:B------:R-:W-:Y:S02]  /*16a0*/  IMAD.IADD R2, R13, 0x1, R2 ;  /* 0x000000010d027824 */ /* 0x000fe400078e0202 */
[----:B------:R-:W-:Y:S01]  /*16b0*/  IMAD.IADD R6, R6, 0x1, -R13 ;  /* 0x0000000106067824 */ /* 0x000fe200078e0a0d */
[----:B------:R-:W-:Y:S01]  /*16c0*/  ISETP.GT.U32.AND P0, PT, R9, R0, PT ;  /* 0x000000000900720c */ /* 0x000fe20003f04070 */
[----:B------:R-:W-:-:S12]  /*16d0*/  IMAD.IADD R7, R13, 0x1, R7 ;  /* 0x000000010d077824 */ /* 0x000fd800078e0207 */
[----:B------:R-:W-:Y:S05]  /*16e0*/  @!P0 BRA `(.L_x_192) ;  /* 0xfffffffc006c8947 */ /* 0x000fea000383ffff */
.L_x_191:
[----:B------:R-:W0:Y:S01]  /*16f0*/  S2R R13, SR_TID.X ;  /* 0x00000000000d7919 */ /* 0x000e220000002100 */
[----:B------:R-:W-:Y:S01]  /*1700*/  IMAD.IADD R0, R8, 0x1, -R9 ;  /* 0x0000000108007824 */ /* 0x000fe200078e0a09 */
[----:B------:R-:W-:Y:S04]  /*1710*/  BSSY.RECONVERGENT B1, `(.L_x_190) ;  /* 0x000009d000017945 */ /* 0x000fe80003800200 */
[----:B0-----:R-:W-:-:S04]  /*1720*/  ISETP.GE.AND P0, PT, R13, R0, PT ;  /* 0x000000000d00720c */ /* 0x001fc80003f06270 */
[----:B------:R-:W-:-:S13]  /*1730*/  ISETP.GE.U32.OR P0, PT, R9, R8, P0 ;  /* 0x000000080900720c */ /* 0x000fda0000706470 */
[----:B------:R-:W-:Y:S05]  /*1740*/  @P0 BRA `(.L_x_193) ;  /* 0x0000000800640947 */ /* 0x000fea0003800000 */
[----:B------:R-:W0:Y:S01]  /*1750*/  LDC R10, c[0x0][0x3ac] ;  /* 0x0000eb00ff0a7b82 */ /* 0x000e220000000800 */
[----:B------:R-:W-:Y:S01]  /*1760*/  LOP3.LUT R11, RZ, R13, RZ, 0x33, !PT ;  /* 0x0000000dff0b7212 */ /* 0x000fe200078e33ff */
[----:B------:R-:W-:Y:S06]  /*1770*/  BSSY.RECONVERGENT B2, `(.L_x_194) ;  /* 0x000004f000027945 */ /* 0x000fec0003800200 */
[----:B------:R-:W1:Y:S01]  /*1780*/  LDC R0, c[0x0][0x3ac] ;  /* 0x0000eb00ff007b82 */ /* 0x000e620000000800 */
[----:B0-----:R-:W-:-:S05]  /*1790*/  IMAD.SHL.U32 R10, R10, 0x1000, RZ ;  /* 0x000010000a0a7824 */ /* 0x001fca00078e00ff */
[----:B------:R-:W-:-:S04]  /*17a0*/  LEA R10, R3, R10, 0xc ;  /* 0x0000000a030a7211 */ /* 0x000fc800078e60ff */
[----:B------:R-:W-:Y:S01]  /*17b0*/  IADD3 R8, PT, PT, -R10, R8, R11 ;  /* 0x000000080a087210 */ /* 0x000fe20007ffe10b */
[----:B-1----:R-:W-:Y:S02]  /*17c0*/  IMAD R11, R0, UR4, RZ ;  /* 0x00000004000b7c24 */ /* 0x002fe4000f8e02ff */
[----:B------:R-:W-:Y:S02]  /*17d0*/  IMAD.MOV.U32 R0, RZ, RZ, R13 ;  /* 0x000000ffff007224 */ /* 0x000fe400078e000d */
[----:B------:R-:W-:-:S05]  /*17e0*/  IMAD R8, R11, -0x1000, R8 ;  /* 0xfffff0000b087824 */ /* 0x000fca00078e0208 */
[C---:B------:R-:W-:Y:S02]  /*17f0*/  ISETP.GE.U32.AND P0, PT, R8.reuse, 0xf00, PT ;  /* 0x00000f000800780c */ /* 0x040fe40003f06070 */
[----:B------:R-:W-:-:S04]  /*1800*/  LEA.HI R8, R8, 0x1, RZ, 0x18 ;  /* 0x0000000108087811 */ /* 0x000fc800078fc0ff */
[----:B------:R-:W-:-:S07]  /*1810*/  LOP3.LUT R10, R8, 0xf, RZ, 0xc0, !PT ;  /* 0x0000000f080a7812 */ /* 0x000fce00078ec0ff */
[----:B------:R-:W-:Y:S05]  /*1820*/  @!P0 BRA `(.L_x_195) ;  /* 0x00000004000c8947 */ /* 0x000fea0003800000 */
[----:B------:R-:W-:Y:S01]  /*1830*/  LEA.HI R0, R6, 0x1, RZ, 0x18 ;  /* 0x0000000106007811 */ /* 0x000fe200078fc0ff */
[----:B------:R-:W-:Y:S01]  /*1840*/  BSSY.RECONVERGENT B3, `(.L_x_196) ;  /* 0x0000040000037945 */ /* 0x000fe20003800200 */
[----:B------:R-:W-:Y:S02]  /*1850*/  LOP3.LUT R11, R13, 0x800, RZ, 0xfc, !PT ;  /* 0x000008000d0b7812 */ /* 0x000fe400078efcff */
[----:B------:R-:W-:-:S05]  /*1860*/  LOP3.LUT R0, R0, 0x1fffff0, RZ, 0xc0, !PT ;  /* 0x01fffff000007812 */ /* 0x000fca00078ec0ff */
[----:B------:R-:W-:-:S07]  /*1870*/  IMAD.MOV R0, RZ, RZ, -R0 ;  /* 0x000000ffff007224 */ /* 0x000fce00078e0a00 */
.L_x_197:
[C---:B------:R-:W-:Y:S02]  /*1880*/  VIADD R15, R7.reuse, 0xfffff800 ;  /* 0xfffff800070f7836 */ /* 0x040fe40000000000 */
[----:B------:R-:W-:Y:S02]  /*1890*/  VIADD R21, R7, 0xfffff900 ;  /* 0xfffff90007157836 */ /* 0x000fe40000000000 */
[----:B------:R-:W-:-:S04]  /*18a0*/  IMAD.WIDE.U32 R14, R15, 0x4, R4 ;  /* 0x000000040f0e7825 */ /* 0x000fc800078e0004 */
[--C-:B------:R-:W-:Y:S01]  /*18b0*/  IMAD.WIDE.U32 R20, R21, 0x4, R4.reuse ;  /* 0x0000000415147825 */ /* 0x100fe200078e0004 */
[----:B------:R0:W2:Y:S04]  /*18c0*/  LDG.E R28, desc[UR6][R14.64] ;  /* 0x000000060e1c7981 */ /* 0x0000a8000c1e1900 */
[----:B------:R-:W2:Y:S01]  /*18d0*/  LDG.E R29, desc[UR6][R20.64] ;  /* 0x00000006141d7981 */ /* 0x000ea2000c1e1900 */
[C---:B------:R-:W-:Y:S02]  /*18e0*/  VIADD R17, R7.reuse, 0xfffffa00 ;  /* 0xfffffa0007117836 */ /* 0x040fe40000000000 */
[----:B------:R-:W-:Y:S02]  /*18f0*/  VIADD R19, R7, 0xfffffb00 ;  /* 0xfffffb0007137836 */ /* 0x000fe40000000000 */
[----:B------:R-:W-:-:S04]  /*1900*/  IMAD.WIDE.U32 R16, R17, 0x4, R4 ;  /* 0x0000000411107825 */ /* 0x000fc800078e0004 */
[--C-:B------:R-:W-:Y:S01]  /*1910*/  IMAD.WIDE.U32 R18, R19, 0x4, R4.reuse ;  /* 0x0000000413127825 */ /* 0x100fe200078e0004 */
[----:B------:R1:W3:Y:S04]  /*1920*/  LDG.E R13, desc[UR6][R16.64] ;  /* 0x00000006100d7981 */ /* 0x0002e8000c1e1900 */
[----:B------:R4:W3:Y:S01]  /*1930*/  LDG.E R12, desc[UR6][R18.64] ;  /* 0x00000006120c7981 */ /* 0x0008e2000c1e1900 */
[C---:B------:R-:W-:Y:S01]  /*1940*/  VIADD R22, R7.reuse, 0xfffffd00 ;  /* 0xfffffd0007167836 */ /* 0x040fe20000000000 */
[C---:B------:R-:W-:Y:S01]  /*1950*/  IADD3 R23, PT, PT, R7.reuse, -0x400, RZ ;  /* 0xfffffc0007177810 */ /* 0x040fe20007ffe0ff */
[----:B------:R-:W-:Y:S02]  /*1960*/  VIADD R26, R7, 0xfffffe00 ;  /* 0xfffffe00071a7836 */ /* 0x000fe40000000000 */
[----:B0-----:R-:W-:-:S04]  /*1970*/  IMAD.WIDE.U32 R14, R22, 0x4, R4 ;  /* 0x00000004160e7825 */ /* 0x001fc800078e0004 */
[--C-:B-1----:R-:W-:Y:S02]  /*1980*/  IMAD.WIDE.U32 R16, R26, 0x4, R4.reuse ;  /* 0x000000041a107825 */ /* 0x102fe400078e0004 */
[----:B------:R0:W5:Y:S02]  /*1990*/  LDG.E R26, desc[UR6][R14.64] ;  /* 0x000000060e1a7981 */ /* 0x000164000c1e1900 */
[C-C-:B------:R-:W-:Y:S02]  /*19a0*/  IMAD.WIDE.U32 R24, R7.reuse, 0x4, R4.reuse ;  /* 0x0000000407187825 */ /* 0x140fe400078e0004 */
[----:B------:R-:W5:Y:S02]  /*19b0*/  LDG.E R16, desc[UR6][R16.64] ;  /* 0x0000000610107981 */ /* 0x000f64000c1e1900 */
[----:B----4-:R-:W-:Y:S02]  /*19c0*/  VIADD R19, R7, 0xffffff00 ;  /* 0xffffff0007137836 */ /* 0x010fe40000000000 */
[----:B------:R-:W-:Y:S01]  /*19d0*/  IMAD.WIDE.U32 R20, R23, 0x4, R4 ;  /* 0x0000000417147825 */ /* 0x000fe200078e0004 */
[----:B------:R-:W4:Y:S03]  /*19e0*/  LDG.E R24, desc[UR6][R24.64] ;  /* 0x0000000618187981 */ /* 0x000f26000c1e1900 */
[----:B0-----:R-:W-:-:S02]  /*19f0*/  VIADD R15, R7, 0x200 ;  /* 0x00000200070f7836 */ /* 0x001fc40000000000 */
[----:B------:R-:W-:Y:S02]  /*1a00*/  VIADD R23, R7, 0x100 ;  /* 0x0000010007177836 */ /* 0x000fe40000000000 */
[--C-:B------:R-:W-:Y:S01]  /*1a10*/  IMAD.WIDE.U32 R18, R19, 0x4, R4.reuse ;  /* 0x0000000413127825 */ /* 0x100fe200078e0004 */
[----:B------:R0:W5:Y:S03]  /*1a20*/  LDG.E R25, desc[UR6][R20.64] ;  /* 0x0000000614197981 */ /* 0x000166000c1e1900 */
[----:B------:R-:W-:Y:S02]  /*1a30*/  IMAD.WIDE.U32 R22, R23, 0x4, R4 ;  /* 0x0000000417167825 */ /* 0x000fe400078e0004 */
[----:B------:R-:W4:Y:S04]  /*1a40*/  LDG.E R19, desc[UR6][R18.64] ;  /* 0x0000000612137981 */ /* 0x000f28000c1e1900 */
[----:B------:R1:W4:Y:S01]  /*1a50*/  LDG.E R23, desc[UR6][R22.64] ;  /* 0x0000000616177981 */ /* 0x000322000c1e1900 */
[----:B0-----:R-:W-:-:S04]  /*1a60*/  VIADD R21, R7, 0x300 ;  /* 0x0000030007157836 */ /* 0x001fc80000000000 */
[----:B------:R-:W-:-:S04]  /*1a70*/  IMAD.WIDE.U32 R20, R21, 0x4, R4 ;  /* 0x0000000415147825 */ /* 0x000fc800078e0004 */
[----:B-1----:R-:W-:Y:S02]  /*1a80*/  VIADD R22, R7, 0x700 ;  /* 0x0000070007167836 */ /* 0x002fe40000000000 */
[----:B------:R-:W4:Y:S01]  /*1a90*/  LDG.E R21, desc[UR6][R20.64] ;  /* 0x0000000614157981 */ /* 0x000f22000c1e1900 */
[----:B--2---:R-:W-:Y:S01]  /*1aa0*/  IADD3 R27, PT, PT, R29, R28, R27 ;  /* 0x0000001c1d1b7210 */ /* 0x004fe20007ffe01b */
[----:B------:R-:W-:Y:S01]  /*1ab0*/  IMAD.WIDE.U32 R28, R15, 0x4, R4 ;  /* 0x000000040f1c7825 */ /* 0x000fe200078e0004 */
[----:B------:R-:W-:-:S05]  /*1ac0*/  IADD3 R15, PT, PT, R7, 0x400, RZ ;  /* 0x00000400070f7810 */ /* 0x000fca0007ffe0ff */
[----:B------:R0:W2:Y:S01]  /*1ad0*/  LDG.E R28, desc[UR6][R28.64] ;  /* 0x000000061c1c7981 */ /* 0x0000a2000c1e1900 */
[----:B------:R-:W-:-:S05]  /*1ae0*/  IMAD.WIDE.U32 R14, R15, 0x4, R4 ;  /* 0x000000040f0e7825 */ /* 0x000fca00078e0004 */
[----:B------:R1:W2:Y:S01]  /*1af0*/  LDG.E R17, desc[UR6][R14.64] ;  /* 0x000000060e117981 */ /* 0x0002a2000c1e1900 */
[----:B---3--:R-:W-:Y:S01]  /*1b00*/  IADD3 R27, PT, PT, R12, R13, R27 ;  /* 0x0000000d0c1b7210 */ /* 0x008fe20007ffe01b */
[----:B0-----:R-:W-:-:S04]  /*1b10*/  VIADD R29, R7, 0x500 ;  /* 0x00000500071d7836 */ /* 0x001fc80000000000 */
[----:B------:R-:W-:-:S04]  /*1b20*/  IMAD.WIDE.U32 R12, R29, 0x4, R4 ;  /* 0x000000041d0c7825 */ /* 0x000fc800078e0004 */
[----:B-1----:R-:W-:Y:S01]  /*1b30*/  VIADD R15, R7, 0x600 ;  /* 0x00000600070f7836 */ /* 0x002fe20000000000 */
[----:B------:R0:W3:Y:S03]  /*1b40*/  LDG.E R18, desc[UR6][R12.64] ;  /* 0x000000060c127981 */ /* 0x0000e6000c1e1900 */
[----:B------:R-:W-:-:S04]  /*1b50*/  IMAD.WIDE.U32 R14, R15, 0x4, R4 ;  /* 0x000000040f0e7825 */ /* 0x000fc800078e0004 */
[----:B0-----:R-:W-:Y:S02]  /*1b60*/  IMAD.WIDE.U32 R12, R22, 0x4, R4 ;  /* 0x00000004160c7825 */ /* 0x001fe400078e0004 */
[----:B------:R-:W3:Y:S04]  /*1b70*/  LDG.E R22, desc[UR6][R14.64] ;  /* 0x000000060e167981 */ /* 0x000ee8000c1e1900 */
[----:B------:R-:W3:Y:S01]  /*1b80*/  LDG.E R20, desc[UR6][R12.64] ;  /* 0x000000060c147981 */ /* 0x000ee2000c1e1900 */
[----:B------:R-:W-:Y:S01]  /*1b90*/  VIADD R0, R0, 0x10 ;  /* 0x0000001000007836 */ /* 0x000fe20000000000 */
[----:B-----5:R-:W-:-:S04]  /*1ba0*/  IADD3 R25, PT, PT, R26, R25, R27 ;  /* 0x000000191a197210 */ /* 0x020fc80007ffe01b */
[----:B----4-:R-:W-:Y:S02]  /*1bb0*/  IADD3 R16, PT, PT, R19, R16, R25 ;  /* 0x0000001013107210 */ /* 0x010fe40007ffe019 */
[----:B------:R-:W-:Y:S02]  /*1bc0*/  ISETP.NE.AND P0, PT, R0, RZ, PT ;  /* 0x000000ff0000720c */ /* 0x000fe40003f05270 */
[----:B------:R-:W-:Y:S01]  /*1bd0*/  IADD3 R16, PT, PT, R23, R24, R16 ;  /* 0x0000001817107210 */ /* 0x000fe20007ffe010 */
[----:B------:R-:W-:Y:S02]  /*1be0*/  VIADD R11, R11, 0x1000 ;  /* 0x000010000b0b7836 */ /* 0x000fe40000000000 */
[----:B------:R-:W-:Y:S01]  /*1bf0*/  VIADD R7, R7, 0x1000 ;  /* 0x0000100007077836 */ /* 0x000fe20000000000 */
[----:B--2---:R-:W-:-:S04]  /*1c00*/  IADD3 R16, PT, PT, R21, R28, R16 ;  /* 0x0000001c15107210 */ /* 0x004fc80007ffe010 */
[----:B---3--:R-:W-:-:S04]  /*1c10*/  IADD3 R17, PT, PT, R18, R17, R16 ;  /* 0x0000001112117210 */ /* 0x008fc80007ffe010 */
[----:B------:R-:W-:Y:S01]  /*1c20*/  IADD3 R27, PT, PT, R20, R22, R17 ;  /* 0x00000016141b7210 */ /* 0x000fe20007ffe011 */
[----:B------:R-:W-:Y:S06]  /*1c30*/  @P0 BRA `(.L_x_197) ;  /* 0xfffffffc00100947 */ /* 0x000fec000383ffff */
[----:B------:R-:W-:Y:S05]  /*1c40*/  BSYNC.RECONVERGENT B3 ;  /* 0x0000000000037941 */ /* 0x000fea0003800200 */
.L_x_196:
[----:B------:R-:W-:-:S07]  /*1c50*/  IADD3 R0, PT, PT, R11, -0x800, RZ ;  /* 0xfffff8000b007810 */ /* 0x000fce0007ffe0ff */
.L_x_195:
[----:B------:R-:W-:Y:S05]  /*1c60*/  BSYNC.RECONVERGENT B2 ;  /* 0x0000000000027941 */ /* 0x000fea0003800200 */
.L_x_194:
[----:B------:R-:W-:-:S13]  /*1c70*/  ISETP.NE.AND P0, PT, R10, RZ, PT ;  /* 0x000000ff0a00720c */ /* 0x000fda0003f05270 */
[----:B------:R-:W-:Y:S05]  /*1c80*/  @!P0 BRA `(.L_x_193) ;  /* 0x0000000400148947 */ /* 0x000fea0003800000 */
[----:B------:R-:W-:Y:S01]  /*1c90*/  ISETP.GE.U32.AND P0, PT, R10, 0x8, PT ;  /* 0x000000080a00780c */ /* 0x000fe20003f06070 */
[----:B------:R-:W-:Y:S01]  /*1ca0*/  BSSY.RECONVERGENT B2, `(.L_x_198) ;  /* 0x0000021000027945 */ /* 0x000fe20003800200 */
[----:B------:R-:W-:-:S04]  /*1cb0*/  LOP3.LUT R23, R8, 0x7, RZ, 0xc0, !PT ;  /* 0x0000000708177812 */ /* 0x000fc800078ec0ff */
[----:B------:R-:W-:-:S07]  /*1cc0*/  ISETP.NE.AND P1, PT, R23, RZ, PT ;  /* 0x000000ff1700720c */ /* 0x000fce0003f25270 */
[----:B------:R-:W-:Y:S06]  /*1cd0*/  @!P0 BRA `(.L_x_199) ;  /* 0x0000000000748947 */ /* 0x000fec0003800000 */
[----:B------:R-:W-:-:S04]  /*1ce0*/  IMAD.IADD R11, R0, 0x1, R9 ;  /* 0x00000001000b7824 */ /* 0x000fc800078e0209 */
[C---:B------:R-:W-:Y:S02]  /*1cf0*/  VIADD R19, R11.reuse, 0x100 ;  /* 0x000001000b137836 */ /* 0x040fe40000000000 */
[C---:B------:R-:W-:Y:S02]  /*1d00*/  VIADD R21, R11.reuse, 0x200 ;  /* 0x000002000b157836 */ /* 0x040fe40000000000 */
[C---:B------:R-:W-:Y:S02]  /*1d10*/  VIADD R13, R11.reuse, 0x300 ;  /* 0x000003000b0d7836 */ /* 0x040fe40000000000 */
[----:B------:R-:W-:-:S04]  /*1d20*/  IMAD.WIDE.U32 R16, R11, 0x4, R4 ;  /* 0x000000040b107825 */ /* 0x000fc800078e0004 */
[--C-:B------:R-:W-:Y:S01]  /*1d30*/  IMAD.WIDE.U32 R18, R19, 0x4, R4.reuse ;  /* 0x0000000413127825 */ /* 0x100fe200078e0004 */
[----:B------:R0:W2:Y:S03]  /*1d40*/  LDG.E R22, desc[UR6][R16.64] ;  /* 0x0000000610167981 */ /* 0x0000a6000c1e1900 */
[--C-:B------:R-:W-:Y:S01]  /*1d50*/  IMAD.WIDE.U32 R20, R21, 0x4, R4.reuse ;  /* 0x0000000415147825 */ /* 0x100fe200078e0004 */
[----:B------:R1:W2:Y:S03]  /*1d60*/  LDG.E R7, desc[UR6][R18.64] ;  /* 0x0000000612077981 */ /* 0x0002a6000c1e1900 */
[C---:B------:R-:W-:Y:S02]  /*1d70*/  VIADD R15, R11.reuse, 0x400 ;  /* 0x000004000b0f7836 */ /* 0x040fe40000000000 */
[C---:B------:R-:W-:Y:S01]  /*1d80*/  VIADD R25, R11.reuse, 0x500 ;  /* 0x000005000b197836 */ /* 0x040fe20000000000 */
[----:B------:R-:W-:Y:S01]  /*1d90*/  IADD3 R29, PT, PT, R11, 0x600, RZ ;  /* 0x000006000b1d7810 */ /* 0x000fe20007ffe0ff */
[----:B------:R-:W-:Y:S01]  /*1da0*/  IMAD.WIDE.U32 R12, R13, 0x4, R4 ;  /* 0x000000040d0c7825 */ /* 0x000fe200078e0004 */
[----:B------:R-:W3:Y:S03]  /*1db0*/  LDG.E R20, desc[UR6][R20.64] ;  /* 0x0000000614147981 */ /* 0x000ee6000c1e1900 */
[----:B------:R-:W-:-:S02]  /*1dc0*/  VIADD R24, R11, 0x700 ;  /* 0x000007000b187836 */ /* 0x000fc40000000000 */
[--C-:B------:R-:W-:Y:S01]  /*1dd0*/  IMAD.WIDE.U32 R14, R15, 0x4, R4.reuse ;  /* 0x000000040f0e7825 */ /* 0x100fe200078e0004 */
[----:B------:R-:W3:Y:S03]  /*1de0*/  LDG.E R12, desc[UR6][R12.64] ;  /* 0x000000060c0c7981 */ /* 0x000ee6000c1e1900 */
[--C-:B------:R-:W-:Y:S02]  /*1df0*/  IMAD.WIDE.U32 R10, R25, 0x4, R4.reuse ;  /* 0x00000004190a7825 */ /* 0x100fe400078e0004 */
[----:B------:R-:W4:Y:S02]  /*1e00*/  LDG.E R14, desc[UR6][R14.64] ;  /* 0x000000060e0e7981 */ /* 0x000f24000c1e1900 */
[--C-:B0-----:R-:W-:Y:S02]  /*1e10*/  IMAD.WIDE.U32 R16, R29, 0x4, R4.reuse ;  /* 0x000000041d107825 */ /* 0x101fe400078e0004 */
[----:B------:R-:W4:Y:S02]  /*1e20*/  LDG.E R10, desc[UR6][R10.64] ;  /* 0x000000060a0a7981 */ /* 0x000f24000c1e1900 */
[----:B-1----:R-:W-:-:S02]  /*1e30*/  IMAD.WIDE.U32 R18, R24, 0x4, R4 ;  /* 0x0000000418127825 */ /* 0x002fc400078e0004 */
[----:B------:R-:W5:Y:S04]  /*1e40*/  LDG.E R16, desc[UR6][R16.64] ;  /* 0x0000000610107981 */ /* 0x000f68000c1e1900 */
[----:B------:R-:W5:Y:S01]  /*1e50*/  LDG.E R18, desc[UR6][R18.64] ;  /* 0x0000000612127981 */ /* 0x000f62000c1e1900 */
[----:B------:R-:W-:Y:S01]  /*1e60*/  VIADD R0, R0, 0x800 ;  /* 0x0000080000007836 */ /* 0x000fe20000000000 */
[----:B--2---:R-:W-:-:S04]  /*1e70*/  IADD3 R7, PT, PT, R7, R22, R27 ;  /* 0x0000001607077210 */ /* 0x004fc80007ffe01b */
[----:B---3--:R-:W-:-:S04]  /*1e80*/  IADD3 R7, PT, PT, R12, R20, R7 ;  /* 0x000000140c077210 */ /* 0x008fc80007ffe007 */
[----:B----4-:R-:W-:-:S04]  /*1e90*/  IADD3 R7, PT, PT, R10, R14, R7 ;  /* 0x0000000e0a077210 */ /* 0x010fc80007ffe007 */
[----:B-----5:R-:W-:-:S07]  /*1ea0*/  IADD3 R27, PT, PT, R18, R16, R7 ;  /* 0x00000010121b7210 */ /* 0x020fce0007ffe007 */
.L_x_199:
[----:B------:R-:W-:Y:S05]  /*1eb0*/  BSYNC.RECONVERGENT B2 ;  /* 0x0000000000027941 */ /* 0x000fea0003800200 */
.L_x_198:
[----:B------:R-:W-:Y:S05]  /*1ec0*/  @!P1 BRA `(.L_x_193) ;  /* 0x0000000000849947 */ /* 0x000fea0003800000 */
[----:B------:R-:W-:Y:S01]  /*1ed0*/  ISETP.GE.U32.AND P0, PT, R23, 0x4, PT ;  /* 0x000000041700780c */ /* 0x000fe20003f06070 */
[----:B------:R-:W-:Y:S01]  /*1ee0*/  BSSY.RECONVERGENT B2, `(.L_x_200) ;  /* 0x0000012000027945 */ /* 0x000fe20003800200 */
[----:B------:R-:W-:-:S11]  /*1ef0*/  LOP3.LUT P1, RZ, R8, 0x3, RZ, 0xc0, !PT ;  /* 0x0000000308ff7812 */ /* 0x000fd6000782c0ff */
[----:B------:R-:W-:Y:S05]  /*1f00*/  @!P0 BRA `(.L_x_201) ;  /* 0x00000000003c8947 */ /* 0x000fea0003800000 */
[----:B------:R-:W-:-:S04]  /*1f10*/  IMAD.IADD R7, R0, 0x1, R9 ;  /* 0x0000000100077824 */ /* 0x000fc800078e0209 */
[C---:B------:R-:W-:Y:S02]  /*1f20*/  VIADD R11, R7.reuse, 0x100 ;  /* 0x00000100070b7836 */ /* 0x040fe40000000000 */
[----:B------:R-:W-:-:S04]  /*1f30*/  IMAD.WIDE.U32 R8, R7, 0x4, R4 ;  /* 0x0000000407087825 */ /* 0x000fc800078e0004 */
[C---:B------:R-:W-:Y:S02]  /*1f40*/  VIADD R13, R7.reuse, 0x200 ;  /* 0x00000200070d7836 */ /* 0x040fe40000000000 */
[----:B------:R-:W-:Y:S01]  /*1f50*/  VIADD R15, R7, 0x300 ;  /* 0x00000300070f7836 */ /* 0x000fe20000000000 */
[----:B------:R-:W2:Y:S01]  /*1f60*/  LDG.E R8, desc[UR6][R8.64] ;  /* 0x0000000608087981 */ /* 0x000ea2000c1e1900 */
[----:B------:R-:W-:-:S04]  /*1f70*/  IMAD.WIDE.U32 R10, R11, 0x4, R4 ;  /* 0x000000040b0a7825 */ /* 0x000fc800078e0004 */
[--C-:B------:R-:W-:Y:S02]  /*1f80*/  IMAD.WIDE.U32 R12, R13, 0x4, R4.reuse ;  /* 0x000000040d0c7825 */ /* 0x100fe400078e0004 */
[----:B------:R-:W2:Y:S02]  /*1f90*/  LDG.E R10, desc[UR6][R10.64] ;  /* 0x000000060a0a7981 */ /* 0x000ea4000c1e1900 */
[----:B------:R-:W-:Y:S02]  /*1fa0*/  IMAD.WIDE.U32 R14, R15, 0x4, R4 ;  /* 0x000000040f0e7825 */ /* 0x000fe400078e0004 */
[----:B------:R-:W3:Y:S04]  /*1fb0*/  LDG.E R12, desc[UR6][R12.64] ;  /* 0x000000060c0c7981 */ /* 0x000ee8000c1e1900 */
[----:B------:R-:W3:Y:S01]  /*1fc0*/  LDG.E R14, desc[UR6][R14.64] ;  /* 0x000000060e0e7981 */ /* 0x000ee2000c1e1900 */
[----:B------:R-:W-:-:S02]  /*1fd0*/  IADD3 R0, PT, PT, R0, 0x400, RZ ;  /* 0x0000040000007810 */ /* 0x000fc40007ffe0ff */
[----:B--2---:R-:W-:-:S04]  /*1fe0*/  IADD3 R27, PT, PT, R10, R8, R27 ;  /* 0x000000080a1b7210 */ /* 0x004fc80007ffe01b */
[----:B---3--:R-:W-:-:S07]  /*1ff0*/  IADD3 R27, PT, PT, R14, R12, R27 ;  /* 0x0000000c0e1b7210 */ /* 0x008fce0007ffe01b */
.L_x_201:
[----:B------:R-:W-:Y:S05]  /*2000*/  BSYNC.RECONVERGENT B2 ;  /* 0x0000000000027941 */ /* 0x000fea0003800200 */
.L_x_200:
[----:B------:R-:W-:Y:S05]  /*2010*/  @!P1 BRA `(.L_x_193) ;  /* 0x0000000000309947 */ /* 0x000fea0003800000 */
[----:B------:R-:W-:Y:S01]  /*2020*/  LOP3.LUT R6, R6, 0xffff, RZ, 0xc0, !PT ;  /* 0x0000ffff06067812 */ /* 0x000fe200078ec0ff */
[----:B------:R-:W-:-:S03]  /*2030*/  IMAD.IADD R9, R0, 0x1, R2 ;  /* 0x0000000100097824 */ /* 0x000fc600078e0202 */
[----:B------:R-:W-:-:S04]  /*2040*/  LEA.HI R6, R6, 0x1, RZ, 0x18 ;  /* 0x0000000106067811 */ /* 0x000fc800078fc0ff */
[----:B------:R-:W-:-:S05]  /*2050*/  LOP3.LUT R6, R6, 0x3, RZ, 0xc0, !PT ;  /* 0x0000000306067812 */ /* 0x000fca00078ec0ff */
[----:B------:R-:W-:-:S07]  /*2060*/  IMAD.MOV R0, RZ, RZ, -R6 ;  /* 0x000000ffff007224 */ /* 0x000fce00078e0a06 */
.L_x_202:
[----:B------:R-:W-:-:S06]  /*2070*/  IMAD.WIDE.U32 R6, R9, 0x4, R4 ;  /* 0x0000000409067825 */ /* 0x000fcc00078e0004 */
[----:B------:R-:W2:Y:S01]  /*2080*/  LDG.E R6, desc[UR6][R6.64] ;  /* 0x0000000606067981 */ /* 0x000ea2000c1e1900 */
[----:B------:R-:W-:Y:S02]  /*2090*/  VIADD R0, R0, 0x1 ;  /* 0x0000000100007836 */ /* 0x000fe40000000000 */
[----:B------:R-:W-:-:S03]  /*20a0*/  VIADD R9, R9, 0x100 ;  /* 0x0000010009097836 */ /* 0x000fc60000000000 */
[----:B------:R-:W-:Y:S01]  /*20b0*/  ISETP.NE.AND P0, PT, R0, RZ, PT ;  /* 0x000000ff0000720c */ /* 0x000fe20003f05270 */
[----:B--2---:R-:W-:-:S12]  /*20c0*/  IMAD.IADD R27, R6, 0x1, R27 ;  /* 0x00000001061b7824 */ /* 0x004fd800078e021b */
[----:B------:R-:W-:Y:S05]  /*20d0*/  @P0 BRA `(.L_x_202) ;  /* 0xfffffffc00e40947 */ /* 0x000fea000383ffff */
.L_x_193:
[----:B------:R-:W-:Y:S05]  /*20e0*/  BSYNC.RECONVERGENT B1 ;  /* 0x0000000000017941 */ /* 0x000fea0003800200 */
.L_x_190:
[----:B------:R-:W0:Y:S01]  /*20f0*/  S2R R9, SR_LANEID ;  /* 0x0000000000097919 */ /* 0x000e220000000000 */
[----:B------:R-:W1:Y:S01]  /*2100*/  SHFL.DOWN PT, R0, R27, 0x1, 0x1f ;  /* 0x08201f001b007f89 */ /* 0x000e6200000e0000 */
[----:B------:R-:W2:Y:S01]  /*2110*/  S2R R8, SR_TID.X ;  /* 0x0000000000087919 */ /* 0x000ea20000002100 */
[C---:B0-----:R-:W-:Y:S02]  /*2120*/  ISETP.GT.AND P0, PT, R9.reuse, 0x1e, PT ;  /* 0x0000001e0900780c */ /* 0x041fe40003f04270 */
[C---:B------:R-:W-:Y:S02]  /*2130*/  ISETP.NE.AND P1, PT, R9.reuse, RZ, PT ;  /* 0x000000ff0900720c */ /* 0x040fe40003f25270 */
[----:B-1----:R-:W-:Y:S02]  /*2140*/  SEL R0, R0, RZ, !P0 ;  /* 0x000000ff00007207 */ /* 0x002fe40004000000 */
[----:B------:R-:W-:-:S03]  /*2150*/  ISETP.GT.AND P0, PT, R9, 0x1d, PT ;  /* 0x0000001d0900780c */ /* 0x000fc60003f04270 */
[----:B------:R-:W-:-:S05]  /*2160*/  IMAD.IADD R0, R0, 0x1, R27 ;  /* 0x0000000100007824 */ /* 0x000fca00078e021b */
[----:B------:R-:W0:Y:S01]  /*2170*/  SHFL.DOWN PT, R2, R0, 0x2, 0x1f ;  /* 0x08401f0000027f89 */ /* 0x000e2200000e0000 */
[----:B------:R-:W1:Y:S01]  /*2180*/  @!P1 S2R R6, SR_CgaCtaId ;  /* 0x0000000000069919 */ /* 0x000e620000008800 */
[----:B0-----:R-:W-:Y:S02]  /*2190*/  SEL R5, R2, RZ, !P0 ;  /* 0x000000ff02057207 */ /* 0x001fe40004000000 */
[----:B------:R-:W-:Y:S02]  /*21a0*/  ISETP.GT.AND P0, PT, R9, 0x1b, PT ;  /* 0x0000001b0900780c */ /* 0x000fe40003f04270 */
[----:B------:R-:W-:-:S05]  /*21b0*/  IADD3 R5, PT, PT, R0, R5, RZ ;  /* 0x0000000500057210 */ /* 0x000fca0007ffe0ff */
[----:B------:R-:W0:Y:S02]  /*21c0*/  SHFL.DOWN PT, R2, R5, 0x4, 0x1f ;  /* 0x08801f0005027f89 */ /* 0x000e2400000e0000 */
[----:B0-----:R-:W-:Y:S02]  /*21d0*/  SEL R2, R2, RZ, !P0 ;  /* 0x000000ff02027207 */ /* 0x001fe40004000000 */
[----:B------:R-:W-:-:S03]  /*21e0*/  ISETP.GT.AND P0, PT, R9, 0x17, PT ;  /* 0x000000170900780c */ /* 0x000fc60003f04270 */
[----:B------:R-:W-:Y:S01]  /*21f0*/  IMAD.IADD R2, R5, 0x1, R2 ;  /* 0x0000000105027824 */ /* 0x000fe200078e0202 */
[----:B------:R-:W-:-:S04]  /*2200*/  @!P1 MOV R5, 0x400 ;  /* 0x0000040000059802 */ /* 0x000fc80000000f00 */
[----:B------:R-:W0:Y:S01]  /*2210*/  SHFL.DOWN PT, R4, R2, 0x8, 0x1f ;  /* 0x09001f0002047f89 */ /* 0x000e2200000e0000 */
[----:B-1----:R-:W-:Y:S02]  /*2220*/  @!P1 LEA R5, R6, R5, 0x18 ;  /* 0x0000000506059211 */ /* 0x002fe400078ec0ff */
[----:B0-----:R-:W-:Y:S02]  /*2230*/  SEL R7, R4, RZ, !P0 ;  /* 0x000000ff04077207 */ /* 0x001fe40004000000 */
[----:B------:R-:W-:Y:S02]  /*2240*/  ISETP.GT.AND P0, PT, R9, 0xf, PT ;  /* 0x0000000f0900780c */ /* 0x000fe40003f04270 */
[----:B--2---:R-:W-:Y:S01]  /*2250*/  @!P1 SHF.R.U32.HI R4, RZ, 0x3, R8 ;  /* 0x00000003ff049819 */ /* 0x004fe20000011608 */
[----:B------:R-:W-:-:S03]  /*2260*/  IMAD.IADD R7, R2, 0x1, R7 ;  /* 0x0000000102077824 */ /* 0x000fc600078e0207 */
[----:B------:R-:W-:Y:S02]  /*2270*/  @!P1 LOP3.LUT R4, R4, 0x7c, RZ, 0xc0, !PT ;  /* 0x0000007c04049812 */ /* 0x000fe400078ec0ff */
[----:B------:R-:W0:Y:S03]  /*2280*/  SHFL.DOWN PT, R0, R7, 0x10, 0x1f ;  /* 0x0a001f0007007f89 */ /* 0x000e2600000e0000 */
[----:B------:R-:W-:Y:S01]  /*2290*/  @!P1 IMAD.IADD R4, R4, 0x1, R5 ;  /* 0x0000000104049824 */ /* 0x000fe200078e0205 */
        /* <DEDUP_REMOVED lines=15> */
[----:B------:R-:W-:-:S07]  /*2390*/  IMAD.IADD R11, R0, 0x1, R9 ;  /* 0x00000001000b7824 */ /* 0x000fce00078e0209 */
.L_x_189:
[----:B------:R-:W-:Y:S05]  /*23a0*/  BSYNC.RECONVERGENT B0 ;  /* 0x0000000000007941 */ /* 0x000fea0003800200 */
.L_x_173:
[----:B------:R-:W-:Y:S05]  /*23b0*/  @P0 EXIT ;  /* 0x000000000000094d */ /* 0x000fea0003800000 */
[----:B---3--:R-:W3:Y:S02]  /*23c0*/  LDC.64 R4, c[0x0][0x388] ;  /* 0x0000e200ff047b82 */ /* 0x008ee40000000a00 */
[----:B---3--:R-:W-:-:S05]  /*23d0*/  IMAD.WIDE.U32 R2, R3, 0x4, R4 ;  /* 0x0000000403027825 */ /* 0x008fca00078e0004 */
[----:B------:R-:W-:Y:S01]  /*23e0*/  STG.E desc[UR6][R2.64], R11 ;  /* 0x0000000b02007986 */ /* 0x000fe2000c101906 */
[----:B------:R-:W-:Y:S05]  /*23f0*/  EXIT ;  /* 0x000000000000794d */ /* 0x000fea0003800000 */
.L_x_203:
        /* <DEDUP_REMOVED lines=16> */
.L_x_278:


//--------------------- .text._ZN3cub18CUB_300001_SM_10006detail6reduce28DeviceReduceSingleTileKernelINS2_10policy_hubIijN4cuda3std3__44plusIiEEE10Policy1000EN6thrust24THRUST_300001_SM_1000_NS6detail15normal_iteratorINSD_10device_ptrIiEEEEPijS9_iiNS7_10__identityEEEvT0_T1_T2_T3_T4_T6_ --------------------------
	.section	.text._ZN3cub18CUB_300001_SM_10006detail6reduce28DeviceReduceSingleTileKernelINS2_10policy_hubIijN4cuda3std3__44plusIiEEE10Policy1000EN6thrust24THRUST_300001_SM_1000_NS6detail15normal_iteratorINSD_10device_ptrIiEEEEPijS9_iiNS7_10__identityEEEvT0_T1_T2_T3_T4_T6_,"ax",@progbits
	.align	128
        .global         _ZN3cub18CUB_300001_SM_10006detail6reduce28DeviceReduceSingleTileKernelINS2_10policy_hubIijN4cuda3std3__44plusIiEEE10Policy1000EN6thrust24THRUST_300001_SM_1000_NS6detail15normal_iteratorINSD_10device_ptrIiEEEEPijS9_iiNS7_10__identityEEEvT0_T1_T2_T3_T4_T6_
        .type           _ZN3cub18CUB_300001_SM_10006detail6reduce28DeviceReduceSingleTileKernelINS2_10policy_hubIijN4cuda3std3__44plusIiEEE10Policy1000EN6thrust24THRUST_300001_SM_1000_NS6detail15normal_iteratorINSD_10device_ptrIiEEEEPijS9_iiNS7_10__identityEEEvT0_T1_T2_T3_T4_T6_,@function
        .size           _ZN3cub18CUB_300001_SM_10006detail6reduce28DeviceReduceSingleTileKernelINS2_10policy_hubIijN4cuda3std3__44plusIiEEE10Policy1000EN6thrust24THRUST_300001_SM_1000_NS6detail15normal_iteratorINSD_10device_ptrIiEEEEPijS9_iiNS7_10__identityEEEvT0_T1_T2_T3_T4_T6_,(.L_x_279 - _ZN3cub18CUB_300001_SM_10006detail6reduce28DeviceReduceSingleTileKernelINS2_10policy_hubIijN4cuda3std3__44plusIiEEE10Policy1000EN6thrust24THRUST_300001_SM_1000_NS6detail15normal_iteratorINSD_10device_ptrIiEEEEPijS9_iiNS7_10__identityEEEvT0_T1_T2_T3_T4_T6_)
        .other          _ZN3cub18CUB_300001_SM_10006detail6reduce28DeviceReduceSingleTileKernelINS2_10policy_hubIijN4cuda3std3__44plusIiEEE10Policy1000EN6thrust24THRUST_300001_SM_1000_NS6detail15normal_iteratorINSD_10device_ptrIiEEEEPijS9_iiNS7_10__identityEEEvT0_T1_T2_T3_T4_T6_,@"STO_CUDA_ENTRY STV_DEFAULT"
_ZN3cub18CUB_300001_SM_10006detail6reduce28DeviceReduceSingleTileKernelINS2_10policy_hubIijN4cuda3std3__44plusIiEEE10Policy1000EN6thrust24THRUST_300001_SM_1000_NS6detail15normal_iteratorINSD_10device_ptrIiEEEEPijS9_iiNS7_10__identityEEEvT0_T1_T2_T3_T4_T6_:
.text._ZN3cub18CUB_300001_SM_10006detail6reduce28DeviceReduceSingleTileKernelINS2_10policy_hubIijN4cuda3std3__44plusIiEEE10Policy1000EN6thrust24THRUST_300001_SM_1000_NS6detail15normal_iteratorINSD_10device_ptrIiEEEEPijS9_iiNS7_10__identityEEEvT0_T1_T2_T3_T4_T6_:
        /* <DEDUP_REMOVED lines=13> */
.L_x_204:
[----:B------:R-:W-:Y:S01]  /*00d0*/  ISETP.GT.U32.AND P0, PT, R2, 0xfff, PT ;  /* 0x00000fff0200780c */ /* 0x000fe20003f04070 */
[----:B------:R-:W-:-:S12]  /*00e0*/  BSSY.RECONVERGENT B0, `(.L_x_205) ;  /* 0x00001e7000007945 */ /* 0x000fd80003800200 */
        /* <DEDUP_REMOVED lines=11> */
.L_x_208:
[----:B------:R-:W-:Y:S05]  /*01a0*/  BSYNC.RECONVERGENT B1 ;  /* 0x0000000000017941 */ /* 0x000fea0003800200 */
.L_x_207:
        /* <DEDUP_REMOVED lines=17> */
.L_x_213:
        /* <DEDUP_REMOVED lines=31> */
.L_x_212:
[----:B------:R-:W-:Y:S05]  /*04b0*/  BSYNC.RECONVERGENT B2 ;  /* 0x0000000000027941 */ /* 0x000fea0003800200 */
.L_x_211:
[----:B------:R-:W-:Y:S05]  /*04c0*/  @!P0 BRA `(.L_x_210) ;  /* 0x0000000000c88947 */ /* 0x000fea0003800000 */
[----:B------:R-:W-:Y:S01]  /*04d0*/  ISETP.GE.U32.AND P0, PT, R21, 0x8, PT ;  /* 0x000000081500780c */ /* 0x000fe20003f06070 */
[----:B------:R-:W-:Y:S01]  /*04e0*/  BSSY.RECONVERGENT B2, `(.L_x_214) ;  /* 0x0000013000027945 */ /* 0x000fe20003800200 */
[----:B------:R-:W-:-:S04]  /*04f0*/  LOP3.LUT R16, R4, 0x7, RZ, 0xc0, !PT ;  /* 0x0000000704107812 */ /* 0x000fc800078ec0ff */
[----:B------:R-:W-:-:S07]  /*0500*/  ISETP.NE.AND P1, PT, R16, RZ, PT ;  /* 0x000000ff1000720c */ /* 0x000fce0003f25270 */
[----:B------:R-:W-:Y:S06]  /*0510*/  @!P0 BRA `(.L_x_215) ;  /* 0x00000000003c8947 */ /* 0x000fec0003800000 */
[----:B------:R-:W0:Y:S02]  /*0520*/  LDC.64 R6, c[0x0][0x380] ;  /* 0x0000e000ff067b82 */ /* 0x000e240000000a00 */
[----:B0-----:R-:W-:-:S05]  /*0530*/  IMAD.WIDE.U32 R6, R5, 0x4, R6 ;  /* 0x0000000405067825 */ /* 0x001fca00078e0006 */
        /* <DEDUP_REMOVED lines=13> */
.L_x_215:
[----:B------:R-:W-:Y:S05]  /*0610*/  BSYNC.RECONVERGENT B2 ;  /* 0x0000000000027941 */ /* 0x000fea0003800200 */
.L_x_214:
        /* <DEDUP_REMOVED lines=11> */
[----:B------:R-:W3:Y:S01]  /*06d0*/  LDG.E R10, desc[UR6][R6.64+0xc00] ;  /* 0x000c0006060a7981 */ /* 0x000ee2000c1e1900 */
[----:B------:R-:W-:Y:S01]  /*06e0*/  VIADD R5, R5, 0x400 ;  /* 0x0000040005057836 */ /* 0x000fe20000000000 */
[----:B--2--5:R-:W-:-:S04]  /*06f0*/  IADD3 R0, PT, PT, R4, R9, R0 ;  /* 0x0000000904007210 */ /* 0x024fc80007ffe000 */
[----:B---3--:R-:W-:-:S07]  /*0700*/  IADD3 R0, PT, PT, R10, R11, R0 ;  /* 0x0000000b0a007210 */ /* 0x008fce0007ffe000 */
.L_x_217:
[----:B------:R-:W-:Y:S05]  /*0710*/  BSYNC.RECONVERGENT B2 ;  /* 0x0000000000027941 */ /* 0x000fea0003800200 */
.L_x_216:
[----:B------:R-:W-:Y:S05]  /*0720*/  @!P1 BRA `(.L_x_210) ;  /* 0x0000000000309947 */ /* 0x000fea0003800000 */
[----:B------:R-:W0:Y:S02]  /*0730*/  LDC.64 R6, c[0x0][0x380] ;  /* 0x0000e000ff067b82 */ /* 0x000e240000000a00 */
[----:B0-----:R-:W-:-:S04]  /*0740*/  IMAD.WIDE.U32 R4, R5, 0x4, R6 ;  /* 0x0000000405047825 */ /* 0x001fc800078e0006 */
[----:B------:R-:W-:Y:S02]  /*0750*/  IMAD.MOV R6, RZ, RZ, -R8 ;  /* 0x000000ffff067224 */ /* 0x000fe400078e0a08 */
[----:B------:R-:W-:-:S07]  /*0760*/  IMAD.MOV.U32 R7, RZ, RZ, R5 ;  /* 0x000000ffff077224 */ /* 0x000fce00078e0005 */
.L_x_218:
[----:B------:R-:W-:-:S06]  /*0770*/  IMAD.MOV.U32 R5, RZ, RZ, R7 ;  /* 0x000000ffff057224 */ /* 0x000fcc00078e0007 */
[----:B------:R0:W2:Y:S01]  /*0780*/  LDG.E R5, desc[UR6][R4.64] ;  /* 0x0000000604057981 */ /* 0x0000a2000c1e1900 */
[----:B------:R-:W-:-:S05]  /*0790*/  VIADD R6, R6, 0x1 ;  /* 0x0000000106067836 */ /* 0x000fca0000000000 */
[----:B------:R-:W-:Y:S02]  /*07a0*/  ISETP.NE.AND P0, PT, R6, RZ, PT ;  /* 0x000000ff0600720c */ /* 0x000fe40003f05270 */
[----:B0-----:R-:W-:-:S05]  /*07b0*/  IADD3 R4, P1, PT, R4, 0x400, RZ ;  /* 0x0000040004047810 */ /* 0x001fca0007f3e0ff */
[----:B------:R-:W-:Y:S02]  /*07c0*/  IMAD.X R7, RZ, RZ, R7, P1 ;  /* 0x000000ffff077224 */ /* 0x000fe400008e0607 */
[----:B--2--5:R-:W-:-:S04]  /*07d0*/  IMAD.IADD R0, R5, 0x1, R0 ;  /* 0x0000000105007824 */ /* 0x024fc800078e0200 */
[----:B------:R-:W-:Y:S05]  /*07e0*/  @P0 BRA `(.L_x_218) ;  /* 0xfffffffc00e00947 */ /* 0x000fea000383ffff */
.L_x_210:
[----:B------:R-:W-:Y:S05]  /*07f0*/  BSYNC.RECONVERGENT B1 ;  /* 0x0000000000017941 */ /* 0x000fea0003800200 */
.L_x_209:
[----:B------:R-:W-:-:S13]  /*0800*/  ISETP.GE.U32.AND P0, PT, R2, 0x100, PT ;  /* 0x000001000200780c */ /* 0x000fda0003f06070 */
        /* <DEDUP_REMOVED lines=38> */
[----:B-1----:R-:W1:Y:S01]  /*0a70*/  LDS.64 R2, [UR4+0x20] ;  /* 0x00002004ff027984 */ /* 0x002e620008000a00 */
[----:B0-----:R-:W-:-:S04]  /*0a80*/  IADD3 R0, PT, PT, R4, R0, R9 ;  /* 0x0000000004007210 */ /* 0x001fc80007ffe009 */
[----:B------:R-:W-:-:S04]  /*0a90*/  IADD3 R0, PT, PT, R6, R0, R5 ;  /* 0x0000000006007210 */ /* 0x000fc80007ffe005 */
[----:B-1----:R-:W-:-:S05]  /*0aa0*/  IADD3 R0, PT, PT, R2, R0, R7 ;  /* 0x0000000002007210 */ /* 0x002fca0007ffe007 */
[----:B------:R-:W-:Y:S01]  /*0ab0*/  IMAD.IADD R9, R0, 0x1, R3 ;  /* 0x0000000100097824 */ /* 0x000fe200078e0203 */
[----:B------:R-:W-:Y:S06]  /*0ac0*/  BRA `(.L_x_220) ;  /* 0x0000001400207947 */ /* 0x000fec0003800000 */
.L_x_219:
[----:B------:R-:W-:Y:S01]  /*0ad0*/  LOP3.LUT R4, R3, 0x3e0, RZ, 0xc0, !PT ;  /* 0x000003e003047812 */ /* 0x000fe200078ec0ff */
[----:B------:R-:W1:Y:S03]  /*0ae0*/  S2R R10, SR_LANEID ;  /* 0x00000000000a7919 */ /* 0x000e660000000000 */
[----:B0-----:R-:W-:Y:S01]  /*0af0*/  LOP3.LUT R7, RZ, R4, RZ, 0x33, !PT ;  /* 0x00000004ff077212 */ /* 0x001fe200078e33ff */
[----:B------:R-:W-:-:S04]  /*0b00*/  VIADD R5, R4, 0x20 ;  /* 0x0000002004057836 */ /* 0x000fc80000000000 */
[----:B------:R-:W-:Y:S01]  /*0b10*/  IMAD.IADD R7, R7, 0x1, R2 ;  /* 0x0000000107077824 */ /* 0x000fe200078e0202 */
[----:B------:R-:W-:-:S04]  /*0b20*/  ISETP.GT.U32.AND P0, PT, R5, R2, PT ;  /* 0x000000020500720c */ /* 0x000fc80003f04070 */
        /* <DEDUP_REMOVED lines=40> */
[----:B------:R-:W-:Y:S01]  /*0db0*/  ISETP.GT.U32.AND P3, PT, R2, 0x80, PT ;  /* 0x000000800200780c */ /* 0x000fe20003f64070 */
[----:B-1----:R-:W-:-:S09]  /*0dc0*/  ULEA UR4, UR5, UR4, 0x18 ;  /* 0x0000000405047291 */ /* 0x002fd2000f8ec0ff */
[----:B------:R-:W1:Y:S04]  /*0dd0*/  LDS.128 R4, [UR4+0x10] ;  /* 0x00001004ff047984 */ /* 0x000e680008000c00 */
[----:B------:R-:W2:Y:S04]  /*0de0*/  LDS R0, [UR4+0xc] ;  /* 0x00000c04ff007984 */ /* 0x000ea80008000800 */
[----:B------:R-:W3:Y:S01]  /*0df0*/  LDS.64 R10, [UR4+0x20] ;  /* 0x00002004ff0a7984 */ /* 0x000ee20008000a00 */
[----:B-1----:R-:W-:Y:S02]  /*0e00*/  SEL R4, R4, RZ, P2 ;  /* 0x000000ff04047207 */ /* 0x002fe40001000000 */
[----:B------:R-:W-:-:S02]  /*0e10*/  ISETP.GT.U32.AND P2, PT, R2, 0x60, PT ;  /* 0x000000600200780c */ /* 0x000fc40003f44070 */
[----:B--2---:R-:W-:Y:S02]  /*0e20*/  SEL R0, R0, RZ, P1 ;  /* 0x000000ff00007207 */ /* 0x004fe40000800000 */
        /* <DEDUP_REMOVED lines=8> */
[----:B---3--:R-:W-:Y:S02]  /*0eb0*/  SEL R10, R10, RZ, P2 ;  /* 0x000000ff0a0a7207 */ /* 0x008fe40001000000 */
[----:B------:R-:W-:Y:S02]  /*0ec0*/  SEL R11, R11, RZ, P3 ;  /* 0x000000ff0b0b7207 */ /* 0x000fe40001800000 */
[----:B------:R-:W-:-:S05]  /*0ed0*/  IADD3 R0, PT, PT, R10, R0, R7 ;  /* 0x000000000a007210 */ /* 0x000fca0007ffe007 */
[----:B0-----:R-:W-:Y:S01]  /*0ee0*/  IMAD.IADD R9, R0, 0x1, R11 ;  /* 0x0000000100097824 */ /* 0x001fe200078e020b */
[----:B------:R-:W-:Y:S06]  /*0ef0*/  BRA `(.L_x_220) ;  /* 0x0000001000147947 */ /* 0x000fec0003800000 */
.L_x_206:
[----:B------:R-:W0:Y:S01]  /*0f00*/  S2R R0, SR_TID.X ;  /* 0x0000000000007919 */ /* 0x000e220000002100 */
[----:B------:R-:W1:Y:S02]  /*0f10*/  LDCU.64 UR4, c[0x0][0x380] ;  /* 0x00007000ff0477ac */ /* 0x000e640008000a00 */
[----:B-1----:R-:W-:Y:S02]  /*0f20*/  IMAD.U32 R12, RZ, RZ, UR4 ;  /* 0x00000004ff0c7e24 */ /* 0x002fe4000f8e00ff */
[----:B------:R-:W-:Y:S02]  /*0f30*/  IMAD.U32 R13, RZ, RZ, UR5 ;  /* 0x00000005ff0d7e24 */ /* 0x000fe4000f8e00ff */
        /* <DEDUP_REMOVED lines=17> */
[----:B------:R-:W-:Y:S01]  /*1050*/  UMOV UR4, 0x1000 ;  /* 0x0000100000047882 */ /* 0x000fe20000000000 */
[----:B--2---:R-:W-:-:S04]  /*1060*/  IADD3 R3, PT, PT, R7, R6, R3 ;  /* 0x0000000607037210 */ /* 0x004fc80007ffe003 */
[----:B---3--:R-:W-:-:S04]  /*1070*/  IADD3 R3, PT, PT, R9, R8, R3 ;  /* 0x0000000809037210 */ /* 0x008fc80007ffe003 */
[----:B----4-:R-:W-:-:S04]  /*1080*/  IADD3 R3, PT, PT, R11, R10, R3 ;  /* 0x0000000a0b037210 */ /* 0x010fc80007ffe003 */
[----:B-----5:R-:W-:-:S04]  /*1090*/  IADD3 R3, PT, PT, R15, R14, R3 ;  /* 0x0000000e0f037210 */ /* 0x020fc80007ffe003 */
[----:B------:R-:W-:Y:S01]  /*10a0*/  IADD3 R16, PT, PT, R17, R16, R3 ;  /* 0x0000001011107210 */ /* 0x000fe20007ffe003 */
[----:B------:R-:W-:-:S05]  /*10b0*/  VIADD R3, R2, 0xfffff000 ;  /* 0xfffff00002037836 */ /* 0x000fca0000000000 */
[----:B------:R-:W-:Y:S02]  /*10c0*/  ISETP.GE.U32.AND P0, PT, R3, 0x1000, PT ;  /* 0x000010000300780c */ /* 0x000fe40003f06070 */
[----:B------:R-:W-:-:S04]  /*10d0*/  IADD3 R16, PT, PT, R19, R18, R16 ;  /* 0x0000001213107210 */ /* 0x000fc80007ffe010 */
[----:B------:R-:W-:-:S05]  /*10e0*/  IADD3 R21, PT, PT, R21, R20, R16 ;  /* 0x0000001415157210 */ /* 0x000fca0007ffe010 */
[----:B------:R-:W-:Y:S02]  /*10f0*/  IMAD.IADD R7, R22, 0x1, R21 ;  /* 0x0000000116077824 */ /* 0x000fe400078e0215 */
[----:B------:R-:W-:Y:S05]  /*1100*/  @!P0 BRA `(.L_x_221) ;  /* 0x00000000008c8947 */ /* 0x000fea0003800000 */
[----:B------:R-:W0:Y:S01]  /*1110*/  LDC R2, c[0x0][0x390] ;  /* 0x0000e400ff027b82 */ /* 0x000e220000000800 */
[----:B------:R-:W-:-:S07]  /*1120*/  UMOV UR4, 0x1000 ;  /* 0x0000100000047882 */ /* 0x000fce0000000000 */
[----:B------:R-:W1:Y:S02]  /*1130*/  LDC.64 R12, c[0x0][0x380] ;  /* 0x0000e000ff0c7b82 */ /* 0x000e640000000a00 */
.L_x_223:
[----:B------:R-:W-:-:S04]  /*1140*/  VIADD R5, R0, UR4 ;  /* 0x0000000400057c36 */ /* 0x000fc80008000000 */
        /* <DEDUP_REMOVED lines=17> */
[----:B--2---:R-:W-:Y:S01]  /*1260*/  IADD3 R16, PT, PT, R18, R16, R7 ;  /* 0x0000001012107210 */ /* 0x004fe20007ffe007 */
[----:B0-----:R-:W-:-:S05]  /*1270*/  VIADD R7, R2, -UR4 ;  /* 0x8000000402077c36 */ /* 0x001fca0008000000 */
[----:B------:R-:W-:Y:S02]  /*1280*/  ISETP.GE.U32.AND P0, PT, R7, 0x1000, PT ;  /* 0x000010000700780c */ /* 0x000fe40003f06070 */
        /* <DEDUP_REMOVED lines=8> */
[----:B------:R-:W-:-:S06]  /*1310*/  UIADD3 UR4, UPT, UPT, UR4, 0x1000, URZ ;  /* 0x0000100004047890 */ /* 0x000fcc000fffe0ff */
[----:B------:R-:W-:-:S13]  /*1320*/  ISETP.LT.U32.AND P0, PT, R3, UR4, PT ;  /* 0x0000000403007c0c */ /* 0x000fda000bf01070 */
[----:B------:R-:W-:Y:S05]  /*1330*/  @!P0 BRA `(.L_x_223) ;  /* 0xfffffffc00808947 */ /* 0x000fea000383ffff */
.L_x_221:
[----:B------:R-:W-:Y:S01]  /*1340*/  VIADD R3, R2, -UR4 ;  /* 0x8000000402037c36 */ /* 0x000fe20008000000 */
[----:B------:R-:W-:Y:S04]  /*1350*/  BSSY.RECONVERGENT B1, `(.L_x_222) ;  /* 0x0000095000017945 */ /* 0x000fe80003800200 */
[----:B------:R-:W-:-:S04]  /*1360*/  ISETP.GE.AND P0, PT, R0, R3, PT ;  /* 0x000000030000720c */ /* 0x000fc80003f06270 */
[----:B------:R-:W-:-:S13]  /*1370*/  ISETP.LE.U32.OR P0, PT, R2, UR4, P0 ;  /* 0x0000000402007c0c */ /* 0x000fda0008703470 */
[----:B------:R-:W-:Y:S05]  /*1380*/  @P0 BRA `(.L_x_224) ;  /* 0x0000000800440947 */ /* 0x000fea0003800000 */
[----:B------:R-:W-:Y:S01]  /*1390*/  LOP3.LUT R3, RZ, R0, RZ, 0x33, !PT ;  /* 0x00000000ff037212 */ /* 0x000fe200078e33ff */
[----:B------:R-:W-:Y:S01]  /*13a0*/  BSSY.RECONVERGENT B2, `(.L_x_225) ;  /* 0x000004a000027945 */ /* 0x000fe20003800200 */
[----:B------:R-:W-:Y:S02]  /*13b0*/  IMAD.MOV.U32 R5, RZ, RZ, R0 ;  /* 0x000000ffff057224 */ /* 0x000fe400078e0000 */
[----:B------:R-:W-:-:S04]  /*13c0*/  IADD3 R3, PT, PT, R2, -UR4, R3 ;  /* 0x8000000402037c10 */ /* 0x000fc8000fffe003 */
[C---:B------:R-:W-:Y:S02]  /*13d0*/  ISETP.GE.U32.AND P0, PT, R3.reuse, 0xf00, PT ;  /* 0x00000f000300780c */ /* 0x040fe40003f06070 */
[----:B------:R-:W-:-:S04]  /*13e0*/  LEA.HI R3, R3, 0x1, RZ, 0x18 ;  /* 0x0000000103037811 */ /* 0x000fc800078fc0ff */
[----:B------:R-:W-:-:S07]  /*13f0*/  LOP3.LUT R4, R3, 0xf, RZ, 0xc0, !PT ;  /* 0x0000000f03047812 */ /* 0x000fce00078ec0ff */
[----:B------:R-:W-:Y:S05]  /*1400*/  @!P0 BRA `(.L_x_226) ;  /* 0x00000004000c8947 */ /* 0x000fea0003800000 */
[----:B------:R-:W-:Y:S01]  /*1410*/  LOP3.LUT R6, R3, 0x1fffff0, RZ, 0xc0, !PT ;  /* 0x01fffff003067812 */ /* 0x000fe200078ec0ff */
[----:B------:R-:W-:Y:S01]  /*1420*/  BSSY.RECONVERGENT B3, `(.L_x_227) ;  /* 0x0000040000037945 */ /* 0x000fe20003800200 */
[C---:B------:R-:W-:Y:S01]  /*1430*/  LOP3.LUT R5, R0.reuse, 0x800, RZ, 0xfc, !PT ;  /* 0x0000080000057812 */ /* 0x040fe200078efcff */
[----:B------:R-:W-:Y:S02]  /*1440*/  VIADD R2, R0, UR4 ;  /* 0x0000000400027c36 */ /* 0x000fe40008000000 */
[----:B------:R-:W-:-:S07]  /*1450*/  IMAD.MOV R6, RZ, RZ, -R6 ;  /* 0x000000ffff067224 */ /* 0x000fce00078e0a06 */
.L_x_228:
[----:B------:R-:W-:-:S04]  /*1460*/  IMAD.WIDE.U32 R26, R2, 0x4, R12 ;  /* 0x00000004021a7825 */ /* 0x000fc800078e000c */
[C---:B------:R-:W-:Y:S02]  /*1470*/  VIADD R9, R2.reuse, 0x100 ;  /* 0x0000010002097836 */ /* 0x040fe40000000000 */
[----:B------:R-:W-:Y:S01]  /*1480*/  VIADD R15, R2, 0x400 ;  /* 0x00000400020f7836 */ /* 0x000fe20000000000 */
[----:B------:R0:W2:Y:S01]  /*1490*/  LDG.E R26, desc[UR6][R26.64] ;  /* 0x000000061a1a7981 */ /* 0x0000a2000c1e1900 */
[----:B------:R-:W-:-:S04]  /*14a0*/  IMAD.WIDE.U32 R8, R9, 0x4, R12 ;  /* 0x0000000409087825 */ /* 0x000fc800078e000c */
[C---:B------:R-:W-:Y:S01]  /*14b0*/  VIADD R17, R2.reuse, 0x200 ;  /* 0x0000020002117836 */ /* 0x040fe20000000000 */
[----:B------:R1:W2:Y:S01]  /*14c0*/  LDG.E R25, desc[UR6][R8.64] ;  /* 0x0000000608197981 */ /* 0x0002a2000c1e1900 */
[C---:B------:R-:W-:Y:S02]  /*14d0*/  VIADD R11, R2.reuse, 0x300 ;  /* 0x00000300020b7836 */ /* 0x040fe40000000000 */
[----:B0-----:R-:W-:Y:S02]  /*14e0*/  VIADD R27, R2, 0x700 ;  /* 0x00000700021b7836 */ /* 0x001fe40000000000 */
[----:B------:R-:W-:-:S04]  /*14f0*/  IMAD.WIDE.U32 R14, R15, 0x4, R12 ;  /* 0x000000040f0e7825 */ /* 0x000fc800078e000c */
[--C-:B------:R-:W-:Y:S01]  /*1500*/  IMAD.WIDE.U32 R16, R17, 0x4, R12.reuse ;  /* 0x0000000411107825 */ /* 0x100fe200078e000c */
[----:B------:R0:W3:Y:S03]  /*1510*/  LDG.E R22, desc[UR6][R14.64] ;  /* 0x000000060e167981 */ /* 0x0000e6000c1e1900 */
[----:B------:R-:W-:Y:S01]  /*1520*/  VIADD R29, R2, 0x500 ;  /* 0x00000500021d7836 */ /* 0x000fe20000000000 */
[----:B------:R-:W4:Y:S01]  /*1530*/  LDG.E R24, desc[UR6][R16.64] ;  /* 0x0000000610187981 */ /* 0x000f22000c1e1900 */
[----:B------:R-:W-:-:S04]  /*1540*/  IMAD.WIDE.U32 R10, R11, 0x4, R12 ;  /* 0x000000040b0a7825 */ /* 0x000fc800078e000c */
[--C-:B-1----:R-:W-:Y:S01]  /*1550*/  IMAD.WIDE.U32 R8, R27, 0x4, R12.reuse ;  /* 0x000000041b087825 */ /* 0x102fe200078e000c */
[----:B------:R-:W4:Y:S03]  /*1560*/  LDG.E R23, desc[UR6][R10.64] ;  /* 0x000000060a177981 */ /* 0x000f26000c1e1900 */
[----:B------:R-:W-:Y:S02]  /*1570*/  VIADD R27, R2, 0x900 ;  /* 0x00000900021b7836 */ /* 0x000fe40000000000 */
[----:B------:R-:W-:-:S04]  /*1580*/  IMAD.WIDE.U32 R28, R29, 0x4, R12 ;  /* 0x000000041d1c7825 */ /* 0x000fc800078e000c */
[C---:B------:R-:W-:Y:S01]  /*1590*/  VIADD R19, R2.reuse, 0x600 ;  /* 0x0000060002137836 */ /* 0x040fe20000000000 */
[----:B------:R1:W5:Y:S01]  /*15a0*/  LDG.E R11, desc[UR6][R8.64] ;  /* 0x00000006080b7981 */ /* 0x000362000c1e1900 */
[C---:B0-----:R-:W-:Y:S02]  /*15b0*/  VIADD R15, R2.reuse, 0xa00 ;  /* 0x00000a00020f7836 */ /* 0x041fe40000000000 */
[----:B------:R-:W-:Y:S01]  /*15c0*/  VIADD R20, R2, 0x800 ;  /* 0x0000080002147836 */ /* 0x000fe20000000000 */
[----:B------:R0:W3:Y:S01]  /*15d0*/  LDG.E R21, desc[UR6][R28.64] ;  /* 0x000000061c157981 */ /* 0x0000e2000c1e1900 */
[----:B------:R-:W-:-:S04]  /*15e0*/  IMAD.WIDE.U32 R18, R19, 0x4, R12 ;  /* 0x0000000413127825 */ /* 0x000fc800078e000c */
[----:B-1----:R-:W-:-:S04]  /*15f0*/  IMAD.WIDE.U32 R8, R27, 0x4, R12 ;  /* 0x000000041b087825 */ /* 0x002fc800078e000c */
[--C-:B------:R-:W-:Y:S02]  /*1600*/  IMAD.WIDE.U32 R14, R15, 0x4, R12.reuse ;  /* 0x000000040f0e7825 */ /* 0x100fe400078e000c */
[----:B------:R-:W5:Y:S02]  /*1610*/  LDG.E R9, desc[UR6][R8.64] ;  /* 0x0000000608097981 */ /* 0x000f64000c1e1900 */
[--C-:B------:R-:W-:Y:S02]  /*1620*/  IMAD.WIDE.U32 R16, R20, 0x4, R12.reuse ;  /* 0x0000000414107825 */ /* 0x100fe400078e000c */
[----:B------:R1:W5:Y:S02]  /*1630*/  LDG.E R20, desc[UR6][R18.64] ;  /* 0x0000000612147981 */ /* 0x000364000c1e1900 */
[C---:B0-----:R-:W-:Y:S02]  /*1640*/  VIADD R29, R2.reuse, 0xb00 ;  /* 0x00000b00021d7836 */ /* 0x041fe40000000000 */
[----:B------:R-:W-:Y:S01]  /*1650*/  VIADD R27, R2, 0xc00 ;  /* 0x00000c00021b7836 */ /* 0x000fe20000000000 */
[----:B------:R0:W5:Y:S01]  /*1660*/  LDG.E R10, desc[UR6][R16.64] ;  /* 0x00000006100a7981 */ /* 0x000162000c1e1900 */
[----:B------:R-:W-:-:S03]  /*1670*/  IMAD.WIDE.U32 R28, R29, 0x4, R12 ;  /* 0x000000041d1c7825 */ /* 0x000fc600078e000c */
[----:B------:R0:W5:Y:S01]  /*1680*/  LDG.E R8, desc[UR6][R14.64] ;  /* 0x000000060e087981 */ /* 0x000162000c1e1900 */
[C---:B-1----:R-:W-:Y:S02]  /*1690*/  VIADD R19, R2.reuse, 0xe00 ;  /* 0x00000e0002137836 */ /* 0x042fe40000000000 */
[C---:B------:R-:W-:Y:S02]  /*16a0*/  VIADD R18, R2.reuse, 0xf00 ;  /* 0x00000f0002127836 */ /* 0x040fe40000000000 */
[----:B0-----:R-:W-:Y:S02]  /*16b0*/  IMAD.WIDE.U32 R16, R27, 0x4, R12 ;  /* 0x000000041b107825 */ /* 0x001fe400078e000c */
[----:B------:R-:W5:Y:S02]  /*16c0*/  LDG.E R27, desc[UR6][R28.64] ;  /* 0x000000061c1b7981 */ /* 0x000f64000c1e1900 */
[----:B------:R-:W-:-:S04]  /*16d0*/  VIADD R15, R2, 0xd00 ;  /* 0x00000d00020f7836 */ /* 0x000fc80000000000 */
[--C-:B------:R-:W-:Y:S01]  /*16e0*/  IMAD.WIDE.U32 R14, R15, 0x4, R12.reuse ;  /* 0x000000040f0e7825 */ /* 0x100fe200078e000c */
[----:B------:R0:W5:Y:S05]  /*16f0*/  LDG.E R28, desc[UR6][R16.64] ;  /* 0x00000006101c7981 */ /* 0x00016a000c1e1900 */
[----:B------:R-:W5:Y:S01]  /*1700*/  LDG.E R15, desc[UR6][R14.64] ;  /* 0x000000060e0f7981 */ /* 0x000f62000c1e1900 */
[----:B0-----:R-:W-:-:S04]  /*1710*/  IMAD.WIDE.U32 R16, R19, 0x4, R12 ;  /* 0x0000000413107825 */ /* 0x001fc800078e000c */
[----:B------:R-:W-:Y:S02]  /*1720*/  IMAD.WIDE.U32 R18, R18, 0x4, R12 ;  /* 0x0000000412127825 */ /* 0x000fe400078e000c */
[----:B------:R-:W5:Y:S04]  /*1730*/  LDG.E R16, desc[UR6][R16.64] ;  /* 0x0000000610107981 */ /* 0x000f68000c1e1900 */
[----:B------:R-:W5:Y:S01]  /*1740*/  LDG.E R19, desc[UR6][R18.64] ;  /* 0x0000000612137981 */ /* 0x000f62000c1e1900 */
[----:B------:R-:W-:-:S05]  /*1750*/  VIADD R6, R6, 0x10 ;  /* 0x0000001006067836 */ /* 0x000fca0000000000 */
[----:B------:R-:W-:Y:S01]  /*1760*/  ISETP.NE.AND P0, PT, R6, RZ, PT ;  /* 0x000000ff0600720c */ /* 0x000fe20003f05270 */
[----:B------:R-:W-:Y:S02]  /*1770*/  VIADD R5, R5, 0x1000 ;  /* 0x0000100005057836 */ /* 0x000fe40000000000 */
[----:B------:R-:W-:Y:S01]  /*1780*/  VIADD R2, R2, 0x1000 ;  /* 0x0000100002027836 */ /* 0x000fe20000000000 */
[----:B--2---:R-:W-:-:S04]  /*1790*/  IADD3 R25, PT, PT, R25, R26, R7 ;  /* 0x0000001a19197210 */ /* 0x004fc80007ffe007 */
[----:B----4-:R-:W-:-:S04]  /*17a0*/  IADD3 R23, PT, PT, R23, R24, R25 ;  /* 0x0000001817177210 */ /* 0x010fc80007ffe019 */
[----:B---3--:R-:W-:-:S04]  /*17b0*/  IADD3 R21, PT, PT, R21, R22, R23 ;  /* 0x0000001615157210 */ /* 0x008fc80007ffe017 */
[----:B-----5:R-:W-:-:S04]  /*17c0*/  IADD3 R11, PT, PT, R11, R20, R21 ;  /* 0x000000140b0b7210 */ /* 0x020fc80007ffe015 */
[----:B------:R-:W-:-:S04]  /*17d0*/  IADD3 R9, PT, PT, R9, R10, R11 ;  /* 0x0000000a09097210 */ /* 0x000fc80007ffe00b */
[----:B------:R-:W-:-:S04]  /*17e0*/  IADD3 R8, PT, PT, R27, R8, R9 ;  /* 0x000000081b087210 */ /* 0x000fc80007ffe009 */
[----:B------:R-:W-:-:S04]  /*17f0*/  IADD3 R8, PT, PT, R15, R28, R8 ;  /* 0x0000001c0f087210 */ /* 0x000fc80007ffe008 */
[----:B------:R-:W-:Y:S01]  /*1800*/  IADD3 R7, PT, PT, R19, R16, R8 ;  /* 0x0000001013077210 */ /* 0x000fe20007ffe008 */
[----:B------:R-:W-:Y:S06]  /*1810*/  @P0 BRA `(.L_x_228) ;  /* 0xfffffffc00100947 */ /* 0x000fec000383ffff */
[----:B------:R-:W-:Y:S05]  /*1820*/  BSYNC.RECONVERGENT B3 ;  /* 0x0000000000037941 */ /* 0x000fea0003800200 */
.L_x_227:
[----:B------:R-:W-:-:S07]  /*1830*/  VIADD R5, R5, 0xfffff800 ;  /* 0xfffff80005057836 */ /* 0x000fce0000000000 */
.L_x_226:
[----:B------:R-:W-:Y:S05]  /*1840*/  BSYNC.RECONVERGENT B2 ;  /* 0x0000000000027941 */ /* 0x000fea0003800200 */
.L_x_225:
[----:B------:R-:W-:-:S13]  /*1850*/  ISETP.NE.AND P0, PT, R4, RZ, PT ;  /* 0x000000ff0400720c */ /* 0x000fda0003f05270 */
[----:B------:R-:W-:Y:S05]  /*1860*/  @!P0 BRA `(.L_x_224) ;  /* 0x00000004000c8947 */ /* 0x000fea0003800000 */
[----:B------:R-:W-:Y:S01]  /*1870*/  ISETP.GE.U32.AND P0, PT, R4, 0x8, PT ;  /* 0x000000080400780c */ /* 0x000fe20003f06070 */
[----:B------:R-:W-:Y:S01]  /*1880*/  BSSY.RECONVERGENT B2, `(.L_x_229) ;  /* 0x0000021000027945 */ /* 0x000fe20003800200 */
[----:B------:R-:W-:-:S04]  /*1890*/  LOP3.LUT R24, R3, 0x7, RZ, 0xc0, !PT ;  /* 0x0000000703187812 */ /* 0x000fc800078ec0ff */
[----:B------:R-:W-:-:S07]  /*18a0*/  ISETP.NE.AND P1, PT, R24, RZ, PT ;  /* 0x000000ff1800720c */ /* 0x000fce0003f25270 */
[----:B------:R-:W-:Y:S06]  /*18b0*/  @!P0 BRA `(.L_x_230) ;  /* 0x0000000000748947 */ /* 0x000fec0003800000 */
[----:B------:R-:W-:-:S04]  /*18c0*/  VIADD R9, R5, UR4 ;  /* 0x0000000405097c36 */ /* 0x000fc80008000000 */
[C---:B------:R-:W-:Y:S02]  /*18d0*/  VIADD R21, R9.reuse, 0x100 ;  /* 0x0000010009157836 */ /* 0x040fe40000000000 */
[C---:B------:R-:W-:Y:S02]  /*18e0*/  VIADD R11, R9.reuse, 0x300 ;  /* 0x00000300090b7836 */ /* 0x040fe40000000000 */
[C---:B------:R-:W-:Y:S02]  /*18f0*/  VIADD R23, R9.reuse, 0x200 ;  /* 0x0000020009177836 */ /* 0x040fe40000000000 */
[----:B------:R-:W-:-:S04]  /*1900*/  IMAD.WIDE.U32 R16, R9, 0x4, R12 ;  /* 0x0000000409107825 */ /* 0x000fc800078e000c */
[--C-:B------:R-:W-:Y:S01]  /*1910*/  IMAD.WIDE.U32 R20, R21, 0x4, R12.reuse ;  /* 0x0000000415147825 */ /* 0x100fe200078e000c */
[----:B------:R0:W2:Y:S03]  /*1920*/  LDG.E R2, desc[UR6][R16.64] ;  /* 0x0000000610027981 */ /* 0x0000a6000c1e1900 */
[C---:B------:R-:W-:Y:S01]  /*1930*/  VIADD R15, R9.reuse, 0x400 ;  /* 0x00000400090f7836 */ /* 0x040fe20000000000 */
[----:B------:R-:W2:Y:S01]  /*1940*/  LDG.E R4, desc[UR6][R20.64] ;  /* 0x0000000614047981 */ /* 0x000ea2000c1e1900 */
[----:B------:R-:W-:Y:S02]  /*1950*/  VIADD R19, R9, 0x500 ;  /* 0x0000050009137836 */ /* 0x000fe40000000000 */
[----:B------:R-:W-:-:S04]  /*1960*/  IMAD.WIDE.U32 R10, R11, 0x4, R12 ;  /* 0x000000040b0a7825 */ /* 0x000fc800078e000c */
[--C-:B------:R-:W-:Y:S02]  /*1970*/  IMAD.WIDE.U32 R22, R23, 0x4, R12.reuse ;  /* 0x0000000417167825 */ /* 0x100fe400078e000c */
[----:B------:R-:W3:Y:S02]  /*1980*/  LDG.E R10, desc[UR6][R10.64] ;  /* 0x000000060a0a7981 */ /* 0x000ee4000c1e1900 */
[C---:B------:R-:W-:Y:S02]  /*1990*/  VIADD R25, R9.reuse, 0x600 ;  /* 0x0000060009197836 */ /* 0x040fe40000000000 */
[----:B------:R-:W-:Y:S01]  /*19a0*/  VIADD R27, R9, 0x700 ;  /* 0x00000700091b7836 */ /* 0x000fe20000000000 */
[----:B------:R-:W3:Y:S01]  /*19b0*/  LDG.E R6, desc[UR6][R22.64] ;  /* 0x0000000616067981 */ /* 0x000ee2000c1e1900 */
[----:B------:R-:W-:-:S04]  /*19c0*/  IMAD.WIDE.U32 R14, R15, 0x4, R12 ;  /* 0x000000040f0e7825 */ /* 0x000fc800078e000c */
[--C-:B------:R-:W-:Y:S02]  /*19d0*/  IMAD.WIDE.U32 R8, R19, 0x4, R12.reuse ;  /* 0x0000000413087825 */ /* 0x100fe400078e000c */
[----:B------:R-:W4:Y:S02]  /*19e0*/  LDG.E R15, desc[UR6][R14.64] ;  /* 0x000000060e0f7981 */ /* 0x000f24000c1e1900 */
[--C-:B------:R-:W-:Y:S02]  /*19f0*/  IMAD.WIDE.U32 R18, R25, 0x4, R12.reuse ;  /* 0x0000000419127825 */ /* 0x100fe400078e000c */
[----:B------:R-:W4:Y:S02]  /*1a00*/  LDG.E R8, desc[UR6][R8.64] ;  /* 0x0000000608087981 */ /* 0x000f24000c1e1900 */
[----:B0-----:R-:W-:Y:S02]  /*1a10*/  IMAD.WIDE.U32 R16, R27, 0x4, R12 ;  /* 0x000000041b107825 */ /* 0x001fe400078e000c */
[----:B------:R-:W5:Y:S04]  /*1a20*/  LDG.E R19, desc[UR6][R18.64] ;  /* 0x0000000612137981 */ /* 0x000f68000c1e1900 */
[----:B------:R-:W5:Y:S01]  /*1a30*/  LDG.E R16, desc[UR6][R16.64] ;  /* 0x0000000610107981 */ /* 0x000f62000c1e1900 */
[----:B------:R-:W-:Y:S01]  /*1a40*/  VIADD R5, R5, 0x800 ;  /* 0x0000080005057836 */ /* 0x000fe20000000000 */
[----:B--2---:R-:W-:-:S04]  /*1a50*/  IADD3 R7, PT, PT, R4, R2, R7 ;  /* 0x0000000204077210 */ /* 0x004fc80007ffe007 */
[----:B---3--:R-:W-:-:S04]  /*1a60*/  IADD3 R6, PT, PT, R10, R6, R7 ;  /* 0x000000060a067210 */ /* 0x008fc80007ffe007 */
[----:B----4-:R-:W-:-:S04]  /*1a70*/  IADD3 R6, PT, PT, R8, R15, R6 ;  /* 0x0000000f08067210 */ /* 0x010fc80007ffe006 */
[----:B-----5:R-:W-:-:S07]  /*1a80*/  IADD3 R7, PT, PT, R16, R19, R6 ;  /* 0x0000001310077210 */ /* 0x020fce0007ffe006 */
.L_x_230:
[----:B------:R-:W-:Y:S05]  /*1a90*/  BSYNC.RECONVERGENT B2 ;  /* 0x0000000000027941 */ /* 0x000fea0003800200 */
.L_x_229:
        /* <DEDUP_REMOVED lines=18> */
[----:B------:R-:W-:Y:S01]  /*1bc0*/  VIADD R5, R5, 0x400 ;  /* 0x0000040005057836 */ /* 0x000fe20000000000 */
[----:B--2---:R-:W-:-:S04]  /*1bd0*/  IADD3 R7, PT, PT, R8, R2, R7 ;  /* 0x0000000208077210 */ /* 0x004fc80007ffe007 */
[----:B---3--:R-:W-:-:S07]  /*1be0*/  IADD3 R7, PT, PT, R14, R10, R7 ;  /* 0x0000000a0e077210 */ /* 0x008fce0007ffe007 */
.L_x_232:
[----:B------:R-:W-:Y:S05]  /*1bf0*/  BSYNC.RECONVERGENT B2 ;  /* 0x0000000000027941 */ /* 0x000fea0003800200 */
.L_x_231:
[----:B------:R-:W-:Y:S05]  /*1c00*/  @!P1 BRA `(.L_x_224) ;  /* 0x0000000000249947 */ /* 0x000fea0003800000 */
[----:B------:R-:W-:Y:S02]  /*1c10*/  VIADD R5, R5, UR4 ;  /* 0x0000000405057c36 */ /* 0x000fe40008000000 */
[----:B------:R-:W-:-:S07]  /*1c20*/  IMAD.MOV R4, RZ, RZ, -R4 ;  /* 0x000000ffff047224 */ /* 0x000fce00078e0a04 */
.L_x_233:
[----:B------:R-:W-:-:S06]  /*1c30*/  IMAD.WIDE.U32 R2, R5, 0x4, R12 ;  /* 0x0000000405027825 */ /* 0x000fcc00078e000c */
[----:B------:R-:W2:Y:S01]  /*1c40*/  LDG.E R2, desc[UR6][R2.64] ;  /* 0x0000000602027981 */ /* 0x000ea2000c1e1900 */
[----:B------:R-:W-:Y:S02]  /*1c50*/  VIADD R4, R4, 0x1 ;  /* 0x0000000104047836 */ /* 0x000fe40000000000 */
[----:B------:R-:W-:-:S03]  /*1c60*/  VIADD R5, R5, 0x100 ;  /* 0x0000010005057836 */ /* 0x000fc60000000000 */
[----:B------:R-:W-:Y:S01]  /*1c70*/  ISETP.NE.AND P0, PT, R4, RZ, PT ;  /* 0x000000ff0400720c */ /* 0x000fe20003f05270 */
[----:B--2---:R-:W-:-:S12]  /*1c80*/  IMAD.IADD R7, R2, 0x1, R7 ;  /* 0x0000000102077824 */ /* 0x004fd800078e0207 */
[----:B------:R-:W-:Y:S05]  /*1c90*/  @P0 BRA `(.L_x_233) ;  /* 0xfffffffc00e40947 */ /* 0x000fea000383ffff */
.L_x_224:
[----:B------:R-:W-:Y:S05]  /*1ca0*/  BSYNC.RECONVERGENT B1 ;  /* 0x0000000000017941 */ /* 0x000fea0003800200 */
.L_x_222:
        /* <DEDUP_REMOVED lines=36> */
[----:B--2---:R-:W0:Y:S04]  /*1ef0*/  LDS.128 R4, [UR4+0x10] ;  /* 0x00001004ff047984 */ /* 0x004e280008000c00 */
[----:B------:R-:W1:Y:S01]  /*1f00*/  LDS.64 R2, [UR4+0x20] ;  /* 0x00002004ff027984 */ /* 0x000e620008000a00 */
[----:B0-----:R-:W-:-:S04]  /*1f10*/  IADD3 R0, PT, PT, R4, R0, R9 ;  /* 0x0000000004007210 */ /* 0x001fc80007ffe009 */
[----:B------:R-:W-:-:S04]  /*1f20*/  IADD3 R0, PT, PT, R6, R0, R5 ;  /* 0x0000000006007210 */ /* 0x000fc80007ffe005 */
[----:B-1----:R-:W-:-:S05]  /*1f30*/  IADD3 R0, PT, PT, R2, R0, R7 ;  /* 0x0000000002007210 */ /* 0x002fca0007ffe007 */
[----:B------:R-:W-:-:S07]  /*1f40*/  IMAD.IADD R9, R0, 0x1, R3 ;  /* 0x0000000100097824 */ /* 0x000fce00078e0203 */
.L_x_220:
[----:B------:R-:W-:Y:S05]  /*1f50*/  BSYNC.RECONVERGENT B0 ;  /* 0x0000000000007941 */ /* 0x000fea0003800200 */
.L_x_205:
[----:B------:R-:W-:Y:S05]  /*1f60*/  @P0 EXIT ;  /* 0x000000000000094d */ /* 0x000fea0003800000 */
[----:B-1----:R-:W1:Y:S01]  /*1f70*/  LDC.64 R2, c[0x0][0x388] ;  /* 0x0000e200ff027b82 */ /* 0x002e620000000a00 */
[----:B------:R-:W0:Y:S02]  /*1f80*/  LDCU UR4, c[0x0][0x398] ;  /* 0x00007300ff0477ac */ /* 0x000e240008000800 */
[----:B0-2---:R-:W-:-:S05]  /*1f90*/  VIADD R9, R9, UR4 ;  /* 0x0000000409097c36 */ /* 0x005fca0008000000 */
[----:B-1----:R-:W-:Y:S01]  /*1fa0*/  STG.E desc[UR6][R2.64], R9 ;  /* 0x0000000902007986 */ /* 0x002fe2000c101906 */
[----:B------:R-:W-:Y:S05]  /*1fb0*/  EXIT ;  /* 0x000000000000794d */ /* 0x000fea0003800000 */
.L_x_234:
        /* <DEDUP_REMOVED lines=12> */
.L_x_279:


//--------------------- .text._ZN3cub18CUB_300001_SM_10006detail9transform16transform_kernelINS2_10policy_hubILb1EN4cuda3std3__45tupleIJN6thrust24THRUST_300001_SM_1000_NS12zip_iteratorINS8_IJNSA_6detail15normal_iteratorINSA_10device_ptrIdEEEESG_EEEEEEEEE10policy1000El2upNSD_INSE_IiEEEEJSI_EEEvT0_iT1_T2_DpNS2_10kernel_argIT3_EE --------------------------
	.section	.text._ZN3cub18CUB_300001_SM_10006detail9transform16transform_kernelINS2_10policy_hubILb1EN4cuda3std3__45tupleIJN6thrust24THRUST_300001_SM_1000_NS12zip_iteratorINS8_IJNSA_6detail15normal_iteratorINSA_10device_ptrIdEEEESG_EEEEEEEEE10policy1000El2upNSD_INSE_IiEEEEJSI_EEEvT0_iT1_T2_DpNS2_10kernel_argIT3_EE,"ax",@progbits
	.align	128
        .global         _ZN3cub18CUB_300001_SM_10006detail9transform16transform_kernelINS2_10policy_hubILb1EN4cuda3std3__45tupleIJN6thrust24THRUST_300001_SM_1000_NS12zip_iteratorINS8_IJNSA_6detail15normal_iteratorINSA_10device_ptrIdEEEESG_EEEEEEEEE10policy1000El2upNSD_INSE_IiEEEEJSI_EEEvT0_iT1_T2_DpNS2_10kernel_argIT3_EE
        .type           _ZN3cub18CUB_300001_SM_10006detail9transform16transform_kernelINS2_10policy_hubILb1EN4cuda3std3__45tupleIJN6thrust24THRUST_300001_SM_1000_NS12zip_iteratorINS8_IJNSA_6detail15normal_iteratorINSA_10device_ptrIdEEEESG_EEEEEEEEE10policy1000El2upNSD_INSE_IiEEEEJSI_EEEvT0_iT1_T2_DpNS2_10kernel_argIT3_EE,@function
        .size           _ZN3cub18CUB_300001_SM_10006detail9transform16transform_kernelINS2_10policy_hubILb1EN4cuda3std3__45tupleIJN6thrust24THRUST_300001_SM_1000_NS12zip_iteratorINS8_IJNSA_6detail15normal_iteratorINSA_10device_ptrIdEEEESG_EEEEEEEEE10policy1000El2upNSD_INSE_IiEEEEJSI_EEEvT0_iT1_T2_DpNS2_10kernel_argIT3_EE,(.L_x_280 - _ZN3cub18CUB_300001_SM_10006detail9transform16transform_kernelINS2_10policy_hubILb1EN4cuda3std3__45tupleIJN6thrust24THRUST_300001_SM_1000_NS12zip_iteratorINS8_IJNSA_6detail15normal_iteratorINSA_10device_ptrIdEEEESG_EEEEEEEEE10policy1000El2upNSD_INSE_IiEEEEJSI_EEEvT0_iT1_T2_DpNS2_10kernel_argIT3_EE)
        .other          _ZN3cub18CUB_300001_SM_10006detail9transform16transform_kernelINS2_10policy_hubILb1EN4cuda3std3__45tupleIJN6thrust24THRUST_300001_SM_1000_NS12zip_iteratorINS8_IJNSA_6detail15normal_iteratorINSA_10device_ptrIdEEEESG_EEEEEEEEE10policy1000El2upNSD_INSE_IiEEEEJSI_EEEvT0_iT1_T2_DpNS2_10kernel_argIT3_EE,@"STO_CUDA_ENTRY STV_DEFAULT"
_ZN3cub18CUB_300001_SM_10006detail9transform16transform_kernelINS2_10policy_hubILb1EN4cuda3std3__45tupleIJN6thrust24THRUST_300001_SM_1000_NS12zip_iteratorINS8_IJNSA_6detail15normal_iteratorINSA_10device_ptrIdEEEESG_EEEEEEEEE10policy1000El2upNSD_INSE_IiEEEEJSI_EEEvT0_iT1_T2_DpNS2_10kernel_argIT3_EE:
.text._ZN3cub18CUB_300001_SM_10006detail9transform16transform_kernelINS2_10policy_hubILb1EN4cuda3std3__45tupleIJN6thrust24THRUST_300001_SM_1000_NS12zip_iteratorINS8_IJNSA_6detail15normal_iteratorINSA_10device_ptrIdEEEESG_EEEEEEEEE10policy1000El2upNSD_INSE_IiEEEEJSI_EEEvT0_iT1_T2_DpNS2_10kernel_argIT3_EE:
[----:B------:R-:W-:Y:S01]  /*0000*/  LDC R1, c[0x0][0x37c] ;  /* 0x0000df00ff017b82 */ /* 0x000fe20000000800 */
[----:B------:R-:W0:Y:S07]  /*0010*/  LDCU UR13, c[0x0][0x388] ;  /* 0x00007100ff0d77ac */ /* 0x000e2e0008000800 */
[----:B------:R-:W1:Y:S01]  /*0020*/  S2UR UR4, SR_CTAID.X ;  /* 0x00000000000479c3 */ /* 0x000e620000002500 */
[----:B------:R-:W2:Y:S01]  /*0030*/  LDCU.64 UR10, c[0x0][0x380] ;  /* 0x00007000ff0a77ac */ /* 0x000ea20008000a00 */
[----:B------:R-:W3:Y:S01]  /*0040*/  LDCU.128 UR16, c[0x0][0x390] ;  /* 0x00007200ff1077ac */ /* 0x000ee20008000c00 */
[----:B------:R-:W4:Y:S01]  /*0050*/  LDCU.64 UR14, c[0x0][0x3a0] ;  /* 0x00007400ff0e77ac */ /* 0x000f220008000a00 */
[----:B0-----:R-:W-:-:S04]  /*0060*/  USHF.L.U32 UR20, UR13, 0x7, URZ ;  /* 0x000000070d147899 */ /* 0x001fc800080006ff */
[----:B------:R-:W-:Y:S02]  /*0070*/  USHF.R.S32.HI UR21, URZ, 0x1f, UR20 ;  /* 0x0000001fff157899 */ /* 0x000fe40008011414 */
[----:B-1----:R-:W-:Y:S02]  /*0080*/  UIMAD.WIDE.U32 UR6, UR20, UR4, URZ ;  /* 0x00000004140672a5 */ /* 0x002fe4000f8e00ff */
[----:B------:R-:W-:Y:S02]  /*0090*/  UIMAD UR5, UR21, UR4, URZ ;  /* 0x00000004150572a4 */ /* 0x000fe4000f8e02ff */
[----:B--2---:R-:W-:Y:S02]  /*00a0*/  UIADD3 UR9, UP0, UPT, -UR6, UR10, URZ ;  /* 0x0000000a06097290 */ /* 0x004fe4000ff1e1ff */
[----:B------:R-:W-:Y:S02]  /*00b0*/  UIADD3 UR5, UPT, UPT, UR7, UR5, URZ ;  /* 0x0000000507057290 */ /* 0x000fe4000fffe0ff */
[----:B------:R-:W-:-:S02]  /*00c0*/  USHF.L.U32 UR7, UR6, 0x3, URZ ;  /* 0x0000000306077899 */ /* 0x000fc400080006ff */
[----:B------:R-:W-:Y:S02]  /*00d0*/  UIADD3.X UR10, UPT, UPT, ~UR5, UR11, URZ, UP0, !UPT ;  /* 0x0000000b050a7290 */ /* 0x000fe400087fe5ff */
[----:B------:R-:W-:Y:S02]  /*00e0*/  UISETP.LT.U32.AND UP0, UPT, UR9, UR20, UPT ;  /* 0x000000140900728c */ /* 0x000fe4000bf01070 */
[----:B---3--:R-:W-:Y:S02]  /*00f0*/  ULEA UR4, UP2, UR6, UR16, 0x2 ;  /* 0x0000001006047291 */ /* 0x008fe4000f8410ff */
[----:B------:R-:W-:Y:S02]  /*0100*/  USHF.L.U64.HI UR8, UR6, 0x3, UR5 ;  /* 0x0000000306087899 */ /* 0x000fe40008010205 */
[----:B------:R-:W-:Y:S02]  /*0110*/  UIADD3 UR11, UP1, UPT, UR7, UR18, URZ ;  /* 0x00000012070b7290 */ /* 0x000fe4000ff3e0ff */
[----:B------:R-:W-:-:S02]  /*0120*/  USHF.L.U64.HI UR6, UR6, 0x2, UR5 ;  /* 0x0000000206067899 */ /* 0x000fc40008010205 */
[----:B------:R-:W-:Y:S02]  /*0130*/  UISETP.LT.AND.EX UP0, UPT, UR10, UR21, UPT, UP0 ;  /* 0x000000150a00728c */ /* 0x000fe4000bf01300 */
[----:B------:R-:W-:Y:S01]  /*0140*/  UIADD3.X UR12, UPT, UPT, UR8, UR19, URZ, UP1, !UPT ;  /* 0x00000013080c7290 */ /* 0x000fe20008ffe4ff */
[----:B------:R-:W-:Y:S01]  /*0150*/  IMAD.U32 R4, RZ, RZ, UR11 ;  /* 0x0000000bff047e24 */ /* 0x000fe2000f8e00ff */
[----:B------:R-:W-:Y:S02]  /*0160*/  UIADD3.X UR5, UPT, UPT, UR6, UR17, URZ, UP2, !UPT ;  /* 0x0000001106057290 */ /* 0x000fe400097fe4ff */
[----:B----4-:R-:W-:Y:S02]  /*0170*/  UIADD3 UR6, UP1, UPT, UR7, UR14, URZ ;  /* 0x0000000e07067290 */ /* 0x010fe4000ff3e0ff */
[----:B------:R-:W-:Y:S01]  /*0180*/  USEL UR7, UR9, UR20, UP0 ;  /* 0x0000001409077287 */ /* 0x000fe20008000000 */
[----:B------:R-:W-:Y:S01]  /*0190*/  IMAD.U32 R5, RZ, RZ, UR12 ;  /* 0x0000000cff057e24 */ /* 0x000fe2000f8e00ff */
[----:B------:R-:W-:-:S02]  /*01a0*/  UIADD3.X UR8, UPT, UPT, UR8, UR15, URZ, UP1, !UPT ;  /* 0x0000000f08087290 */ /* 0x000fc40008ffe4ff */
[----:B------:R-:W-:Y:S01]  /*01b0*/  UISETP.NE.AND UP0, UPT, UR20, UR7, UPT ;  /* 0x000000071400728c */ /* 0x000fe2000bf05270 */
[----:B------:R-:W-:Y:S01]  /*01c0*/  IMAD.U32 R2, RZ, RZ, UR6 ;  /* 0x00000006ff027e24 */ /* 0x000fe2000f8e00ff */
[----:B------:R-:W0:Y:S02]  /*01d0*/  LDCU.64 UR16, c[0x0][0x358] ;  /* 0x00006b00ff1077ac */ /* 0x000e240008000a00 */
[----:B------:R-:W-:-:S05]  /*01e0*/  IMAD.U32 R3, RZ, RZ, UR8 ;  /* 0x00000008ff037e24 */ /* 0x000fca000f8e00ff */
[----:B------:R-:W-:Y:S05]  /*01f0*/  BRA.U !UP0, `(.L_x_235) ;  /* 0x0000001108087547 */ /* 0x000fea000b800000 */
[----:B------:R-:W-:-:S06]  /*0200*/  UISETP.GE.AND UP0, UPT, UR13, 0x1, UPT ;  /* 0x000000010d00788c */ /* 0x000fcc000bf06270 */
[----:B------:R-:W-:-:S13]  /*0210*/  PLOP3.LUT P0, PT, PT, PT, UP0, 0x80, 0x8 ;  /* 0x000000000008781c */ /* 0x000fda0003f0f008 */
[----:B0-----:R-:W-:Y:S05]  /*0220*/  @!P0 EXIT ;  /* 0x000000000000894d */ /* 0x001fea0003800000 */
[----:B------:R-:W0:Y:S01]  /*0230*/  S2R R7, SR_TID.X ;  /* 0x0000000000077919 */ /* 0x000e220000002100 */
[----:B------:R-:W-:Y:S01]  /*0240*/  UISETP.GE.U32.AND UP0, UPT, UR13, 0x8, UPT ;  /* 0x000000080d00788c */ /* 0x000fe2000bf06070 */
[----:B------:R-:W-:Y:S01]  /*0250*/  IMAD.MOV.U32 R0, RZ, RZ, RZ ;  /* 0x000000ffff007224 */ /* 0x000fe200078e00ff */
[----:B------:R-:W-:-:S07]  /*0260*/  ULOP3.LUT UR8, UR13, 0x7, URZ, 0xc0, !UPT ;  /* 0x000000070d087892 */ /* 0x000fce000f8ec0ff */
[----:B------:R-:W-:Y:S05]  /*0270*/  BRA.U !UP0, `(.L_x_236) ;  /* 0x0000000908707547 */ /* 0x000fea000b800000 */
[----:B0-----:R-:W-:-:S13]  /*0280*/  ISETP.GE.AND P0, PT, R7, UR7, PT ;  /* 0x0000000707007c0c */ /* 0x001fda000bf06270 */
[----:B------:R-:W-:-:S04]  /*0290*/  @!P0 IMAD.WIDE.U32 R12, R7, 0x8, R4 ;  /* 0x00000008070c8825 */ /* 0x000fc800078e0004 */
[C---:B------:R-:W-:Y:S02]  /*02a0*/  @!P0 IMAD.WIDE.U32 R14, R7.reuse, 0x8, R2 ;  /* 0x00000008070e8825 */ /* 0x040fe400078e0002 */
[----:B------:R-:W2:Y:S04]  /*02b0*/  @!P0 LDG.E.64 R12, desc[UR16][R12.64] ;  /* 0x000000100c0c8981 */ /* 0x000ea8000c1e1b00 */
[----:B------:R-:W2:Y:S01]  /*02c0*/  @!P0 LDG.E.64 R14, desc[UR16][R14.64] ;  /* 0x000000100e0e8981 */ /* 0x000ea2000c1e1b00 */
[----:B------:R-:W-:Y:S01]  /*02d0*/  IADD3 R21, PT, PT, R7, 0x80, RZ ;  /* 0x0000008007157810 */ /* 0x000fe20007ffe0ff */
[----:B------:R-:W-:-:S03]  /*02e0*/  IMAD.MOV.U32 R16, RZ, RZ, 0x4 ;  /* 0x00000004ff107424 */ /* 0x000fc600078e00ff */
[----:B------:R-:W-:Y:S01]  /*02f0*/  ISETP.GE.AND P6, PT, R21, UR7, PT ;  /* 0x0000000715007c0c */ /* 0x000fe2000bfc6270 */
[----:B------:R-:W-:-:S04]  /*0300*/  @!P0 IMAD.WIDE.U32 R16, R7, R16, UR4 ;  /* 0x0000000407108e25 */ /* 0x000fc8000f8e0010 */
[----:B------:R-:W-:-:S04]  /*0310*/  IMAD.WIDE R8, R21, 0x8, R4 ;  /* 0x0000000815087825 */ /* 0x000fc800078e0204 */
[----:B------:R-:W-:Y:S01]  /*0320*/  IMAD.WIDE R10, R21, 0x8, R2 ;  /* 0x00000008150a7825 */ /* 0x000fe200078e0202 */
[----:B--2---:R-:W-:-:S06]  /*0330*/  @!P0 DSETP.GEU.AND P1, PT, R12, R14, PT ;  /* 0x0000000e0c00822a */ /* 0x004fcc0003f2e000 */
[----:B------:R-:W-:-:S05]  /*0340*/  @!P0 SEL R19, RZ, 0x1, P1 ;  /* 0x00000001ff138807 */ /* 0x000fca0000800000 */
[----:B------:R0:W-:Y:S04]  /*0350*/  @!P0 STG.E desc[UR16][R16.64], R19 ;  /* 0x0000001310008986 */ /* 0x0001e8000c101910 */
[----:B------:R-:W2:Y:S04]  /*0360*/  @!P6 LDG.E.64 R12, desc[UR16][R8.64] ;  /* 0x00000010080ce981 */ /* 0x000ea8000c1e1b00 */
[----:B------:R-:W2:Y:S01]  /*0370*/  @!P6 LDG.E.64 R14, desc[UR16][R10.64] ;  /* 0x000000100a0ee981 */ /* 0x000ea2000c1e1b00 */
[C---:B------:R-:W-:Y:S01]  /*0380*/  VIADD R0, R7.reuse, 0x100 ;  /* 0x0000010007007836 */ /* 0x040fe20000000000 */
[----:B------:R-:W-:Y:S01]  /*0390*/  ULOP3.LUT UR6, UR13, 0x7ffffff8, URZ, 0xc0, !UPT ;  /* 0x7ffffff80d067892 */ /* 0x000fe2000f8ec0ff */
[C---:B------:R-:W-:Y:S01]  /*03a0*/  VIADD R6, R7.reuse, 0x180 ;  /* 0x0000018007067836 */ /* 0x040fe20000000000 */
[----:B------:R-:W-:Y:S01]  /*03b0*/  BSSY.RECONVERGENT B0, `(.L_x_237) ;  /* 0x0000018000007945 */ /* 0x000fe20003800200 */
[----:B------:R-:W-:Y:S01]  /*03c0*/  VIADD R18, R7, 0x200 ;  /* 0x0000020007127836 */ /* 0x000fe20000000000 */
[----:B------:R-:W-:-:S02]  /*03d0*/  ISETP.GE.AND P5, PT, R0, UR7, PT ;  /* 0x0000000700007c0c */ /* 0x000fc4000bfa6270 */
[C---:B------:R-:W-:Y:S02]  /*03e0*/  IADD3 R0, PT, PT, R7.reuse, 0x280, RZ ;  /* 0x0000028007007810 */ /* 0x040fe40007ffe0ff */
[----:B------:R-:W-:Y:S01]  /*03f0*/  ISETP.GE.AND P4, PT, R6, UR7, PT ;  /* 0x0000000706007c0c */ /* 0x000fe2000bf86270 */
[----:B------:R-:W-:Y:S01]  /*0400*/  VIADD R6, R7, 0x300 ;  /* 0x0000030007067836 */ /* 0x000fe20000000000 */
[----:B------:R-:W-:Y:S01]  /*0410*/  ISETP.GE.AND P2, PT, R0, UR7, PT ;  /* 0x0000000700007c0c */ /* 0x000fe2000bf46270 */
[----:B------:R-:W-:Y:S01]  /*0420*/  IMAD.U32 R0, RZ, RZ, UR6 ;  /* 0x00000006ff007e24 */ /* 0x000fe2000f8e00ff */
[----:B------:R-:W-:Y:S02]  /*0430*/  ISETP.GE.AND P3, PT, R18, UR7, PT ;  /* 0x0000000712007c0c */ /* 0x000fe4000bf66270 */
[----:B------:R-:W-:Y:S01]  /*0440*/  ISETP.GE.AND P1, PT, R6, UR7, PT ;  /* 0x0000000706007c0c */ /* 0x000fe2000bf26270 */
[----:B--2---:R-:W-:Y:S01]  /*0450*/  @!P6 DSETP.GEU.AND P0, PT, R12, R14, PT ;  /* 0x0000000e0c00e22a */ /* 0x004fe20003f0e000 */
[----:B------:R-:W-:-:S02]  /*0460*/  IMAD.MOV.U32 R12, RZ, RZ, 0x4 ;  /* 0x00000004ff0c7424 */ /* 0x000fc400078e00ff */
[----:B------:R-:W-:Y:S02]  /*0470*/  VIADD R14, R7, 0x380 ;  /* 0x00000380070e7836 */ /* 0x000fe40000000000 */
[----:B------:R-:W-:Y:S01]  /*0480*/  IMAD.WIDE R12, R21, R12, UR4 ;  /* 0x00000004150c7e25 */ /* 0x000fe2000f8e020c */
[----:B------:R-:W-:Y:S02]  /*0490*/  @!P6 SEL R15, RZ, 0x1, P0 ;  /* 0x00000001ff0fe807 */ /* 0x000fe40000000000 */
[----:B------:R-:W-:-:S03]  /*04a0*/  ISETP.GE.AND P0, PT, R14, UR7, PT ;  /* 0x000000070e007c0c */ /* 0x000fc6000bf06270 */
[----:B------:R0:W-:Y:S01]  /*04b0*/  @!P6 STG.E desc[UR16][R12.64], R15 ;  /* 0x0000000f0c00e986 */ /* 0x0001e2000c101910 */
[----:B------:R-:W-:Y:S01]  /*04c0*/  ISETP.NE.AND P6, PT, R0, 0x8, PT ;  /* 0x000000080000780c */ /* 0x000fe20003fc5270 */
[----:B------:R-:W-:-:S12]  /*04d0*/  @P5 BRA `(.L_x_238) ;  /* 0x0000000000145947 */ /* 0x000fd80003800000 */
[----:B0-----:R-:W2:Y:S04]  /*04e0*/  LDG.E.64 R14, desc[UR16][R8.64+0x400] ;  /* 0x00040010080e7981 */ /* 0x001ea8000c1e1b00 */
[----:B------:R-:W2:Y:S02]  /*04f0*/  LDG.E.64 R16, desc[UR16][R10.64+0x400] ;  /* 0x000400100a107981 */ /* 0x000ea4000c1e1b00 */
[----:B--2---:R-:W-:-:S06]  /*0500*/  DSETP.GEU.AND P5, PT, R14, R16, PT ;  /* 0x000000100e00722a */ /* 0x004fcc0003fae000 */
[----:B------:R-:W-:-:S05]  /*0510*/  SEL R15, RZ, 0x1, P5 ;  /* 0x00000001ff0f7807 */ /* 0x000fca0002800000 */
[----:B------:R1:W-:Y:S03]  /*0520*/  STG.E desc[UR16][R12.64+0x200], R15 ;  /* 0x0002000f0c007986 */ /* 0x0003e6000c101910 */
.L_x_238:
[----:B------:R-:W-:Y:S05]  /*0530*/  BSYNC.RECONVERGENT B0 ;  /* 0x0000000000007941 */ /* 0x000fea0003800200 */
.L_x_237:
[----:B------:R-:W-:Y:S04]  /*0540*/  BSSY.RECONVERGENT B0, `(.L_x_239) ;  /* 0x0000007000007945 */ /* 0x000fe80003800200 */
[----:B------:R-:W-:Y:S05]  /*0550*/  @P4 BRA `(.L_x_240) ;  /* 0x0000000000144947 */ /* 0x000fea0003800000 */
[----:B01----:R-:W2:Y:S04]  /*0560*/  LDG.E.64 R14, desc[UR16][R8.64+0x800] ;  /* 0x00080010080e7981 */ /* 0x003ea8000c1e1b00 */
[----:B------:R-:W2:Y:S02]  /*0570*/  LDG.E.64 R16, desc[UR16][R10.64+0x800] ;  /* 0x000800100a107981 */ /* 0x000ea4000c1e1b00 */
[----:B--2---:R-:W-:-:S06]  /*0580*/  DSETP.GEU.AND P4, PT, R14, R16, PT ;  /* 0x000000100e00722a */ /* 0x004fcc0003f8e000 */
[----:B------:R-:W-:-:S05]  /*0590*/  SEL R15, RZ, 0x1, P4 ;  /* 0x00000001ff0f7807 */ /* 0x000fca0002000000 */
[----:B------:R2:W-:Y:S03]  /*05a0*/  STG.E desc[UR16][R12.64+0x400], R15 ;  /* 0x0004000f0c007986 */ /* 0x0005e6000c101910 */
.L_x_240:
[----:B------:R-:W-:Y:S05]  /*05b0*/  BSYNC.RECONVERGENT B0 ;  /* 0x0000000000007941 */ /* 0x000fea0003800200 */
.L_x_239:
[----:B------:R-:W-:Y:S04]  /*05c0*/  BSSY.RECONVERGENT B0, `(.L_x_241) ;  /* 0x0000007000007945 */ /* 0x000fe80003800200 */
[----:B------:R-:W-:Y:S05]  /*05d0*/  @P3 BRA `(.L_x_242) ;  /* 0x0000000000143947 */ /* 0x000fea0003800000 */
[----:B012---:R-:W2:Y:S04]  /*05e0*/  LDG.E.64 R14, desc[UR16][R8.64+0xc00] ;  /* 0x000c0010080e7981 */ /* 0x007ea8000c1e1b00 */
[----:B------:R-:W2:Y:S02]  /*05f0*/  LDG.E.64 R16, desc[UR16][R10.64+0xc00] ;  /* 0x000c00100a107981 */ /* 0x000ea4000c1e1b00 */
[----:B--2---:R-:W-:-:S06]  /*0600*/  DSETP.GEU.AND P3, PT, R14, R16, PT ;  /* 0x000000100e00722a */ /* 0x004fcc0003f6e000 */
[----:B------:R-:W-:-:S05]  /*0610*/  SEL R15, RZ, 0x1, P3 ;  /* 0x00000001ff0f7807 */ /* 0x000fca0001800000 */
[----:B------:R3:W-:Y:S03]  /*0620*/  STG.E desc[UR16][R12.64+0x600], R15 ;  /* 0x0006000f0c007986 */ /* 0x0007e6000c101910 */
.L_x_242:
[----:B------:R-:W-:Y:S05]  /*0630*/  BSYNC.RECONVERGENT B0 ;  /* 0x0000000000007941 */ /* 0x000fea0003800200 */
.L_x_241:
[----:B------:R-:W-:Y:S04]  /*0640*/  BSSY.RECONVERGENT B0, `(.L_x_243) ;  /* 0x0000007000007945 */ /* 0x000fe80003800200 */
[----:B------:R-:W-:Y:S05]  /*0650*/  @P2 BRA `(.L_x_244) ;  /* 0x0000000000142947 */ /* 0x000fea0003800000 */
[----:B0123--:R-:W2:Y:S04]  /*0660*/  LDG.E.64 R14, desc[UR16][R8.64+0x1000] ;  /* 0x00100010080e7981 */ /* 0x00fea8000c1e1b00 */
[----:B------:R-:W2:Y:S02]  /*0670*/  LDG.E.64 R16, desc[UR16][R10.64+0x1000] ;  /* 0x001000100a107981 */ /* 0x000ea4000c1e1b00 */
[----:B--2---:R-:W-:-:S06]  /*0680*/  DSETP.GEU.AND P2, PT, R14, R16, PT ;  /* 0x000000100e00722a */ /* 0x004fcc0003f4e000 */
[----:B------:R-:W-:-:S05]  /*0690*/  SEL R15, RZ, 0x1, P2 ;  /* 0x00000001ff0f7807 */ /* 0x000fca0001000000 */
[----:B------:R4:W-:Y:S03]  /*06a0*/  STG.E desc[UR16][R12.64+0x800], R15 ;  /* 0x0008000f0c007986 */ /* 0x0009e6000c101910 */
.L_x_244:
[----:B------:R-:W-:Y:S05]  /*06b0*/  BSYNC.RECONVERGENT B0 ;  /* 0x0000000000007941 */ /* 0x000fea0003800200 */
.L_x_243:
[----:B------:R-:W-:Y:S04]  /*06c0*/  BSSY.RECONVERGENT B0, `(.L_x_245) ;  /* 0x0000007000007945 */ /* 0x000fe80003800200 */
[----:B------:R-:W-:Y:S05]  /*06d0*/  @P1 BRA `(.L_x_246) ;  /* 0x0000000000141947 */ /* 0x000fea0003800000 */
[----:B01234-:R-:W2:Y:S04]  /*06e0*/  LDG.E.64 R14, desc[UR16][R8.64+0x1400] ;  /* 0x00140010080e7981 */ /* 0x01fea8000c1e1b00 */
[----:B------:R-:W2:Y:S02]  /*06f0*/  LDG.E.64 R16, desc[UR16][R10.64+0x1400] ;  /* 0x001400100a107981 */ /* 0x000ea4000c1e1b00 */
[----:B--2---:R-:W-:-:S06]  /*0700*/  DSETP.GEU.AND P1, PT, R14, R16, PT ;  /* 0x000000100e00722a */ /* 0x004fcc0003f2e000 */
[----:B------:R-:W-:-:S05]  /*0710*/  SEL R15, RZ, 0x1, P1 ;  /* 0x00000001ff0f7807 */ /* 0x000fca0000800000 */
[----:B------:R0:W-:Y:S03]  /*0720*/  STG.E desc[UR16][R12.64+0xa00], R15 ;  /* 0x000a000f0c007986 */ /* 0x0001e6000c101910 */
.L_x_246:
[----:B------:R-:W-:Y:S05]  /*0730*/  BSYNC.RECONVERGENT B0 ;  /* 0x0000000000007941 */ /* 0x000fea0003800200 */
.L_x_245:
[----:B------:R-:W-:Y:S04]  /*0740*/  BSSY.RECONVERGENT B0, `(.L_x_247) ;  /* 0x0000007000007945 */ /* 0x000fe80003800200 */
[----:B------:R-:W-:Y:S05]  /*0750*/  @P0 BRA `(.L_x_248) ;  /* 0x0000000000140947 */ /* 0x000fea0003800000 */
[----:B------:R-:W5:Y:S04]  /*0760*/  LDG.E.64 R8, desc[UR16][R8.64+0x1800] ;  /* 0x0018001008087981 */ /* 0x000f68000c1e1b00 */
[----:B------:R-:W5:Y:S02]  /*0770*/  LDG.E.64 R10, desc[UR16][R10.64+0x1800] ;  /* 0x001800100a0a7981 */ /* 0x000f64000c1e1b00 */
[----:B-----5:R-:W-:-:S06]  /*0780*/  DSETP.GEU.AND P0, PT, R8, R10, PT ;  /* 0x0000000a0800722a */ /* 0x020fcc0003f0e000 */
[----:B01234-:R-:W-:-:S05]  /*0790*/  SEL R15, RZ, 0x1, P0 ;  /* 0x00000001ff0f7807 */ /* 0x01ffca0000000000 */
[----:B------:R0:W-:Y:S03]  /*07a0*/  STG.E desc[UR16][R12.64+0xc00], R15 ;  /* 0x000c000f0c007986 */ /* 0x0001e6000c101910 */
.L_x_248:
[----:B------:R-:W-:Y:S05]  /*07b0*/  BSYNC.RECONVERGENT B0 ;  /* 0x0000000000007941 */ /* 0x000fea0003800200 */
.L_x_247:
[----:B------:R-:W-:Y:S05]  /*07c0*/  @!P6 BRA `(.L_x_236) ;  /* 0x00000004001ce947 */ /* 0x000fea0003800000 */
[----:B------:R-:W-:-:S07]  /*07d0*/  IMAD.MOV.U32 R6, RZ, RZ, 0x8 ;  /* 0x00000008ff067424 */ /* 0x000fce00078e00ff */
.L_x_251:
[----:B01234-:R-:W-:-:S04]  /*07e0*/  LEA R15, R6, R7, 0x7 ;  /* 0x00000007060f7211 */ /* 0x01ffc800078e38ff */
[----:B------:R-:W-:-:S13]  /*07f0*/  ISETP.GE.AND P0, PT, R15, UR7, PT ;  /* 0x000000070f007c0c */ /* 0x000fda000bf06270 */
[----:B------:R-:W-:-:S04]  /*0800*/  @!P0 IMAD.WIDE.U32 R8, R15, 0x8, R4 ;  /* 0x000000080f088825 */ /* 0x000fc800078e0004 */
[C---:B------:R-:W-:Y:S02]  /*0810*/  @!P0 IMAD.WIDE.U32 R16, R15.reuse, 0x8, R2 ;  /* 0x000000080f108825 */ /* 0x040fe400078e0002 */
[----:B------:R-:W2:Y:S04]  /*0820*/  @!P0 LDG.E.64 R8, desc[UR16][R8.64] ;  /* 0x0000001008088981 */ /* 0x000ea8000c1e1b00 */
[----:B------:R-:W2:Y:S01]  /*0830*/  @!P0 LDG.E.64 R16, desc[UR16][R16.64] ;  /* 0x0000001010108981 */ /* 0x000ea2000c1e1b00 */
[----:B------:R-:W-:Y:S02]  /*0840*/  VIADD R21, R15, 0x80 ;  /* 0x000000800f157836 */ /* 0x000fe40000000000 */
[----:B------:R-:W-:Y:S02]  /*0850*/  IMAD.MOV.U32 R18, RZ, RZ, 0x4 ;  /* 0x00000004ff127424 */ /* 0x000fe400078e00ff */
[C---:B------:R-:W-:Y:S01]  /*0860*/  IMAD.WIDE R12, R21.reuse, 0x8, R4 ;  /* 0x00000008150c7825 */ /* 0x040fe200078e0204 */
[----:B------:R-:W-:-:S03]  /*0870*/  ISETP.GE.AND P2, PT, R21, UR7, PT ;  /* 0x0000000715007c0c */ /* 0x000fc6000bf46270 */
[----:B------:R-:W-:-:S04]  /*0880*/  @!P0 IMAD.WIDE.U32 R18, R15, R18, UR4 ;  /* 0x000000040f128e25 */ /* 0x000fc8000f8e0012 */
[----:B------:R-:W-:Y:S01]  /*0890*/  IMAD.WIDE R10, R21, 0x8, R2 ;  /* 0x00000008150a7825 */ /* 0x000fe200078e0202 */
[----:B--2---:R-:W-:-:S06]  /*08a0*/  @!P0 DSETP.GEU.AND P1, PT, R8, R16, PT ;  /* 0x000000100800822a */ /* 0x004fcc0003f2e000 */
[----:B------:R-:W-:-:S05]  /*08b0*/  @!P0 SEL R23, RZ, 0x1, P1 ;  /* 0x00000001ff178807 */ /* 0x000fca0000800000 */
[----:B------:R0:W-:Y:S04]  /*08c0*/  @!P0 STG.E desc[UR16][R18.64], R23 ;  /* 0x0000001712008986 */ /* 0x0001e8000c101910 */
[----:B------:R-:W2:Y:S04]  /*08d0*/  @!P2 LDG.E.64 R8, desc[UR16][R12.64] ;  /* 0x000000100c08a981 */ /* 0x000ea8000c1e1b00 */
[----:B------:R-:W2:Y:S01]  /*08e0*/  @!P2 LDG.E.64 R16, desc[UR16][R10.64] ;  /* 0x000000100a10a981 */ /* 0x000ea2000c1e1b00 */
[----:B------:R-:W-:-:S05]  /*08f0*/  VIADD R14, R15, 0x100 ;  /* 0x000001000f0e7836 */ /* 0x000fca0000000000 */
[----:B------:R-:W-:Y:S01]  /*0900*/  ISETP.GE.AND P1, PT, R14, UR7, PT ;  /* 0x000000070e007c0c */ /* 0x000fe2000bf26270 */
[----:B------:R-:W-:Y:S01]  /*0910*/  IMAD.MOV.U32 R14, RZ, RZ, 0x4 ;  /* 0x00000004ff0e7424 */ /* 0x000fe200078e00ff */
[----:B--2---:R-:W-:-:S03]  /*0920*/  @!P2 DSETP.GEU.AND P0, PT, R8, R16, PT ;  /* 0x000000100800a22a */ /* 0x004fc60003f0e000 */
[----:B------:R-:W-:-:S03]  /*0930*/  IMAD.WIDE R8, R21, R14, UR4 ;  /* 0x0000000415087e25 */ /* 0x000fc6000f8e020e */
[----:B------:R-:W-:-:S05]  /*0940*/  @!P2 SEL R21, RZ, 0x1, P0 ;  /* 0x00000001ff15a807 */ /* 0x000fca0000000000 */
[----:B------:R1:W-:Y:S04]  /*0950*/  @!P2 STG.E desc[UR16][R8.64], R21 ;  /* 0x000000150800a986 */ /* 0x0003e8000c101910 */
[----:B------:R-:W2:Y:S04]  /*0960*/  @!P1 LDG.E.64 R16, desc[UR16][R12.64+0x400] ;  /* 0x000400100c109981 */ /* 0x000ea8000c1e1b00 */
[----:B0-----:R-:W2:Y:S01]  /*0970*/  @!P1 LDG.E.64 R18, desc[UR16][R10.64+0x400] ;  /* 0x000400100a129981 */ /* 0x001ea2000c1e1b00 */
[----:B------:R-:W-:-:S04]  /*0980*/  IADD3 R14, PT, PT, R15, 0x180, RZ ;  /* 0x000001800f0e7810 */ /* 0x000fc80007ffe0ff */
[----:B------:R-:W-:Y:S01]  /*0990*/  ISETP.GE.AND P2, PT, R14, UR7, PT ;  /* 0x000000070e007c0c */ /* 0x000fe2000bf46270 */
[----:B--2---:R-:W-:-:S06]  /*09a0*/  @!P1 DSETP.GEU.AND P0, PT, R16, R18, PT ;  /* 0x000000121000922a */ /* 0x004fcc0003f0e000 */
[----:B------:R-:W-:-:S05]  /*09b0*/  @!P1 SEL R23, RZ, 0x1, P0 ;  /* 0x00000001ff179807 */ /* 0x000fca0000000000 */
[----:B------:R0:W-:Y:S04]  /*09c0*/  @!P1 STG.E desc[UR16][R8.64+0x200], R23 ;  /* 0x0002001708009986 */ /* 0x0001e8000c101910 */
[----:B------:R-:W2:Y:S04]  /*09d0*/  @!P2 LDG.E.64 R16, desc[UR16][R12.64+0x800] ;  /* 0x000800100c10a981 */ /* 0x000ea8000c1e1b00 */
[----:B------:R-:W2:Y:S01]  /*09e0*/  @!P2 LDG.E.64 R18, desc[UR16][R10.64+0x800] ;  /* 0x000800100a12a981 */ /* 0x000ea2000c1e1b00 */
[----:B------:R-:W-:-:S05]  /*09f0*/  VIADD R14, R15, 0x200 ;  /* 0x000002000f0e7836 */ /* 0x000fca0000000000 */
[----:B------:R-:W-:Y:S01]  /*0a00*/  ISETP.GE.AND P1, PT, R14, UR7, PT ;  /* 0x000000070e007c0c */ /* 0x000fe2000bf26270 */
[----:B--2---:R-:W-:-:S06]  /*0a10*/  @!P2 DSETP.GEU.AND P0, PT, R16, R18, PT ;  /* 0x000000121000a22a */ /* 0x004fcc0003f0e000 */
[----:B-1----:R-:W-:-:S05]  /*0a20*/  @!P2 SEL R21, RZ, 0x1, P0 ;  /* 0x00000001ff15a807 */ /* 0x002fca0000000000 */
[----:B------:R1:W-:Y:S04]  /*0a30*/  @!P2 STG.E desc[UR16][R8.64+0x400], R21 ;  /* 0x000400150800a986 */ /* 0x0003e8000c101910 */
[----:B------:R-:W2:Y:S04]  /*0a40*/  @!P1 LDG.E.64 R16, desc[UR16][R12.64+0xc00] ;  /* 0x000c00100c109981 */ /* 0x000ea8000c1e1b00 */
[----:B------:R-:W2:Y:S01]  /*0a50*/  @!P1 LDG.E.64 R18, desc[UR16][R10.64+0xc00] ;  /* 0x000c00100a129981 */ /* 0x000ea2000c1e1b00 */
[----:B------:R-:W-:-:S05]  /*0a60*/  VIADD R14, R15, 0x280 ;  /* 0x000002800f0e7836 */ /* 0x000fca0000000000 */
[----:B------:R-:W-:Y:S01]  /*0a70*/  ISETP.GE.AND P2, PT, R14, UR7, PT ;  /* 0x000000070e007c0c */ /* 0x000fe2000bf46270 */
[----:B--2---:R-:W-:-:S06]  /*0a80*/  @!P1 DSETP.GEU.AND P0, PT, R16, R18, PT ;  /* 0x000000121000922a */ /* 0x004fcc0003f0e000 */
[----:B0-----:R-:W-:-:S05]  /*0a90*/  @!P1 SEL R23, RZ, 0x1, P0 ;  /* 0x00000001ff179807 */ /* 0x001fca0000000000 */
        /* <DEDUP_REMOVED lines=10> */
[----:B------:R-:W-:Y:S01]  /*0b40*/  VIADD R15, R15, 0x380 ;  /* 0x000003800f0f7836 */ /* 0x000fe20000000000 */
[----:B------:R-:W-:Y:S01]  /*0b50*/  IADD3 R6, PT, PT, R6, 0x8, RZ ;  /* 0x0000000806067810 */ /* 0x000fe20007ffe0ff */
[----:B------:R-:W-:Y:S01]  /*0b60*/  BSSY.RECONVERGENT B0, `(.L_x_249) ;  /* 0x000000c000007945 */ /* 0x000fe20003800200 */
[----:B--2---:R-:W-:-:S06]  /*0b70*/  @!P1 DSETP.GEU.AND P0, PT, R16, R18, PT ;  /* 0x000000121000922a */ /* 0x004fcc0003f0e000 */
[----:B------:R-:W-:Y:S02]  /*0b80*/  @!P1 SEL R17, RZ, 0x1, P0 ;  /* 0x00000001ff119807 */ /* 0x000fe40000000000 */
[----:B------:R-:W-:-:S03]  /*0b90*/  ISETP.GE.AND P0, PT, R15, UR7, PT ;  /* 0x000000070f007c0c */ /* 0x000fc6000bf06270 */
[----:B------:R0:W-:Y:S01]  /*0ba0*/  @!P1 STG.E desc[UR16][R8.64+0xa00], R17 ;  /* 0x000a001108009986 */ /* 0x0001e2000c101910 */
[----:B------:R-:W-:-:S09]  /*0bb0*/  ISETP.NE.AND P1, PT, R6, R0, PT ;  /* 0x000000000600720c */ /* 0x000fd20003f25270 */
[----:B------:R-:W-:Y:S05]  /*0bc0*/  @P0 BRA `(.L_x_250) ;  /* 0x0000000000140947 */ /* 0x000fea0003800000 */
[----:B------:R-:W2:Y:S04]  /*0bd0*/  LDG.E.64 R12, desc[UR16][R12.64+0x1800] ;  /* 0x001800100c0c7981 */ /* 0x000ea8000c1e1b00 */
[----:B------:R-:W2:Y:S02]  /*0be0*/  LDG.E.64 R10, desc[UR16][R10.64+0x1800] ;  /* 0x001800100a0a7981 */ /* 0x000ea4000c1e1b00 */
[----:B--2---:R-:W-:-:S06]  /*0bf0*/  DSETP.GEU.AND P0, PT, R12, R10, PT ;  /* 0x0000000a0c00722a */ /* 0x004fcc0003f0e000 */
[----:B------:R-:W-:-:S05]  /*0c00*/  SEL R15, RZ, 0x1, P0 ;  /* 0x00000001ff0f7807 */ /* 0x000fca0000000000 */
[----:B------:R1:W-:Y:S03]  /*0c10*/  STG.E desc[UR16][R8.64+0xc00], R15 ;  /* 0x000c000f08007986 */ /* 0x0003e6000c101910 */
.L_x_250:
[----:B------:R-:W-:Y:S05]  /*0c20*/  BSYNC.RECONVERGENT B0 ;  /* 0x0000000000007941 */ /* 0x000fea0003800200 */
.L_x_249:
[----:B------:R-:W-:Y:S05]  /*0c30*/  @P1 BRA `(.L_x_251) ;  /* 0xfffffff800e81947 */ /* 0x000fea000383ffff */
.L_x_236:
[----:B------:R-:W-:-:S13]  /*0c40*/  ISETP.NE.AND P0, PT, RZ, UR8, PT ;  /* 0x00000008ff007c0c */ /* 0x000fda000bf05270 */
[----:B------:R-:W-:Y:S05]  /*0c50*/  @!P0 EXIT ;  /* 0x000000000000894d */ /* 0x000fea0003800000 */
[----:B------:R-:W0:Y:S01]  /*0c60*/  LDC R6, c[0x0][0x388] ;  /* 0x0000e200ff067b82 */ /* 0x000e220000000800 */
[----:B------:R-:W-:Y:S01]  /*0c70*/  UISETP.GE.U32.AND UP0, UPT, UR8, 0x4, UPT ;  /* 0x000000040800788c */ /* 0x000fe2000bf06070 */
[----:B01----:R-:W-:-:S04]  /*0c80*/  LOP3.LUT R8, R6, 0x3, RZ, 0xc0, !PT ;  /* 0x0000000306087812 */ /* 0x003fc800078ec0ff */
[----:B------:R-:W-:-:S04]  /*0c90*/  ISETP.NE.AND P0, PT, R8, RZ, PT ;  /* 0x000000ff0800720c */ /* 0x000fc80003f05270 */
[----:B------:R-:W-:Y:S09]  /*0ca0*/  BRA.U !UP0, `(.L_x_252) ;  /* 0x0000000108b47547 */ /* 0x000ff2000b800000 */
[----:B------:R-:W-:-:S05]  /*0cb0*/  IMAD R9, R0, 0x80, R7 ;  /* 0x0000008000097824 */ /* 0x000fca00078e0207 */
[----:B------:R-:W-:-:S13]  /*0cc0*/  ISETP.GE.AND P1, PT, R9, UR7, PT ;  /* 0x0000000709007c0c */ /* 0x000fda000bf26270 */
[----:B------:R-:W-:-:S04]  /*0cd0*/  @!P1 IMAD.WIDE R10, R9, 0x8, R4 ;  /* 0x00000008090a9825 */ /* 0x000fc800078e0204 */
[C---:B--234-:R-:W-:Y:S02]  /*0ce0*/  @!P1 IMAD.WIDE R12, R9.reuse, 0x8, R2 ;  /* 0x00000008090c9825 */ /* 0x05cfe400078e0202 */
[----:B------:R-:W2:Y:S04]  /*0cf0*/  @!P1 LDG.E.64 R10, desc[UR16][R10.64] ;  /* 0x000000100a0a9981 */ /* 0x000ea8000c1e1b00 */
[----:B------:R-:W2:Y:S01]  /*0d00*/  @!P1 LDG.E.64 R12, desc[UR16][R12.64] ;  /* 0x000000100c0c9981 */ /* 0x000ea2000c1e1b00 */
[----:B------:R-:W-:Y:S02]  /*0d10*/  VIADD R21, R9, 0x80 ;  /* 0x0000008009157836 */ /* 0x000fe40000000000 */
[----:B------:R-:W-:-:S03]  /*0d20*/  IMAD.MOV.U32 R14, RZ, RZ, 0x4 ;  /* 0x00000004ff0e7424 */ /* 0x000fc600078e00ff */
[----:B------:R-:W-:Y:S01]  /*0d30*/  ISETP.GE.AND P3, PT, R21, UR7, PT ;  /* 0x0000000715007c0c */ /* 0x000fe2000bf66270 */
[----:B------:R-:W-:-:S12]  /*0d40*/  @!P1 IMAD.WIDE R14, R9, R14, UR4 ;  /* 0x00000004090e9e25 */ /* 0x000fd8000f8e020e */
[----:B------:R-:W-:-:S04]  /*0d50*/  @!P3 IMAD.WIDE R16, R21, 0x8, R4 ;  /* 0x000000081510b825 */ /* 0x000fc800078e0204 */
[----:B------:R-:W-:Y:S01]  /*0d60*/  @!P3 IMAD.WIDE R18, R21, 0x8, R2 ;  /* 0x000000081512b825 */ /* 0x000fe200078e0202 */
[----:B--2---:R-:W-:-:S06]  /*0d70*/  @!P1 DSETP.GEU.AND P2, PT, R10, R12, PT ;  /* 0x0000000c0a00922a */ /* 0x004fcc0003f4e000 */
[----:B------:R-:W-:-:S05]  /*0d80*/  @!P1 SEL R23, RZ, 0x1, P2 ;  /* 0x00000001ff179807 */ /* 0x000fca0001000000 */
[----:B------:R0:W-:Y:S04]  /*0d90*/  @!P1 STG.E desc[UR16][R14.64], R23 ;  /* 0x000000170e009986 */ /* 0x0001e8000c101910 */
[----:B------:R-:W2:Y:S04]  /*0da0*/  @!P3 LDG.E.64 R16, desc[UR16][R16.64] ;  /* 0x000000101010b981 */ /* 0x000ea8000c1e1b00 */
[----:B------:R-:W2:Y:S01]  /*0db0*/  @!P3 LDG.E.64 R18, desc[UR16][R18.64] ;  /* 0x000000101212b981 */ /* 0x000ea2000c1e1b00 */
[----:B------:R-:W-:Y:S01]  /*0dc0*/  VIADD R27, R9, 0x100 ;  /* 0x00000100091b7836 */ /* 0x000fe20000000000 */
[----:B------:R-:W-:-:S04]  /*0dd0*/  MOV R10, 0x4 ;  /* 0x00000004000a7802 */ /* 0x000fc80000000f00 */
        /* <DEDUP_REMOVED lines=9> */
[----:B0-----:R-:W-:Y:S02]  /*0e70*/  VIADD R23, R9, 0x180 ;  /* 0x0000018009177836 */ /* 0x001fe40000000000 */
        /* <DEDUP_REMOVED lines=10> */
[----:B-1----:R-:W-:Y:S02]  /*0f20*/  IMAD.MOV.U32 R10, RZ, RZ, 0x4 ;  /* 0x00000004ff0a7424 */ /* 0x002fe400078e00ff */
[----:B------:R-:W-:-:S02]  /*0f30*/  VIADD R0, R0, 0x4 ;  /* 0x0000000400007836 */ /* 0x000fc40000000000 */
[----:B------:R-:W-:Y:S01]  /*0f40*/  @!P3 IMAD.WIDE R10, R23, R10, UR4 ;  /* 0x00000004170abe25 */ /* 0x000fe2000f8e020a */
[----:B--2---:R-:W-:-:S06]  /*0f50*/  @!P3 DSETP.GEU.AND P1, PT, R16, R18, PT ;  /* 0x000000121000b22a */ /* 0x004fcc0003f2e000 */
[----:B------:R-:W-:-:S05]  /*0f60*/  @!P3 SEL R13, RZ, 0x1, P1 ;  /* 0x00000001ff0db807 */ /* 0x000fca0000800000 */
[----:B------:R0:W-:Y:S03]  /*0f70*/  @!P3 STG.E desc[UR16][R10.64], R13 ;  /* 0x0000000d0a00b986 */ /* 0x0001e6000c101910 */
.L_x_252:
[----:B------:R-:W-:Y:S05]  /*0f80*/  @!P0 EXIT ;  /* 0x000000000000894d */ /* 0x000fea0003800000 */
[----:B------:R-:W-:Y:S02]  /*0f90*/  ISETP.NE.AND P0, PT, R8, 0x1, PT ;  /* 0x000000010800780c */ /* 0x000fe40003f05270 */
[----:B------:R-:W-:-:S04]  /*0fa0*/  LOP3.LUT R6, R6, 0x1, RZ, 0xc0, !PT ;  /* 0x0000000106067812 */ /* 0x000fc800078ec0ff */
[----:B------:R-:W-:-:S07]  /*0fb0*/  ISETP.NE.U32.AND P3, PT, R6, 0x1, PT ;  /* 0x000000010600780c */ /* 0x000fce0003f65070 */
[----:B------:R-:W-:Y:S06]  /*0fc0*/  @!P0 BRA `(.L_x_253) ;  /* 0x00000000005c8947 */ /* 0x000fec0003800000 */
[----:B0-234-:R-:W-:-:S04]  /*0fd0*/  LEA R13, R0, R7, 0x7 ;  /* 0x00000007000d7211 */ /* 0x01dfc800078e38ff */
[----:B------:R-:W-:-:S13]  /*0fe0*/  ISETP.GE.AND P0, PT, R13, UR7, PT ;  /* 0x000000070d007c0c */ /* 0x000fda000bf06270 */
[----:B------:R-:W-:-:S04]  /*0ff0*/  @!P0 IMAD.WIDE R8, R13, 0x8, R4 ;  /* 0x000000080d088825 */ /* 0x000fc800078e0204 */
[C---:B------:R-:W-:Y:S02]  /*1000*/  @!P0 IMAD.WIDE R10, R13.reuse, 0x8, R2 ;  /* 0x000000080d0a8825 */ /* 0x040fe400078e0202 */
        /* <DEDUP_REMOVED lines=13> */
[----:B------:R-:W-:Y:S02]  /*10e0*/  IMAD.MOV.U32 R8, RZ, RZ, 0x4 ;  /* 0x00000004ff087424 */ /* 0x000fe400078e00ff */
[----:B------:R-:W-:-:S02]  /*10f0*/  VIADD R0, R0, 0x2 ;  /* 0x0000000200007836 */ /* 0x000fc40000000000 */
[----:B------:R-:W-:Y:S01]  /*1100*/  @!P2 IMAD.WIDE R8, R21, R8, UR4 ;  /* 0x000000041508ae25 */ /* 0x000fe2000f8e0208 */
[----:B--2---:R-:W-:-:S06]  /*1110*/  @!P2 DSETP.GEU.AND P0, PT, R14, R16, PT ;  /* 0x000000100e00a22a */ /* 0x004fcc0003f0e000 */
[----:B------:R-:W-:-:S05]  /*1120*/  @!P2 SEL R11, RZ, 0x1, P0 ;  /* 0x00000001ff0ba807 */ /* 0x000fca0000000000 */
[----:B------:R1:W-:Y:S03]  /*1130*/  @!P2 STG.E desc[UR16][R8.64], R11 ;  /* 0x0000000b0800a986 */ /* 0x0003e6000c101910 */
.L_x_253:
[----:B------:R-:W-:Y:S05]  /*1140*/  @P3 EXIT ;  /* 0x000000000000394d */ /* 0x000fea0003800000 */
[----:B------:R-:W-:-:S04]  /*1150*/  LEA R7, R0, R7, 0x7 ;  /* 0x0000000700077211 */ /* 0x000fc800078e38ff */
[----:B------:R-:W-:-:S13]  /*1160*/  ISETP.GE.AND P0, PT, R7, UR7, PT ;  /* 0x0000000707007c0c */ /* 0x000fda000bf06270 */
[----:B------:R-:W-:Y:S05]  /*1170*/  @P0 EXIT ;  /* 0x000000000000094d */ /* 0x000fea0003800000 */
[----:B------:R-:W-:-:S04]  /*1180*/  IMAD.WIDE R4, R7, 0x8, R4 ;  /* 0x0000000807047825 */ /* 0x000fc800078e0204 */
[----:B------:R-:W-:Y:S02]  /*1190*/  IMAD.WIDE R2, R7, 0x8, R2 ;  /* 0x0000000807027825 */ /* 0x000fe400078e0202 */
[----:B------:R-:W5:Y:S04]  /*11a0*/  LDG.E.64 R4, desc[UR16][R4.64] ;  /* 0x0000001004047981 */ /* 0x000f68000c1e1b00 */
[----:B------:R-:W5:Y:S01]  /*11b0*/  LDG.E.64 R2, desc[UR16][R2.64] ;  /* 0x0000001002027981 */ /* 0x000f62000c1e1b00 */
[----:B------:R-:W-:-:S04]  /*11c0*/  IMAD.MOV.U32 R6, RZ, RZ, 0x4 ;  /* 0x00000004ff067424 */ /* 0x000fc800078e00ff */
[----:B------:R-:W-:Y:S01]  /*11d0*/  IMAD.WIDE R6, R7, R6, UR4 ;  /* 0x0000000407067e25 */ /* 0x000fe2000f8e0206 */
[----:B-----5:R-:W-:-:S06]  /*11e0*/  DSETP.GEU.AND P0, PT, R4, R2, PT ;  /* 0x000000020400722a */ /* 0x020fcc0003f0e000 */
[----:B01----:R-:W-:-:S05]  /*11f0*/  SEL R9, RZ, 0x1, P0 ;  /* 0x00000001ff097807 */ /* 0x003fca0000000000 */
[----:B------:R-:W-:Y:S01]  /*1200*/  STG.E desc[UR16][R6.64], R9 ;  /* 0x0000000906007986 */ /* 0x000fe2000c101910 */
[----:B------:R-:W-:Y:S05]  /*1210*/  EXIT ;  /* 0x000000000000794d */ /* 0x000fea0003800000 */
.L_x_235:
[----:B------:R-:W-:-:S06]  /*1220*/  UISETP.GE.AND UP0, UPT, UR13, 0x1, UPT ;  /* 0x000000010d00788c */ /* 0x000fcc000bf06270 */
[----:B------:R-:W-:-:S13]  /*1230*/  PLOP3.LUT P0, PT, PT, PT, UP0, 0x80, 0x8 ;  /* 0x000000000008781c */ /* 0x000fda0003f0f008 */
[----:B0-----:R-:W-:Y:S05]  /*1240*/  @!P0 EXIT ;  /* 0x000000000000894d */ /* 0x001fea0003800000 */
[----:B------:R-:W0:Y:S01]  /*1250*/  S2R R10, SR_TID.X ;  /* 0x00000000000a7919 */ /* 0x000e220000002100 */
[----:B------:R-:W-:Y:S01]  /*1260*/  UISETP.GE.U32.AND UP0, UPT, UR13, 0x8, UPT ;  /* 0x000000080d00788c */ /* 0x000fe2000bf06070 */
[----:B------:R-:W-:-:S08]  /*1270*/  IMAD.MOV.U32 R0, RZ, RZ, RZ ;  /* 0x000000ffff007224 */ /* 0x000fd000078e00ff */
[----:B------:R-:W-:Y:S05]  /*1280*/  BRA.U !UP0, `(.L_x_254) ;  /* 0x0000000508287547 */ /* 0x000fea000b800000 */
[----:B------:R-:W-:Y:S01]  /*1290*/  IMAD.MOV.U32 R13, RZ, RZ, 0x4 ;  /* 0x00000004ff0d7424 */ /* 0x000fe200078e00ff */
[----:B------:R-:W-:Y:S01]  /*12a0*/  ULOP3.LUT UR13, UR13, 0x7ffffff8, URZ, 0xc0, !UPT ;  /* 0x7ffffff80d0d7892 */ /* 0x000fe2000f8ec0ff */
[C---:B0-----:R-:W-:Y:S01]  /*12b0*/  IMAD.WIDE.U32 R8, R10.reuse, 0x8, RZ ;  /* 0x000000080a087825 */ /* 0x041fe200078e00ff */
[----:B------:R-:W-:Y:S02]  /*12c0*/  UIADD3 UR9, UP0, UPT, UR4, 0x600, URZ ;  /* 0x0000060004097890 */ /* 0x000fe4000ff1e0ff */
[----:B------:R-:W-:Y:S01]  /*12d0*/  UIADD3 UR7, UPT, UPT, -UR13, URZ, URZ ;  /* 0x000000ff0d077290 */ /* 0x000fe2000fffe1ff */
[----:B------:R-:W-:Y:S01]  /*12e0*/  IMAD.WIDE.U32 R12, R10, R13, UR4 ;  /* 0x000000040a0c7e25 */ /* 0x000fe2000f8e000d */
[----:B------:R-:W-:-:S03]  /*12f0*/  UIADD3.X UR10, UPT, UPT, URZ, UR5, URZ, UP0, !UPT ;  /* 0x00000005ff0a7290 */ /* 0x000fc600087fe4ff */
[----:B------:R-:W-:Y:S01]  /*1300*/  IMAD.MOV.U32 R11, RZ, RZ, R9 ;  /* 0x000000ffff0b7224 */ /* 0x000fe200078e0009 */
[----:B------:R-:W-:Y:S01]  /*1310*/  MOV R9, R13 ;  /* 0x0000000d00097202 */ /* 0x000fe20000000f00 */
[----:B------:R-:W-:Y:S02]  /*1320*/  VIADD R10, R10, 0x80 ;  /* 0x000000800a0a7836 */ /* 0x000fe40000000000 */
[----:B------:R-:W-:-:S07]  /*1330*/  IMAD.U32 R0, RZ, RZ, UR13 ;  /* 0x0000000dff007e24 */ /* 0x000fce000f8e00ff */
.L_x_255:
[C---:B-1----:R-:W-:Y:S02]  /*1340*/  IADD3 R16, P0, PT, R8.reuse, UR11, RZ ;  /* 0x0000000b08107c10 */ /* 0x042fe4000ff1e0ff */
[----:B------:R-:W-:Y:S02]  /*1350*/  IADD3 R18, P1, PT, R8, UR6, RZ ;  /* 0x0000000608127c10 */ /* 0x000fe4000ff3e0ff */
[C---:B------:R-:W-:Y:S02]  /*1360*/  IADD3.X R17, PT, PT, R11.reuse, UR12, RZ, P0, !PT ;  /* 0x0000000c0b117c10 */ /* 0x040fe400087fe4ff */
[----:B------:R-:W-:-:S04]  /*1370*/  IADD3.X R19, PT, PT, R11, UR8, RZ, P1, !PT ;  /* 0x000000080b137c10 */ /* 0x000fc80008ffe4ff */
[----:B------:R-:W2:Y:S04]  /*1380*/  LDG.E.64 R16, desc[UR16][R16.64] ;  /* 0x0000001010107981 */ /* 0x000ea8000c1e1b00 */
[----:B------:R-:W2:Y:S01]  /*1390*/  LDG.E.64 R18, desc[UR16][R18.64] ;  /* 0x0000001012127981 */ /* 0x000ea2000c1e1b00 */
[----:B------:R-:W-:Y:S01]  /*13a0*/  IMAD.MOV.U32 R14, RZ, RZ, 0xc00 ;  /* 0x00000c00ff0e7424 */ /* 0x000fe200078e00ff */
[----:B------:R-:W-:Y:S01]  /*13b0*/  MOV R13, R9 ;  /* 0x00000009000d7202 */ /* 0x000fe20000000f00 */
[----:B------:R-:W-:Y:S02]  /*13c0*/  IMAD.MOV.U32 R15, RZ, RZ, 0x0 ;  /* 0x00000000ff0f7424 */ /* 0x000fe400078e00ff */
[----:B------:R-:W-:-:S03]  /*13d0*/  IMAD.WIDE R14, R10, 0x8, R14 ;  /* 0x000000080a0e7825 */ /* 0x000fc600078e020e */
[C---:B------:R-:W-:Y:S02]  /*13e0*/  IADD3 R6, P1, PT, R14.reuse, UR11, RZ ;  /* 0x0000000b0e067c10 */ /* 0x040fe4000ff3e0ff */
[----:B------:R-:W-:Y:S02]  /*13f0*/  IADD3 R14, P2, PT, R14, UR6, RZ ;  /* 0x000000060e0e7c10 */ /* 0x000fe4000ff5e0ff */
[C---:B------:R-:W-:Y:S02]  /*1400*/  IADD3.X R7, PT, PT, R15.reuse, UR12, RZ, P1, !PT ;  /* 0x0000000c0f077c10 */ /* 0x040fe40008ffe4ff */
[----:B------:R-:W-:Y:S01]  /*1410*/  IADD3.X R15, PT, PT, R15, UR8, RZ, P2, !PT ;  /* 0x000000080f0f7c10 */ /* 0x000fe200097fe4ff */
[----:B--2---:R-:W-:-:S06]  /*1420*/  DSETP.GEU.AND P0, PT, R16, R18, PT ;  /* 0x000000121000722a */ /* 0x004fcc0003f0e000 */
[----:B------:R-:W-:-:S05]  /*1430*/  SEL R23, RZ, 0x1, P0 ;  /* 0x00000001ff177807 */ /* 0x000fca0000000000 */
[----:B------:R0:W-:Y:S04]  /*1440*/  STG.E desc[UR16][R12.64], R23 ;  /* 0x000000170c007986 */ /* 0x0001e8000c101910 */
[----:B------:R-:W2:Y:S04]  /*1450*/  LDG.E.64 R16, desc[UR16][R6.64+-0xc00] ;  /* 0xfff4001006107981 */ /* 0x000ea8000c1e1b00 */
[----:B------:R-:W2:Y:S01]  /*1460*/  LDG.E.64 R18, desc[UR16][R14.64+-0xc00] ;  /* 0xfff400100e127981 */ /* 0x000ea2000c1e1b00 */
[----:B------:R-:W-:Y:S02]  /*1470*/  IMAD.U32 R20, RZ, RZ, UR9 ;  /* 0x00000009ff147e24 */ /* 0x000fe4000f8e00ff */
[----:B------:R-:W-:Y:S01]  /*1480*/  IMAD.U32 R21, RZ, RZ, UR10 ;  /* 0x0000000aff157e24 */ /* 0x000fe2000f8e00ff */
[----:B--2---:R-:W-:Y:S01]  /*1490*/  DSETP.GEU.AND P0, PT, R16, R18, PT ;  /* 0x000000121000722a */ /* 0x004fe20003f0e000 */
[----:B------:R-:W-:-:S05]  /*14a0*/  IMAD.WIDE R16, R10, 0x4, R20 ;  /* 0x000000040a107825 */ /* 0x000fca00078e0214 */
[----:B------:R-:W-:-:S05]  /*14b0*/  SEL R25, RZ, 0x1, P0 ;  /* 0x00000001ff197807 */ /* 0x000fca0000000000 */
[----:B------:R1:W-:Y:S04]  /*14c0*/  STG.E desc[UR16][R16.64+-0x600], R25 ;  /* 0xfffa001910007986 */ /* 0x0003e8000c101910 */
[----:B------:R-:W2:Y:S04]  /*14d0*/  LDG.E.64 R18, desc[UR16][R6.64+-0x800] ;  /* 0xfff8001006127981 */ /* 0x000ea8000c1e1b00 */
[----:B------:R-:W2:Y:S02]  /*14e0*/  LDG.E.64 R20, desc[UR16][R14.64+-0x800] ;  /* 0xfff800100e147981 */ /* 0x000ea4000c1e1b00 */
[----:B--2---:R-:W-:-:S06]  /*14f0*/  DSETP.GEU.AND P0, PT, R18, R20, PT ;  /* 0x000000141200722a */ /* 0x004fcc0003f0e000 */
[----:B0-----:R-:W-:-:S05]  /*1500*/  SEL R13, RZ, 0x1, P0 ;  /* 0x00000001ff0d7807 */ /* 0x001fca0000000000 */
[----:B------:R0:W-:Y:S04]  /*1510*/  STG.E desc[UR16][R16.64+-0x400], R13 ;  /* 0xfffc000d10007986 */ /* 0x0001e8000c101910 */
[----:B------:R-:W2:Y:S04]  /*1520*/  LDG.E.64 R18, desc[UR16][R6.64+-0x400] ;  /* 0xfffc001006127981 */ /* 0x000ea8000c1e1b00 */
[----:B------:R-:W2:Y:S02]  /*1530*/  LDG.E.64 R20, desc[UR16][R14.64+-0x400] ;  /* 0xfffc00100e147981 */ /* 0x000ea4000c1e1b00 */
[----:B--2---:R-:W-:-:S06]  /*1540*/  DSETP.GEU.AND P0, PT, R18, R20, PT ;  /* 0x000000141200722a */ /* 0x004fcc0003f0e000 */
[----:B------:R-:W-:-:S05]  /*1550*/  SEL R23, RZ, 0x1, P0 ;  /* 0x00000001ff177807 */ /* 0x000fca0000000000 */
[----:B------:R2:W-:Y:S04]  /*1560*/  STG.E desc[UR16][R16.64+-0x200], R23 ;  /* 0xfffe001710007986 */ /* 0x0005e8000c101910 */
[----:B------:R-:W3:Y:S04]  /*1570*/  LDG.E.64 R18, desc[UR16][R6.64] ;  /* 0x0000001006127981 */ /* 0x000ee8000c1e1b00 */
[----:B------:R-:W3:Y:S02]  /*1580*/  LDG.E.64 R20, desc[UR16][R14.64] ;  /* 0x000000100e147981 */ /* 0x000ee4000c1e1b00 */
[----:B---3--:R-:W-:-:S06]  /*1590*/  DSETP.GEU.AND P0, PT, R18, R20, PT ;  /* 0x000000141200722a */ /* 0x008fcc0003f0e000 */
[----:B-1----:R-:W-:-:S05]  /*15a0*/  SEL R25, RZ, 0x1, P0 ;  /* 0x00000001ff197807 */ /* 0x002fca0000000000 */
[----:B------:R1:W-:Y:S04]  /*15b0*/  STG.E desc[UR16][R16.64], R25 ;  /* 0x0000001910007986 */ /* 0x0003e8000c101910 */
[----:B------:R-:W3:Y:S04]  /*15c0*/  LDG.E.64 R18, desc[UR16][R6.64+0x400] ;  /* 0x0004001006127981 */ /* 0x000ee8000c1e1b00 */
[----:B------:R-:W3:Y:S02]  /*15d0*/  LDG.E.64 R20, desc[UR16][R14.64+0x400] ;  /* 0x000400100e147981 */ /* 0x000ee4000c1e1b00 */
[----:B---3--:R-:W-:-:S06]  /*15e0*/  DSETP.GEU.AND P0, PT, R18, R20, PT ;  /* 0x000000141200722a */ /* 0x008fcc0003f0e000 */
[----:B0-----:R-:W-:-:S05]  /*15f0*/  SEL R13, RZ, 0x1, P0 ;  /* 0x00000001ff0d7807 */ /* 0x001fca0000000000 */
[----:B------:R1:W-:Y:S04]  /*1600*/  STG.E desc[UR16][R16.64+0x200], R13 ;  /* 0x0002000d10007986 */ /* 0x0003e8000c101910 */
[----:B------:R-:W3:Y:S04]  /*1610*/  LDG.E.64 R18, desc[UR16][R6.64+0x800] ;  /* 0x0008001006127981 */ /* 0x000ee8000c1e1b00 */
[----:B------:R-:W3:Y:S02]  /*1620*/  LDG.E.64 R20, desc[UR16][R14.64+0x800] ;  /* 0x000800100e147981 */ /* 0x000ee4000c1e1b00 */
[----:B---3--:R-:W-:-:S06]  /*1630*/  DSETP.GEU.AND P0, PT, R18, R20, PT ;  /* 0x000000141200722a */ /* 0x008fcc0003f0e000 */
[----:B--2---:R-:W-:-:S05]  /*1640*/  SEL R23, RZ, 0x1, P0 ;  /* 0x00000001ff177807 */ /* 0x004fca0000000000 */
[----:B------:R1:W-:Y:S04]  /*1650*/  STG.E desc[UR16][R16.64+0x400], R23 ;  /* 0x0004001710007986 */ /* 0x0003e8000c101910 */
[----:B------:R-:W2:Y:S04]  /*1660*/  LDG.E.64 R18, desc[UR16][R6.64+0xc00] ;  /* 0x000c001006127981 */ /* 0x000ea8000c1e1b00 */
[----:B------:R-:W2:Y:S01]  /*1670*/  LDG.E.64 R20, desc[UR16][R14.64+0xc00] ;  /* 0x000c00100e147981 */ /* 0x000ea2000c1e1b00 */
[----:B------:R-:W-:Y:S01]  /*1680*/  UIADD3 UR7, UPT, UPT, UR7, 0x8, URZ ;  /* 0x0000000807077890 */ /* 0x000fe2000fffe0ff */
[----:B------:R-:W-:-:S02]  /*1690*/  IADD3 R8, P1, PT, R8, 0x2000, RZ ;  /* 0x0000200008087810 */ /* 0x000fc40007f3e0ff */
[----:B------:R-:W-:Y:S01]  /*16a0*/  IADD3 R10, PT, PT, R10, 0x400, RZ ;  /* 0x000004000a0a7810 */ /* 0x000fe20007ffe0ff */
[----:B------:R-:W-:Y:S02]  /*16b0*/  UISETP.NE.AND UP0, UPT, UR7, URZ, UPT ;  /* 0x000000ff0700728c */ /* 0x000fe4000bf05270 */
[----:B------:R-:W-:Y:S01]  /*16c0*/  IMAD.X R11, RZ, RZ, R11, P1 ;  /* 0x000000ffff0b7224 */ /* 0x000fe200008e060b */
[----:B--2---:R-:W-:-:S06]  /*16d0*/  DSETP.GEU.AND P0, PT, R18, R20, PT ;  /* 0x000000141200722a */ /* 0x004fcc0003f0e000 */
[----:B------:R-:W-:Y:S02]  /*16e0*/  SEL R19, RZ, 0x1, P0 ;  /* 0x00000001ff137807 */ /* 0x000fe40000000000 */
[----:B------:R-:W-:-:S03]  /*16f0*/  IADD3 R12, P0, PT, R12, 0x1000, RZ ;  /* 0x000010000c0c7810 */ /* 0x000fc60007f1e0ff */
[----:B------:R1:W-:Y:S02]  /*1700*/  STG.E desc[UR16][R16.64+0x600], R19 ;  /* 0x0006001310007986 */ /* 0x0003e4000c101910 */
[----:B------:R-:W-:Y:S01]  /*1710*/  IMAD.X R9, RZ, RZ, R9, P0 ;  /* 0x000000ffff097224 */ /* 0x000fe200000e0609 */
[----:B------:R-:W-:Y:S07]  /*1720*/  BRA.U UP0, `(.L_x_255) ;  /* 0xfffffffd00047547 */ /* 0x000fee000b83ffff */
.L_x_254:
[----:B0-----:R-:W0:Y:S02]  /*1730*/  LDC R10, c[0x0][0x388] ;  /* 0x0000e200ff0a7b82 */ /* 0x001e240000000800 */
[----:B0-----:R-:W-:-:S04]  /*1740*/  LOP3.LUT R6, R10, 0x7, RZ, 0xc0, !PT ;  /* 0x000000070a067812 */ /* 0x001fc800078ec0ff */
[----:B------:R-:W-:-:S13]  /*1750*/  ISETP.NE.AND P0, PT, R6, RZ, PT ;  /* 0x000000ff0600720c */ /* 0x000fda0003f05270 */
[----:B------:R-:W-:Y:S05]  /*1760*/  @!P0 EXIT ;  /* 0x000000000000894d */ /* 0x000fea0003800000 */
[----:B------:R-:W0:Y:S01]  /*1770*/  S2R R11, SR_TID.X ;  /* 0x00000000000b7919 */ /* 0x000e220000002100 */
[----:B------:R-:W-:Y:S02]  /*1780*/  ISETP.GE.U32.AND P0, PT, R6, 0x4, PT ;  /* 0x000000040600780c */ /* 0x000fe40003f06070 */
[----:B------:R-:W-:-:S04]  /*1790*/  LOP3.LUT R18, R10, 0x3, RZ, 0xc0, !PT ;  /* 0x000000030a127812 */ /* 0x000fc800078ec0ff */
[----:B------:R-:W-:-:S07]  /*17a0*/  ISETP.NE.AND P1, PT, R18, RZ, PT ;  /* 0x000000ff1200720c */ /* 0x000fce0003f25270 */
[----:B------:R-:W-:Y:S06]  /*17b0*/  @!P0 BRA `(.L_x_256) ;  /* 0x0000000000688947 */ /* 0x000fec0003800000 */
[----:B01----:R-:W-:-:S04]  /*17c0*/  IMAD R17, R0, 0x80, R11 ;  /* 0x0000008000117824 */ /* 0x003fc800078e020b */
[----:B------:R-:W-:-:S04]  /*17d0*/  IMAD.WIDE R8, R17, 0x8, R4 ;  /* 0x0000000811087825 */ /* 0x000fc800078e0204 */
[----:B------:R-:W-:Y:S01]  /*17e0*/  IMAD.WIDE R6, R17, 0x8, R2 ;  /* 0x0000000811067825 */ /* 0x000fe200078e0202 */
[----:B------:R-:W2:Y:S04]  /*17f0*/  LDG.E.64 R12, desc[UR16][R8.64] ;  /* 0x00000010080c7981 */ /* 0x000ea8000c1e1b00 */
[----:B------:R-:W2:Y:S01]  /*1800*/  LDG.E.64 R14, desc[UR16][R6.64] ;  /* 0x00000010060e7981 */ /* 0x000ea2000c1e1b00 */
[----:B------:R-:W-:Y:S01]  /*1810*/  IMAD.MOV.U32 R16, RZ, RZ, 0x4 ;  /* 0x00000004ff107424 */ /* 0x000fe200078e00ff */
[----:B--2---:R-:W-:-:S03]  /*1820*/  DSETP.GEU.AND P0, PT, R12, R14, PT ;  /* 0x0000000e0c00722a */ /* 0x004fc60003f0e000 */
[----:B------:R-:W-:-:S03]  /*1830*/  IMAD.WIDE R12, R17, R16, UR4 ;  /* 0x00000004110c7e25 */ /* 0x000fc6000f8e0210 */
[----:B------:R-:W-:-:S05]  /*1840*/  SEL R19, RZ, 0x1, P0 ;  /* 0x00000001ff137807 */ /* 0x000fca0000000000 */
[----:B------:R2:W-:Y:S04]  /*1850*/  STG.E desc[UR16][R12.64], R19 ;  /* 0x000000130c007986 */ /* 0x0005e8000c101910 */
[----:B------:R-:W3:Y:S04]  /*1860*/  LDG.E.64 R14, desc[UR16][R8.64+0x400] ;  /* 0x00040010080e7981 */ /* 0x000ee8000c1e1b00 */
[----:B------:R-:W3:Y:S02]  /*1870*/  LDG.E.64 R16, desc[UR16][R6.64+0x400] ;  /* 0x0004001006107981 */ /* 0x000ee4000c1e1b00 */
[----:B---3--:R-:W-:-:S06]  /*1880*/  DSETP.GEU.AND P0, PT, R14, R16, PT ;  /* 0x000000100e00722a */ /* 0x008fcc0003f0e000 */
        /* <DEDUP_REMOVED lines=8> */
[----:B------:R-:W3:Y:S01]  /*1910*/  LDG.E.64 R16, desc[UR16][R6.64+0xc00] ;  /* 0x000c001006107981 */ /* 0x000ee2000c1e1b00 */
[----:B------:R-:W-:Y:S01]  /*1920*/  VIADD R0, R0, 0x4 ;  /* 0x0000000400007836 */ /* 0x000fe20000000000 */
[----:B---3--:R-:W-:-:S06]  /*1930*/  DSETP.GEU.AND P0, PT, R14, R16, PT ;  /* 0x000000100e00722a */ /* 0x008fcc0003f0e000 */
[----:B------:R-:W-:-:S05]  /*1940*/  SEL R15, RZ, 0x1, P0 ;  /* 0x00000001ff0f7807 */ /* 0x000fca0000000000 */
[----:B------:R2:W-:Y:S03]  /*1950*/  STG.E desc[UR16][R12.64+0x600], R15 ;  /* 0x0006000f0c007986 */ /* 0x0005e6000c101910 */
.L_x_256:
[----:B------:R-:W-:Y:S05]  /*1960*/  @!P1 EXIT ;  /* 0x000000000000994d */ /* 0x000fea0003800000 */
[----:B------:R-:W-:Y:S02]  /*1970*/  ISETP.NE.AND P0, PT, R18, 0x1, PT ;  /* 0x000000011200780c */ /* 0x000fe40003f05270 */
[----:B------:R-:W-:-:S04]  /*1980*/  LOP3.LUT R10, R10, 0x1, RZ, 0xc0, !PT ;  /* 0x000000010a0a7812 */ /* 0x000fc800078ec0ff */
[----:B------:R-:W-:-:S07]  /*1990*/  ISETP.NE.U32.AND P1, PT, R10, 0x1, PT ;  /* 0x000000010a00780c */ /* 0x000fce0003f25070 */
[----:B------:R-:W-:Y:S06]  /*19a0*/  @!P0 BRA `(.L_x_257) ;  /* 0x0000000000408947 */ /* 0x000fec0003800000 */
[----:B01----:R-:W-:-:S04]  /*19b0*/  IMAD R17, R0, 0x80, R11 ;  /* 0x0000008000117824 */ /* 0x003fc800078e020b */
[----:B--2---:R-:W-:-:S04]  /*19c0*/  IMAD.WIDE R12, R17, 0x8, R4 ;  /* 0x00000008110c7825 */ /* 0x004fc800078e0204 */
[----:B------:R-:W-:Y:S01]  /*19d0*/  IMAD.WIDE R14, R17, 0x8, R2 ;  /* 0x00000008110e7825 */ /* 0x000fe200078e0202 */
[----:B------:R-:W2:Y:S04]  /*19e0*/  LDG.E.64 R6, desc[UR16][R12.64] ;  /* 0x000000100c067981 */ /* 0x000ea8000c1e1b00 */
[----:B------:R-:W2:Y:S01]  /*19f0*/  LDG.E.64 R8, desc[UR16][R14.64] ;  /* 0x000000100e087981 */ /* 0x000ea2000c1e1b00 */
[----:B------:R-:W-:-:S05]  /*1a00*/  MOV R16, 0x4 ;  /* 0x0000000400107802 */ /* 0x000fca0000000f00 */
[----:B------:R-:W-:Y:S01]  /*1a10*/  IMAD.WIDE R16, R17, R16, UR4 ;  /* 0x0000000411107e25 */ /* 0x000fe2000f8e0210 */
[----:B--2---:R-:W-:-:S06]  /*1a20*/  DSETP.GEU.AND P0, PT, R6, R8, PT ;  /* 0x000000080600722a */ /* 0x004fcc0003f0e000 */
[----:B------:R-:W-:-:S05]  /*1a30*/  SEL R19, RZ, 0x1, P0 ;  /* 0x00000001ff137807 */ /* 0x000fca0000000000 */
[----:B------:R3:W-:Y:S04]  /*1a40*/  STG.E desc[UR16][R16.64], R19 ;  /* 0x0000001310007986 */ /* 0x0007e8000c101910 */
[----:B------:R-:W2:Y:S04]  /*1a50*/  LDG.E.64 R6, desc[UR16][R12.64+0x400] ;  /* 0x000400100c067981 */ /* 0x000ea8000c1e1b00 */
[----:B------:R-:W2:Y:S01]  /*1a60*/  LDG.E.64 R8, desc[UR16][R14.64+0x400] ;  /* 0x000400100e087981 */ /* 0x000ea2000c1e1b00 */
[----:B------:R-:W-:Y:S01]  /*1a70*/  VIADD R0, R0, 0x2 ;  /* 0x0000000200007836 */ /* 0x000fe20000000000 */
[----:B--2---:R-:W-:-:S06]  /*1a80*/  DSETP.GEU.AND P0, PT, R6, R8, PT ;  /* 0x000000080600722a */ /* 0x004fcc0003f0e000 */
[----:B------:R-:W-:-:S05]  /*1a90*/  SEL R7, RZ, 0x1, P0 ;  /* 0x00000001ff077807 */ /* 0x000fca0000000000 */
[----:B------:R3:W-:Y:S03]  /*1aa0*/  STG.E desc[UR16][R16.64+0x200], R7 ;  /* 0x0002000710007986 */ /* 0x0007e6000c101910 */
.L_x_257:
[----:B------:R-:W-:Y:S05]  /*1ab0*/  @P1 EXIT ;  /* 0x000000000000194d */ /* 0x000fea0003800000 */
[----:B0--3--:R-:W-:-:S04]  /*1ac0*/  IMAD R7, R0, 0x80, R11 ;  /* 0x0000008000077824 */ /* 0x009fc800078e020b */
[----:B------:R-:W-:-:S04]  /*1ad0*/  IMAD.WIDE R4, R7, 0x8, R4 ;  /* 0x0000000807047825 */ /* 0x000fc800078e0204 */
[----:B------:R-:W-:Y:S02]  /*1ae0*/  IMAD.WIDE R2, R7, 0x8, R2 ;  /* 0x0000000807027825 */ /* 0x000fe400078e0202 */
[----:B------:R-:W3:Y:S04]  /*1af0*/  LDG.E.64 R4, desc[UR16][R4.64] ;  /* 0x0000001004047981 */ /* 0x000ee8000c1e1b00 */
[----:B------:R-:W3:Y:S01]  /*1b00*/  LDG.E.64 R2, desc[UR16][R2.64] ;  /* 0x0000001002027981 */ /* 0x000ee2000c1e1b00 */
[----:B------:R-:W-:-:S04]  /*1b10*/  IMAD.MOV.U32 R6, RZ, RZ, 0x4 ;  /* 0x00000004ff067424 */ /* 0x000fc800078e00ff */
[----:B------:R-:W-:Y:S01]  /*1b20*/  IMAD.WIDE R6, R7, R6, UR4 ;  /* 0x0000000407067e25 */ /* 0x000fe2000f8e0206 */
[----:B---3--:R-:W-:-:S06]  /*1b30*/  DSETP.GEU.AND P0, PT, R4, R2, PT ;  /* 0x000000020400722a */ /* 0x008fcc0003f0e000 */
[----:B------:R-:W-:-:S05]  /*1b40*/  SEL R9, RZ, 0x1, P0 ;  /* 0x00000001ff097807 */ /* 0x000fca0000000000 */
[----:B------:R-:W-:Y:S01]  /*1b50*/  STG.E desc[UR16][R6.64], R9 ;  /* 0x0000000906007986 */ /* 0x000fe2000c101910 */
[----:B------:R-:W-:Y:S05]  /*1b60*/  EXIT ;  /* 0x000000000000794d */ /* 0x000fea0003800000 */
.L_x_258:
        /* <DEDUP_REMOVED lines=9> */
.L_x_280:


//--------------------- .text._ZN3cub18CUB_300001_SM_10006detail9transform16transform_kernelINS2_10policy_hubILb1EN4cuda3std3__45tupleIJN6thrust24THRUST_300001_SM_1000_NS12zip_iteratorINS8_IJNSA_6detail15normal_iteratorINSA_10device_ptrIdEEEESG_EEEEEEEEE10policy1000Ei2upNSD_INSE_IiEEEEJSI_EEEvT0_iT1_T2_DpNS2_10kernel_argIT3_EE --------------------------
	.section	.text._ZN3cub18CUB_300001_SM_10006detail9transform16transform_kernelINS2_10policy_hubILb1EN4cuda3std3__45tupleIJN6thrust24THRUST_300001_SM_1000_NS12zip_iteratorINS8_IJNSA_6detail15normal_iteratorINSA_10device_ptrIdEEEESG_EEEEEEEEE10policy1000Ei2upNSD_INSE_IiEEEEJSI_EEEvT0_iT1_T2_DpNS2_10kernel_argIT3_EE,"ax",@progbits
	.align	128
        .global         _ZN3cub18CUB_300001_SM_10006detail9transform16transform_kernelINS2_10policy_hubILb1EN4cuda3std3__45tupleIJN6thrust24THRUST_300001_SM_1000_NS12zip_iteratorINS8_IJNSA_6detail15normal_iteratorINSA_10device_ptrIdEEEESG_EEEEEEEEE10policy1000Ei2upNSD_INSE_IiEEEEJSI_EEEvT0_iT1_T2_DpNS2_10kernel_argIT3_EE
        .type           _ZN3cub18CUB_300001_SM_10006detail9transform16transform_kernelINS2_10policy_hubILb1EN4cuda3std3__45tupleIJN6thrust24THRUST_300001_SM_1000_NS12zip_iteratorINS8_IJNSA_6detail15normal_iteratorINSA_10device_ptrIdEEEESG_EEEEEEEEE10policy1000Ei2upNSD_INSE_IiEEEEJSI_EEEvT0_iT1_T2_DpNS2_10kernel_argIT3_EE,@function
        .size           _ZN3cub18CUB_300001_SM_10006detail9transform16transform_kernelINS2_10policy_hubILb1EN4cuda3std3__45tupleIJN6thrust24THRUST_300001_SM_1000_NS12zip_iteratorINS8_IJNSA_6detail15normal_iteratorINSA_10device_ptrIdEEEESG_EEEEEEEEE10policy1000Ei2upNSD_INSE_IiEEEEJSI_EEEvT0_iT1_T2_DpNS2_10kernel_argIT3_EE,(.L_x_281 - _ZN3cub18CUB_300001_SM_10006detail9transform16transform_kernelINS2_10policy_hubILb1EN4cuda3std3__45tupleIJN6thrust24THRUST_300001_SM_1000_NS12zip_iteratorINS8_IJNSA_6detail15normal_iteratorINSA_10device_ptrIdEEEESG_EEEEEEEEE10policy1000Ei2upNSD_INSE_IiEEEEJSI_EEEvT0_iT1_T2_DpNS2_10kernel_argIT3_EE)
        .other          _ZN3cub18CUB_300001_SM_10006detail9transform16transform_kernelINS2_10policy_hubILb1EN4cuda3std3__45tupleIJN6thrust24THRUST_300001_SM_1000_NS12zip_iteratorINS8_IJNSA_6detail15normal_iteratorINSA_10device_ptrIdEEEESG_EEEEEEEEE10policy1000Ei2upNSD_INSE_IiEEEEJSI_EEEvT0_iT1_T2_DpNS2_10kernel_argIT3_EE,@"STO_CUDA_ENTRY STV_DEFAULT"
_ZN3cub18CUB_300001_SM_10006detail9transform16transform_kernelINS2_10policy_hubILb1EN4cuda3std3__45tupleIJN6thrust24THRUST_300001_SM_1000_NS12zip_iteratorINS8_IJNSA_6detail15normal_iteratorINSA_10device_ptrIdEEEESG_EEEEEEEEE10policy1000Ei2upNSD_INSE_IiEEEEJSI_EEEvT0_iT1_T2_DpNS2_10kernel_argIT3_EE:
.text._ZN3cub18CUB_300001_SM_10006detail9transform16transform_kernelINS2_10policy_hubILb1EN4cuda3std3__45tupleIJN6thrust24THRUST_300001_SM_1000_NS12zip_iteratorINS8_IJNSA_6detail15normal_iteratorINSA_10device_ptrIdEEEESG_EEEEEEEEE10policy1000Ei2upNSD_INSE_IiEEEEJSI_EEEvT0_iT1_T2_DpNS2_10kernel_argIT3_EE:
[----:B------:R-:W-:Y:S08]  /*0000*/  LDC R1, c[0x0][0x37c] ;  /* 0x0000df00ff017b82 */ /* 0x000ff00000000800 */
[----:B------:R-:W0:Y:S01]  /*0010*/  S2UR UR12, SR_CTAID.X ;  /* 0x00000000000c79c3 */ /* 0x000e220000002500 */
[----:B------:R-:W1:Y:S01]  /*0020*/  LDCU.64 UR14, c[0x0][0x380] ;  /* 0x00007000ff0e77ac */ /* 0x000e620008000a00 */
[----:B------:R-:W2:Y:S01]  /*0030*/  LDCU.128 UR8, c[0x0][0x390] ;  /* 0x00007200ff0877ac */ /* 0x000ea20008000c00 */
[----:B------:R-:W3:Y:S01]  /*0040*/  LDCU.64 UR6, c[0x0][0x3a0] ;  /* 0x00007400ff0677ac */ /* 0x000ee20008000a00 */
[----:B------:R-:W4:Y:S01]  /*0050*/  LDCU.64 UR18, c[0x0][0x358] ;  /* 0x00006b00ff1277ac */ /* 0x000f220008000a00 */
[----:B-1----:R-:W-:-:S04]  /*0060*/  USHF.L.U32 UR16, UR15, 0x7, URZ ;  /* 0x000000070f107899 */ /* 0x002fc800080006ff */
[----:B0-----:R-:W-:-:S04]  /*0070*/  UIMAD UR12, UR16, UR12, URZ ;  /* 0x0000000c100c72a4 */ /* 0x001fc8000f8e02ff */
[----:B------:R-:W-:Y:S02]  /*0080*/  UIADD3 UR13, UPT, UPT, -UR12, UR14, URZ ;  /* 0x0000000e0c0d7290 */ /* 0x000fe4000fffe1ff */
[----:B--2---:R-:W-:Y:S02]  /*0090*/  UIMAD.WIDE UR4, UR12, 0x8, UR10 ;  /* 0x000000080c0478a5 */ /* 0x004fe4000f8e020a */
[----:B------:R-:W-:Y:S02]  /*00a0*/  UISETP.LT.AND UP0, UPT, UR16, UR13, UPT ;  /* 0x0000000d1000728c */ /* 0x000fe4000bf01270 */
[----:B------:R-:W-:Y:S02]  /*00b0*/  UIMAD.WIDE UR8, UR12, 0x4, UR8 ;  /* 0x000000040c0878a5 */ /* 0x000fe4000f8e0208 */
[----:B------:R-:W-:Y:S02]  /*00c0*/  USEL UR10, UR16, UR13, UP0 ;  /* 0x0000000d100a7287 */ /* 0x000fe40008000000 */
[----:B------:R-:W-:-:S02]  /*00d0*/  UISETP.GT.AND UP0, UPT, UR16, UR13, UPT ;  /* 0x0000000d1000728c */ /* 0x000fc4000bf04270 */
[----:B---3--:R-:W-:-:S07]  /*00e0*/  UIMAD.WIDE UR6, UR12, 0x8, UR6 ;  /* 0x000000080c0678a5 */ /* 0x008fce000f8e0206 */
[----:B----4-:R-:W-:Y:S05]  /*00f0*/  BRA.U UP0, `(.L_x_259) ;  /* 0x00000009006c7547 */ /* 0x010fea000b800000 */
[----:B------:R-:W-:-:S06]  /*0100*/  UISETP.GE.AND UP0, UPT, UR15, 0x1, UPT ;  /* 0x000000010f00788c */ /* 0x000fcc000bf06270 */
[----:B------:R-:W-:-:S13]  /*0110*/  PLOP3.LUT P0, PT, PT, PT, UP0, 0x80, 0x8 ;  /* 0x000000000008781c */ /* 0x000fda0003f0f008 */
[----:B------:R-:W-:Y:S05]  /*0120*/  @!P0 EXIT ;  /* 0x000000000000894d */ /* 0x000fea0003800000 */
[----:B------:R-:W0:Y:S01]  /*0130*/  S2R R0, SR_TID.X ;  /* 0x0000000000007919 */ /* 0x000e220000002100 */
[----:B------:R-:W-:Y:S01]  /*0140*/  UISETP.GE.U32.AND UP0, UPT, UR15, 0x8, UPT ;  /* 0x000000080f00788c */ /* 0x000fe2000bf06070 */
[----:B------:R-:W-:Y:S01]  /*0150*/  IMAD.MOV.U32 R3, RZ, RZ, RZ ;  /* 0x000000ffff037224 */ /* 0x000fe200078e00ff */
[----:B------:R-:W-:-:S07]  /*0160*/  ULOP3.LUT UR11, UR15, 0x7, URZ, 0xc0, !UPT ;  /* 0x000000070f0b7892 */ /* 0x000fce000f8ec0ff */
        /* <DEDUP_REMOVED lines=12> */
.L_x_261:
[C---:B-1----:R-:W-:Y:S02]  /*0230*/  IADD3 R12, P0, PT, R2.reuse, UR4, RZ ;  /* 0x00000004020c7c10 */ /* 0x042fe4000ff1e0ff */
[----:B------:R-:W-:Y:S02]  /*0240*/  IADD3 R14, P1, PT, R2, UR6, RZ ;  /* 0x00000006020e7c10 */ /* 0x000fe4000ff3e0ff */
[C---:B------:R-:W-:Y:S02]  /*0250*/  IADD3.X R13, PT, PT, R7.reuse, UR5, RZ, P0, !PT ;  /* 0x00000005070d7c10 */ /* 0x040fe400087fe4ff */
[----:B------:R-:W-:-:S04]  /*0260*/  IADD3.X R15, PT, PT, R7, UR7, RZ, P1, !PT ;  /* 0x00000007070f7c10 */ /* 0x000fc80008ffe4ff */
[----:B------:R-:W2:Y:S04]  /*0270*/  LDG.E.64 R12, desc[UR18][R12.64] ;  /* 0x000000120c0c7981 */ /* 0x000ea8000c1e1b00 */
[----:B------:R-:W2:Y:S01]  /*0280*/  LDG.E.64 R14, desc[UR18][R14.64] ;  /* 0x000000120e0e7981 */ /* 0x000ea2000c1e1b00 */
[----:B------:R-:W-:Y:S02]  /*0290*/  HFMA2 R9, -RZ, RZ, 0, 0 ;  /* 0x00000000ff097431 */ /* 0x000fe400000001ff */
[----:B------:R-:W-:Y:S02]  /*02a0*/  IMAD.MOV.U32 R8, RZ, RZ, 0xc00 ;  /* 0x00000c00ff087424 */ /* 0x000fe400078e00ff */
[----:B------:R-:W-:Y:S02]  /*02b0*/  IMAD.MOV.U32 R18, RZ, RZ, R6 ;  /* 0x000000ffff127224 */ /* 0x000fe400078e0006 */
[----:B------:R-:W-:-:S02]  /*02c0*/  IMAD.MOV.U32 R19, RZ, RZ, R11 ;  /* 0x000000ffff137224 */ /* 0x000fc400078e000b */
        /* <DEDUP_REMOVED lines=10> */
[----:B------:R-:W-:Y:S01]  /*0370*/  MOV R16, UR13 ;  /* 0x0000000d00107c02 */ /* 0x000fe20008000f00 */
[----:B------:R-:W-:Y:S01]  /*0380*/  IMAD.U32 R17, RZ, RZ, UR14 ;  /* 0x0000000eff117e24 */ /* 0x000fe2000f8e00ff */
[----:B--2---:R-:W-:-:S03]  /*0390*/  DSETP.GEU.AND P0, PT, R12, R14, PT ;  /* 0x0000000e0c00722a */ /* 0x004fc60003f0e000 */
[----:B------:R-:W-:-:S03]  /*03a0*/  IMAD.WIDE R12, R10, 0x4, R16 ;  /* 0x000000040a0c7825 */ /* 0x000fc600078e0210 */
        /* <DEDUP_REMOVED lines=30> */
[----:B------:R-:W-:Y:S01]  /*0590*/  IADD3 R2, P1, PT, R2, 0x2000, RZ ;  /* 0x0000200002027810 */ /* 0x000fe20007f3e0ff */
[----:B------:R-:W-:-:S02]  /*05a0*/  VIADD R10, R10, 0x400 ;  /* 0x000004000a0a7836 */ /* 0x000fc40000000000 */
[----:B------:R-:W-:Y:S01]  /*05b0*/  UISETP.NE.AND UP0, UPT, UR12, URZ, UPT ;  /* 0x000000ff0c00728c */ /* 0x000fe2000bf05270 */
[----:B------:R-:W-:Y:S01]  /*05c0*/  IADD3.X R7, PT, PT, RZ, R7, RZ, P1, !PT ;  /* 0x00000007ff077210 */ /* 0x000fe20000ffe4ff */
[----:B--2---:R-:W-:-:S06]  /*05d0*/  DSETP.GEU.AND P0, PT, R14, R16, PT ;  /* 0x000000100e00722a */ /* 0x004fcc0003f0e000 */
[----:B------:R-:W-:Y:S02]  /*05e0*/  SEL R15, RZ, 0x1, P0 ;  /* 0x00000001ff0f7807 */ /* 0x000fe40000000000 */
[----:B------:R-:W-:-:S03]  /*05f0*/  IADD3 R6, P0, PT, R6, 0x1000, RZ ;  /* 0x0000100006067810 */ /* 0x000fc60007f1e0ff */
[----:B------:R1:W-:Y:S02]  /*0600*/  STG.E desc[UR18][R12.64+0x600], R15 ;  /* 0x0006000f0c007986 */ /* 0x0003e4000c101912 */
[----:B------:R-:W-:Y:S01]  /*0610*/  IMAD.X R11, RZ, RZ, R11, P0 ;  /* 0x000000ffff0b7224 */ /* 0x000fe200000e060b */
[----:B------:R-:W-:Y:S07]  /*0620*/  BRA.U UP0, `(.L_x_261) ;  /* 0xfffffffd00007547 */ /* 0x000fee000b83ffff */
.L_x_260:
[----:B------:R-:W-:-:S13]  /*0630*/  ISETP.NE.AND P0, PT, RZ, UR11, PT ;  /* 0x0000000bff007c0c */ /* 0x000fda000bf05270 */
[----:B------:R-:W-:Y:S05]  /*0640*/  @!P0 EXIT ;  /* 0x000000000000894d */ /* 0x000fea0003800000 */
[----:B------:R-:W2:Y:S01]  /*0650*/  LDC R2, c[0x0][0x384] ;  /* 0x0000e100ff027b82 */ /* 0x000ea20000000800 */
[----:B------:R-:W-:Y:S01]  /*0660*/  UISETP.GE.U32.AND UP0, UPT, UR11, 0x4, UPT ;  /* 0x000000040b00788c */ /* 0x000fe2000bf06070 */
[----:B--2---:R-:W-:-:S04]  /*0670*/  LOP3.LUT R14, R2, 0x3, RZ, 0xc0, !PT ;  /* 0x00000003020e7812 */ /* 0x004fc800078ec0ff */
[----:B------:R-:W-:-:S04]  /*0680*/  ISETP.NE.AND P0, PT, R14, RZ, PT ;  /* 0x000000ff0e00720c */ /* 0x000fc80003f05270 */
[----:B------:R-:W-:Y:S09]  /*0690*/  BRA.U !UP0, `(.L_x_262) ;  /* 0x0000000108707547 */ /* 0x000ff2000b800000 */
[----:B------:R-:W-:Y:S01]  /*06a0*/  MOV R7, 0x8 ;  /* 0x0000000800077802 */ /* 0x000fe20000000f00 */
[----:B01----:R-:W-:Y:S02]  /*06b0*/  IMAD R12, R3, 0x80, R0 ;  /* 0x00000080030c7824 */ /* 0x003fe400078e0200 */
[----:B------:R-:W-:Y:S02]  /*06c0*/  IMAD.MOV.U32 R5, RZ, RZ, 0x8 ;  /* 0x00000008ff057424 */ /* 0x000fe400078e00ff */
[----:B------:R-:W-:-:S04]  /*06d0*/  IMAD.WIDE R6, R12, R7, UR4 ;  /* 0x000000040c067e25 */ /* 0x000fc8000f8e0207 */
[----:B------:R-:W-:Y:S01]  /*06e0*/  IMAD.WIDE R4, R12, R5, UR6 ;  /* 0x000000060c047e25 */ /* 0x000fe2000f8e0205 */
        /* <DEDUP_REMOVED lines=19> */
[----:B------:R-:W-:Y:S01]  /*0820*/  IADD3 R3, PT, PT, R3, 0x4, RZ ;  /* 0x0000000403037810 */ /* 0x000fe20007ffe0ff */
[----:B---3--:R-:W-:-:S06]  /*0830*/  DSETP.GEU.AND P1, PT, R10, R12, PT ;  /* 0x0000000c0a00722a */ /* 0x008fcc0003f2e000 */
[----:B------:R-:W-:-:S05]  /*0840*/  SEL R11, RZ, 0x1, P1 ;  /* 0x00000001ff0b7807 */ /* 0x000fca0000800000 */
[----:B------:R2:W-:Y:S03]  /*0850*/  STG.E desc[UR18][R8.64+0x600], R11 ;  /* 0x0006000b08007986 */ /* 0x0005e6000c101912 */
.L_x_262:
[----:B------:R-:W-:Y:S05]  /*0860*/  @!P0 EXIT ;  /* 0x000000000000894d */ /* 0x000fea0003800000 */
[----:B------:R-:W-:Y:S02]  /*0870*/  ISETP.NE.AND P0, PT, R14, 0x1, PT ;  /* 0x000000010e00780c */ /* 0x000fe40003f05270 */
[----:B------:R-:W-:-:S04]  /*0880*/  LOP3.LUT R2, R2, 0x1, RZ, 0xc0, !PT ;  /* 0x0000000102027812 */ /* 0x000fc800078ec0ff */
[----:B------:R-:W-:-:S07]  /*0890*/  ISETP.NE.U32.AND P1, PT, R2, 0x1, PT ;  /* 0x000000010200780c */ /* 0x000fce0003f25070 */
[----:B------:R-:W-:Y:S06]  /*08a0*/  @!P0 BRA `(.L_x_263) ;  /* 0x0000000000488947 */ /* 0x000fec0003800000 */
[----:B--2---:R-:W-:Y:S01]  /*08b0*/  MOV R11, 0x8 ;  /* 0x00000008000b7802 */ /* 0x004fe20000000f00 */
[----:B01----:R-:W-:Y:S02]  /*08c0*/  IMAD R12, R3, 0x80, R0 ;  /* 0x00000080030c7824 */ /* 0x003fe400078e0200 */
[----:B------:R-:W-:Y:S02]  /*08d0*/  IMAD.MOV.U32 R9, RZ, RZ, 0x8 ;  /* 0x00000008ff097424 */ /* 0x000fe400078e00ff */
[----:B------:R-:W-:-:S04]  /*08e0*/  IMAD.WIDE R10, R12, R11, UR6 ;  /* 0x000000060c0a7e25 */ /* 0x000fc8000f8e020b */
[----:B------:R-:W-:Y:S01]  /*08f0*/  IMAD.WIDE R8, R12, R9, UR4 ;  /* 0x000000040c087e25 */ /* 0x000fe2000f8e0209 */
[----:B------:R-:W2:Y:S04]  /*0900*/  LDG.E.64 R6, desc[UR18][R10.64] ;  /* 0x000000120a067981 */ /* 0x000ea8000c1e1b00 */
[----:B------:R-:W2:Y:S01]  /*0910*/  LDG.E.64 R4, desc[UR18][R8.64] ;  /* 0x0000001208047981 */ /* 0x000ea2000c1e1b00 */
[----:B------:R-:W-:-:S04]  /*0920*/  IMAD.MOV.U32 R13, RZ, RZ, 0x4 ;  /* 0x00000004ff0d7424 */ /* 0x000fc800078e00ff */
        /* <DEDUP_REMOVED lines=10> */
.L_x_263:
[----:B------:R-:W-:Y:S05]  /*09d0*/  @P1 EXIT ;  /* 0x000000000000194d */ /* 0x000fea0003800000 */
[----:B0-----:R-:W-:Y:S01]  /*09e0*/  LEA R0, R3, R0, 0x7 ;  /* 0x0000000003007211 */ /* 0x001fe200078e38ff */
[----:B------:R-:W-:Y:S02]  /*09f0*/  IMAD.MOV.U32 R3, RZ, RZ, 0x8 ;  /* 0x00000008ff037424 */ /* 0x000fe400078e00ff */
[----:B---3--:R-:W-:Y:S02]  /*0a00*/  IMAD.MOV.U32 R5, RZ, RZ, 0x8 ;  /* 0x00000008ff057424 */ /* 0x008fe400078e00ff */
[----:B------:R-:W-:-:S04]  /*0a10*/  IMAD.WIDE R2, R0, R3, UR4 ;  /* 0x0000000400027e25 */ /* 0x000fc8000f8e0203 */
[----:B------:R-:W-:Y:S02]  /*0a20*/  IMAD.WIDE R4, R0, R5, UR6 ;  /* 0x0000000600047e25 */ /* 0x000fe4000f8e0205 */
[----:B------:R-:W3:Y:S04]  /*0a30*/  LDG.E.64 R2, desc[UR18][R2.64] ;  /* 0x0000001202027981 */ /* 0x000ee8000c1e1b00 */
[----:B------:R-:W3:Y:S01]  /*0a40*/  LDG.E.64 R4, desc[UR18][R4.64] ;  /* 0x0000001204047981 */ /* 0x000ee2000c1e1b00 */
[----:B------:R-:W-:-:S05]  /*0a50*/  MOV R7, 0x4 ;  /* 0x0000000400077802 */ /* 0x000fca0000000f00 */
[----:B------:R-:W-:Y:S01]  /*0a60*/  IMAD.WIDE R6, R0, R7, UR8 ;  /* 0x0000000800067e25 */ /* 0x000fe2000f8e0207 */
[----:B---3--:R-:W-:-:S06]  /*0a70*/  DSETP.GEU.AND P0, PT, R2, R4, PT ;  /* 0x000000040200722a */ /* 0x008fcc0003f0e000 */
[----:B--2---:R-:W-:-:S05]  /*0a80*/  SEL R9, RZ, 0x1, P0 ;  /* 0x00000001ff097807 */ /* 0x004fca0000000000 */
[----:B------:R-:W-:Y:S01]  /*0a90*/  STG.E desc[UR18][R6.64], R9 ;  /* 0x0000000906007986 */ /* 0x000fe2000c101912 */
[----:B------:R-:W-:Y:S05]  /*0aa0*/  EXIT ;  /* 0x000000000000794d */ /* 0x000fea0003800000 */
.L_x_259:
        /* <DEDUP_REMOVED lines=8> */
[----:B------:R-:W-:Y:S01]  /*0b30*/  ULOP3.LUT UR15, UR15, 0x7ffffff8, URZ, 0xc0, !UPT ;  /* 0x7ffffff80f0f7892 */ /* 0x000fe2000f8ec0ff */
[----:B------:R-:W-:-:S05]  /*0b40*/  IMAD.MOV.U32 R4, RZ, RZ, RZ ;  /* 0x000000ffff047224 */ /* 0x000fca00078e00ff */
[----:B------:R-:W-:-:S07]  /*0b50*/  MOV R3, UR15 ;  /* 0x0000000f00037c02 */ /* 0x000fce0008000f00 */
.L_x_267:
[----:B0-----:R-:W-:Y:S01]  /*0b60*/  IMAD R2, R4, 0x80, R0 ;  /* 0x0000008004027824 */ /* 0x001fe200078e0200 */
[----:B-1----:R-:W-:Y:S01]  /*0b70*/  MOV R11, 0x8 ;  /* 0x00000008000b7802 */ /* 0x002fe20000000f00 */
[----:B------:R-:W-:-:S03]  /*0b80*/  IMAD.MOV.U32 R9, RZ, RZ, 0x8 ;  /* 0x00000008ff097424 */ /* 0x000fc600078e00ff */
[----:B------:R-:W-:-:S13]  /*0b90*/  ISETP.GE.AND P1, PT, R2, UR10, PT ;  /* 0x0000000a02007c0c */ /* 0x000fda000bf26270 */
[----:B------:R-:W-:-:S04]  /*0ba0*/  @!P1 IMAD.WIDE.U32 R8, R2, R9, UR4 ;  /* 0x0000000402089e25 */ /* 0x000fc8000f8e0009 */
[C---:B------:R-:W-:Y:S02]  /*0bb0*/  @!P1 IMAD.WIDE.U32 R10, R2.reuse, R11, UR6 ;  /* 0x00000006020a9e25 */ /* 0x040fe4000f8e000b */
[----:B------:R-:W2:Y:S04]  /*0bc0*/  @!P1 LDG.E.64 R8, desc[UR18][R8.64] ;  /* 0x0000001208089981 */ /* 0x000ea8000c1e1b00 */
[----:B------:R-:W2:Y:S01]  /*0bd0*/  @!P1 LDG.E.64 R10, desc[UR18][R10.64] ;  /* 0x000000120a0a9981 */ /* 0x000ea2000c1e1b00 */
[----:B------:R-:W-:Y:S01]  /*0be0*/  VIADD R16, R2, 0x80 ;  /* 0x0000008002107836 */ /* 0x000fe20000000000 */
[----:B------:R-:W-:Y:S01]  /*0bf0*/  MOV R7, 0x8 ;  /* 0x0000000800077802 */ /* 0x000fe20000000f00 */
[----:B------:R-:W-:Y:S02]  /*0c00*/  IMAD.MOV.U32 R13, RZ, RZ, 0x4 ;  /* 0x00000004ff0d7424 */ /* 0x000fe400078e00ff */
[----:B------:R-:W-:Y:S01]  /*0c10*/  IMAD.MOV.U32 R15, RZ, RZ, 0x8 ;  /* 0x00000008ff0f7424 */ /* 0x000fe200078e00ff */
[----:B------:R-:W-:Y:S01]  /*0c20*/  ISETP.GE.AND P0, PT, R16, UR10, PT ;  /* 0x0000000a10007c0c */ /* 0x000fe2000bf06270 */
[----:B------:R-:W-:-:S04]  /*0c30*/  @!P1 IMAD.WIDE.U32 R12, R2, R13, UR8 ;  /* 0x00000008020c9e25 */ /* 0x000fc8000f8e000d */
[----:B------:R-:W-:Y:S01]  /*0c40*/  IMAD.WIDE R6, R16, R7, UR4 ;  /* 0x0000000410067e25 */ /* 0x000fe2000f8e0207 */
[----:B--2---:R-:W-:-:S03]  /*0c50*/  @!P1 DSETP.GEU.AND P2, PT, R8, R10, PT ;  /* 0x0000000a0800922a */ /* 0x004fc60003f4e000 */
[----:B------:R-:W-:-:S03]  /*0c60*/  IMAD.WIDE R8, R16, R15, UR6 ;  /* 0x0000000610087e25 */ /* 0x000fc6000f8e020f */
[----:B------:R-:W-:-:S05]  /*0c70*/  @!P1 SEL R5, RZ, 0x1, P2 ;  /* 0x00000001ff059807 */ /* 0x000fca0001000000 */
[----:B------:R0:W-:Y:S04]  /*0c80*/  @!P1 STG.E desc[UR18][R12.64], R5 ;  /* 0x000000050c009986 */ /* 0x0001e8000c101912 */
[----:B------:R-:W2:Y:S04]  /*0c90*/  @!P0 LDG.E.64 R10, desc[UR18][R6.64] ;  /* 0x00000012060a8981 */ /* 0x000ea8000c1e1b00 */
[----:B------:R-:W2:Y:S01]  /*0ca0*/  @!P0 LDG.E.64 R14, desc[UR18][R8.64] ;  /* 0x00000012080e8981 */ /* 0x000ea2000c1e1b00 */
[----:B------:R-:W-:-:S05]  /*0cb0*/  VIADD R17, R2, 0x100 ;  /* 0x0000010002117836 */ /* 0x000fca0000000000 */
[----:B------:R-:W-:Y:S01]  /*0cc0*/  ISETP.GE.AND P1, PT, R17, UR10, PT ;  /* 0x0000000a11007c0c */ /* 0x000fe2000bf26270 */
[----:B------:R-:W-:Y:S01]  /*0cd0*/  HFMA2 R17, -RZ, RZ, 0, 2.384185791015625e-07 ;  /* 0x00000004ff117431 */ /* 0x000fe200000001ff */
[----:B--2---:R-:W-:-:S04]  /*0ce0*/  @!P0 DSETP.GEU.AND P2, PT, R10, R14, PT ;  /* 0x0000000e0a00822a */ /* 0x004fc80003f4e000 */
[----:B------:R-:W-:Y:S02]  /*0cf0*/  IMAD.WIDE R10, R16, R17, UR8 ;  /* 0x00000008100a7e25 */ /* 0x000fe4000f8e0211 */
[----:B------:R-:W-:-:S05]  /*0d00*/  @!P0 SEL R17, RZ, 0x1, P2 ;  /* 0x00000001ff118807 */ /* 0x000fca0001000000 */
[----:B------:R1:W-:Y:S04]  /*0d10*/  @!P0 STG.E desc[UR18][R10.64], R17 ;  /* 0x000000110a008986 */ /* 0x0003e8000c101912 */
[----:B------:R-:W2:Y:S04]  /*0d20*/  @!P1 LDG.E.64 R14, desc[UR18][R6.64+0x400] ;  /* 0x00040012060e9981 */ /* 0x000ea8000c1e1b00 */
[----:B0-----:R-:W2:Y:S01]  /*0d30*/  @!P1 LDG.E.64 R12, desc[UR18][R8.64+0x400] ;  /* 0x00040012080c9981 */ /* 0x001ea2000c1e1b00 */
[----:B------:R-:W-:-:S05]  /*0d40*/  VIADD R5, R2, 0x180 ;  /* 0x0000018002057836 */ /* 0x000fca0000000000 */
        /* <DEDUP_REMOVED lines=13> */
[----:B------:R-:W-:-:S04]  /*0e20*/  IADD3 R16, PT, PT, R2, 0x280, RZ ;  /* 0x0000028002107810 */ /* 0x000fc80007ffe0ff */
        /* <DEDUP_REMOVED lines=15> */
[----:B------:R-:W-:Y:S03]  /*0f20*/  BSSY.RECONVERGENT B0, `(.L_x_265) ;  /* 0x000000c000007945 */ /* 0x000fe60003800200 */
[----:B------:R-:W-:Y:S01]  /*0f30*/  ISETP.NE.AND P1, PT, R4, R3, PT ;  /* 0x000000030400720c */ /* 0x000fe20003f25270 */
[----:B--2---:R-:W-:-:S06]  /*0f40*/  @!P2 DSETP.GEU.AND P0, PT, R12, R14, PT ;  /* 0x0000000e0c00a22a */ /* 0x004fcc0003f0e000 */
[----:B0-----:R-:W-:Y:S02]  /*0f50*/  @!P2 SEL R5, RZ, 0x1, P0 ;  /* 0x00000001ff05a807 */ /* 0x001fe40000000000 */
[----:B------:R-:W-:-:S03]  /*0f60*/  ISETP.GE.AND P0, PT, R2, UR10, PT ;  /* 0x0000000a02007c0c */ /* 0x000fc6000bf06270 */
[----:B------:R1:W-:Y:S10]  /*0f70*/  @!P2 STG.E desc[UR18][R10.64+0xa00], R5 ;  /* 0x000a00050a00a986 */ /* 0x0003f4000c101912 */
[----:B------:R-:W-:Y:S05]  /*0f80*/  @P0 BRA `(.L_x_266) ;  /* 0x0000000000140947 */ /* 0x000fea0003800000 */
[----:B------:R-:W2:Y:S04]  /*0f90*/  LDG.E.64 R6, desc[UR18][R6.64+0x1800] ;  /* 0x0018001206067981 */ /* 0x000ea8000c1e1b00 */
[----:B------:R-:W2:Y:S02]  /*0fa0*/  LDG.E.64 R8, desc[UR18][R8.64+0x1800] ;  /* 0x0018001208087981 */ /* 0x000ea4000c1e1b00 */
[----:B--2---:R-:W-:-:S06]  /*0fb0*/  DSETP.GEU.AND P0, PT, R6, R8, PT ;  /* 0x000000080600722a */ /* 0x004fcc0003f0e000 */
[----:B-1----:R-:W-:-:S05]  /*0fc0*/  SEL R5, RZ, 0x1, P0 ;  /* 0x00000001ff057807 */ /* 0x002fca0000000000 */
[----:B------:R0:W-:Y:S03]  /*0fd0*/  STG.E desc[UR18][R10.64+0xc00], R5 ;  /* 0x000c00050a007986 */ /* 0x0001e6000c101912 */
.L_x_266:
[----:B------:R-:W-:Y:S05]  /*0fe0*/  BSYNC.RECONVERGENT B0 ;  /* 0x0000000000007941 */ /* 0x000fea0003800200 */
.L_x_265:
[----:B------:R-:W-:Y:S05]  /*0ff0*/  @P1 BRA `(.L_x_267) ;  /* 0xfffffff800d81947 */ /* 0x000fea000383ffff */
.L_x_264:
[----:B------:R-:W-:-:S13]  /*1000*/  ISETP.NE.AND P0, PT, RZ, UR11, PT ;  /* 0x0000000bff007c0c */ /* 0x000fda000bf05270 */
[----:B------:R-:W-:Y:S05]  /*1010*/  @!P0 EXIT ;  /* 0x000000000000894d */ /* 0x000fea0003800000 */
[----:B------:R-:W0:Y:S01]  /*1020*/  LDC R2, c[0x0][0x384] ;  /* 0x0000e100ff027b82 */ /* 0x000e220000000800 */
[----:B------:R-:W-:Y:S01]  /*1030*/  UISETP.GE.U32.AND UP0, UPT, UR11, 0x4, UPT ;  /* 0x000000040b00788c */ /* 0x000fe2000bf06070 */
[----:B01----:R-:W-:-:S04]  /*1040*/  LOP3.LUT R5, R2, 0x3, RZ, 0xc0, !PT ;  /* 0x0000000302057812 */ /* 0x003fc800078ec0ff */
[----:B------:R-:W-:-:S04]  /*1050*/  ISETP.NE.AND P0, PT, R5, RZ, PT ;  /* 0x000000ff0500720c */ /* 0x000fc80003f05270 */
[----:B------:R-:W-:Y:S09]  /*1060*/  BRA.U !UP0, `(.L_x_268) ;  /* 0x0000000108cc7547 */ /* 0x000ff2000b800000 */
[----:B------:R-:W-:Y:S01]  /*1070*/  IMAD R4, R3, 0x80, R0 ;  /* 0x0000008003047824 */ /* 0x000fe200078e0200 */
[----:B------:R-:W-:Y:S01]  /*1080*/  MOV R9, 0x8 ;  /* 0x0000000800097802 */ /* 0x000fe20000000f00 */
[----:B------:R-:W-:-:S03]  /*1090*/  IMAD.MOV.U32 R7, RZ, RZ, 0x8 ;  /* 0x00000008ff077424 */ /* 0x000fc600078e00ff */
[----:B------:R-:W-:-:S13]  /*10a0*/  ISETP.GE.AND P2, PT, R4, UR10, PT ;  /* 0x0000000a04007c0c */ /* 0x000fda000bf46270 */
[----:B------:R-:W-:-:S04]  /*10b0*/  @!P2 IMAD.WIDE R6, R4, R7, UR4 ;  /* 0x000000040406ae25 */ /* 0x000fc8000f8e0207 */
[C---:B------:R-:W-:Y:S02]  /*10c0*/  @!P2 IMAD.WIDE R8, R4.reuse, R9, UR6 ;  /* 0x000000060408ae25 */ /* 0x040fe4000f8e0209 */
[----:B------:R-:W2:Y:S04]  /*10d0*/  @!P2 LDG.E.64 R6, desc[UR18][R6.64] ;  /* 0x000000120606a981 */ /* 0x000ea8000c1e1b00 */
[----:B------:R-:W2:Y:S01]  /*10e0*/  @!P2 LDG.E.64 R8, desc[UR18][R8.64] ;  /* 0x000000120808a981 */ /* 0x000ea2000c1e1b00 */
[----:B------:R-:W-:Y:S01]  /*10f0*/  VIADD R14, R4, 0x80 ;  /* 0x00000080040e7836 */ /* 0x000fe20000000000 */
[----:B------:R-:W-:Y:S01]  /*1100*/  MOV R13, 0x8 ;  /* 0x00000008000d7802 */ /* 0x000fe20000000f00 */
[----:B------:R-:W-:Y:S02]  /*1110*/  IMAD.MOV.U32 R11, RZ, RZ, 0x4 ;  /* 0x00000004ff0b7424 */ /* 0x000fe400078e00ff */
[----:B------:R-:W-:Y:S01]  /*1120*/  IMAD.MOV.U32 R17, RZ, RZ, 0x8 ;  /* 0x00000008ff117424 */ /* 0x000fe200078e00ff */
[----:B------:R-:W-:Y:S01]  /*1130*/  ISETP.GE.AND P1, PT, R14, UR10, PT ;  /* 0x0000000a0e007c0c */ /* 0x000fe2000bf26270 */
[----:B------:R-:W-:-:S12]  /*1140*/  @!P2 IMAD.WIDE R10, R4, R11, UR8 ;  /* 0x00000008040aae25 */ /* 0x000fd8000f8e020b */
[----:B------:R-:W-:Y:S01]  /*1150*/  @!P1 IMAD.WIDE R12, R14, R13, UR4 ;  /* 0x000000040e0c9e25 */ /* 0x000fe2000f8e020d */
[----:B--2---:R-:W-:-:S03]  /*1160*/  @!P2 DSETP.GEU.AND P3, PT, R6, R8, PT ;  /* 0x000000080600a22a */ /* 0x004fc60003f6e000 */
[----:B------:R-:W-:-:S03]  /*1170*/  @!P1 IMAD.WIDE R6, R14, R17, UR6 ;  /* 0x000000060e069e25 */ /* 0x000fc6000f8e0211 */
[----:B------:R-:W-:-:S05]  /*1180*/  @!P2 SEL R15, RZ, 0x1, P3 ;  /* 0x00000001ff0fa807 */ /* 0x000fca0001800000 */
[----:B------:R0:W-:Y:S04]  /*1190*/  @!P2 STG.E desc[UR18][R10.64], R15 ;  /* 0x0000000f0a00a986 */ /* 0x0001e8000c101912 */
[----:B------:R-:W2:Y:S04]  /*11a0*/  @!P1 LDG.E.64 R12, desc[UR18][R12.64] ;  /* 0x000000120c0c9981 */ /* 0x000ea8000c1e1b00 */
[----:B------:R-:W2:Y:S01]  /*11b0*/  @!P1 LDG.E.64 R6, desc[UR18][R6.64] ;  /* 0x0000001206069981 */ /* 0x000ea2000c1e1b00 */
[----:B------:R-:W-:Y:S02]  /*11c0*/  VIADD R16, R4, 0x100 ;  /* 0x0000010004107836 */ /* 0x000fe40000000000 */
[----:B------:R-:W-:-:S02]  /*11d0*/  HFMA2 R9, -RZ, RZ, 0, 2.384185791015625e-07 ;  /* 0x00000004ff097431 */ /* 0x000fc400000001ff */
[----:B------:R-:W-:Y:S02]  /*11e0*/  IMAD.MOV.U32 R19, RZ, RZ, 0x8 ;  /* 0x00000008ff137424 */ /* 0x000fe400078e00ff */
[----:B------:R-:W-:Y:S01]  /*11f0*/  IMAD.MOV.U32 R21, RZ, RZ, 0x8 ;  /* 0x00000008ff157424 */ /* 0x000fe200078e00ff */
[----:B------:R-:W-:Y:S01]  /*1200*/  ISETP.GE.AND P2, PT, R16, UR10, PT ;  /* 0x0000000a10007c0c */ /* 0x000fe2000bf46270 */
[----:B------:R-:W-:-:S12]  /*1210*/  @!P1 IMAD.WIDE R8, R14, R9, UR8 ;  /* 0x000000080e089e25 */ /* 0x000fd8000f8e0209 */
[----:B0-----:R-:W-:Y:S01]  /*1220*/  @!P2 IMAD.WIDE R10, R16, R19, UR4 ;  /* 0x00000004100aae25 */ /* 0x001fe2000f8e0213 */
[----:B--2---:R-:W-:-:S03]  /*1230*/  @!P1 DSETP.GEU.AND P3, PT, R12, R6, PT ;  /* 0x000000060c00922a */ /* 0x004fc60003f6e000 */
[----:B------:R-:W-:-:S03]  /*1240*/  @!P2 IMAD.WIDE R12, R16, R21, UR6 ;  /* 0x00000006100cae25 */ /* 0x000fc6000f8e0215 */
[----:B------:R-:W-:-:S05]  /*1250*/  @!P1 SEL R17, RZ, 0x1, P3 ;  /* 0x00000001ff119807 */ /* 0x000fca0001800000 */
[----:B------:R0:W-:Y:S04]  /*1260*/  @!P1 STG.E desc[UR18][R8.64], R17 ;  /* 0x0000001108009986 */ /* 0x0001e8000c101912 */
[----:B------:R-:W2:Y:S04]  /*1270*/  @!P2 LDG.E.64 R10, desc[UR18][R10.64] ;  /* 0x000000120a0aa981 */ /* 0x000ea8000c1e1b00 */
[----:B------:R-:W2:Y:S01]  /*1280*/  @!P2 LDG.E.64 R12, desc[UR18][R12.64] ;  /* 0x000000120c0ca981 */ /* 0x000ea2000c1e1b00 */
[----:B------:R-:W-:Y:S01]  /*1290*/  IADD3 R4, PT, PT, R4, 0x180, RZ ;  /* 0x0000018004047810 */ /* 0x000fe20007ffe0ff */
[----:B------:R-:W-:-:S03]  /*12a0*/  IMAD.MOV.U32 R7, RZ, RZ, 0x4 ;  /* 0x00000004ff077424 */ /* 0x000fc600078e00ff */
        /* <DEDUP_REMOVED lines=9> */
[----:B------:R-:W-:Y:S01]  /*1340*/  IMAD.MOV.U32 R13, RZ, RZ, 0x4 ;  /* 0x00000004ff0d7424 */ /* 0x000fe200078e00ff */
[----:B------:R-:W-:-:S03]  /*1350*/  IADD3 R3, PT, PT, R3, 0x4, RZ ;  /* 0x0000000403037810 */ /* 0x000fc60007ffe0ff */
[----:B------:R-:W-:Y:S01]  /*1360*/  @!P1 IMAD.WIDE R12, R4, R13, UR8 ;  /* 0x00000008040c9e25 */ /* 0x000fe2000f8e020d */
[----:B--2---:R-:W-:-:S06]  /*1370*/  @!P1 DSETP.GEU.AND P2, PT, R8, R10, PT ;  /* 0x0000000a0800922a */ /* 0x004fcc0003f4e000 */
[----:B------:R-:W-:-:S05]  /*1380*/  @!P1 SEL R17, RZ, 0x1, P2 ;  /* 0x00000001ff119807 */ /* 0x000fca0001000000 */
[----:B------:R0:W-:Y:S03]  /*1390*/  @!P1 STG.E desc[UR18][R12.64], R17 ;  /* 0x000000110c009986 */ /* 0x0001e6000c101912 */
.L_x_268:
[----:B------:R-:W-:Y:S05]  /*13a0*/  @!P0 EXIT ;  /* 0x000000000000894d */ /* 0x000fea0003800000 */
[----:B------:R-:W-:Y:S02]  /*13b0*/  ISETP.NE.AND P1, PT, R5, 0x1, PT ;  /* 0x000000010500780c */ /* 0x000fe40003f25270 */
[----:B------:R-:W-:-:S04]  /*13c0*/  LOP3.LUT R2, R2, 0x1, RZ, 0xc0, !PT ;  /* 0x0000000102027812 */ /* 0x000fc800078ec0ff */
[----:B------:R-:W-:-:S07]  /*13d0*/  ISETP.NE.U32.AND P0, PT, R2, 0x1, PT ;  /* 0x000000010200780c */ /* 0x000fce0003f05070 */
[----:B------:R-:W-:Y:S06]  /*13e0*/  @!P1 BRA `(.L_x_269) ;  /* 0x00000000006c9947 */ /* 0x000fec0003800000 */
[----:B------:R-:W-:Y:S01]  /*13f0*/  IMAD R8, R3, 0x80, R0 ;  /* 0x0000008003087824 */ /* 0x000fe200078e0200 */
[----:B0-----:R-:W-:Y:S01]  /*1400*/  MOV R7, 0x8 ;  /* 0x0000000800077802 */ /* 0x001fe20000000f00 */
        /* <DEDUP_REMOVED lines=25> */
.L_x_269:
[----:B------:R-:W-:Y:S05]  /*15a0*/  @P0 EXIT ;  /* 0x000000000000094d */ /* 0x000fea0003800000 */
[----:B------:R-:W-:-:S05]  /*15b0*/  IMAD R0, R3, 0x80, R0 ;  /* 0x0000008003007824 */ /* 0x000fca00078e0200 */
[----:B------:R-:W-:-:S13]  /*15c0*/  ISETP.GE.AND P0, PT, R0, UR10, PT ;  /* 0x0000000a00007c0c */ /* 0x000fda000bf06270 */
[----:B------:R-:W-:Y:S05]  /*15d0*/  @P0 EXIT ;  /* 0x000000000000094d */ /* 0x000fea0003800000 */
[----:B------:R-:W-:Y:S01]  /*15e0*/  MOV R5, 0x8 ;  /* 0x0000000800057802 */ /* 0x000fe20000000f00 */
[----:B------:R-:W-:-:S04]  /*15f0*/  IMAD.MOV.U32 R3, RZ, RZ, 0x8 ;  /* 0x00000008ff037424 */ /* 0x000fc800078e00ff */
[----:B------:R-:W-:-:S04]  /*1600*/  IMAD.WIDE R2, R0, R3, UR4 ;  /* 0x0000000400027e25 */ /* 0x000fc8000f8e0203 */
[----:B------:R-:W-:Y:S02]  /*1610*/  IMAD.WIDE R4, R0, R5, UR6 ;  /* 0x0000000600047e25 */ /* 0x000fe4000f8e0205 */
[----:B------:R-:W2:Y:S04]  /*1620*/  LDG.E.64 R2, desc[UR18][R2.64] ;  /* 0x0000001202027981 */ /* 0x000ea8000c1e1b00 */
[----:B------:R-:W2:Y:S01]  /*1630*/  LDG.E.64 R4, desc[UR18][R4.64] ;  /* 0x0000001204047981 */ /* 0x000ea2000c1e1b00 */
[----:B01----:R-:W-:-:S04]  /*1640*/  IMAD.MOV.U32 R7, RZ, RZ, 0x4 ;  /* 0x00000004ff077424 */ /* 0x003fc800078e00ff */
[----:B------:R-:W-:Y:S01]  /*1650*/  IMAD.WIDE R6, R0, R7, UR8 ;  /* 0x0000000800067e25 */ /* 0x000fe2000f8e0207 */
[----:B--2---:R-:W-:-:S06]  /*1660*/  DSETP.GEU.AND P0, PT, R2, R4, PT ;  /* 0x000000040200722a */ /* 0x004fcc0003f0e000 */
[----:B------:R-:W-:-:S05]  /*1670*/  SEL R9, RZ, 0x1, P0 ;  /* 0x00000001ff097807 */ /* 0x000fca0000000000 */
[----:B------:R-:W-:Y:S01]  /*1680*/  STG.E desc[UR18][R6.64], R9 ;  /* 0x0000000906007986 */ /* 0x000fe2000c101912 */
[----:B------:R-:W-:Y:S05]  /*1690*/  EXIT ;  /* 0x000000000000794d */ /* 0x000fea0003800000 */
.L_x_270:
        /* <DEDUP_REMOVED lines=14> */
.L_x_281:


//--------------------- .text._ZN3cub18CUB_300001_SM_10006detail8for_each13static_kernelINS2_12policy_hub_t12policy_500_tEmN6thrust24THRUST_300001_SM_1000_NS8cuda_cub20__uninitialized_fill7functorINS7_10device_ptrIiEEiEEEEvT0_T1_ --------------------------
	.section	.text._ZN3cub18CUB_300001_SM_10006detail8for_each13static_kernelINS2_12policy_hub_t12policy_500_tEmN6thrust24THRUST_300001_SM_1000_NS8cuda_cub20__uninitialized_fill7functorINS7_10device_ptrIiEEiEEEEvT0_T1_,"ax",@progbits
	.align	128
        .global         _ZN3cub18CUB_300001_SM_10006detail8for_each13static_kernelINS2_12policy_hub_t12policy_500_tEmN6thrust24THRUST_300001_SM_1000_NS8cuda_cub20__uninitialized_fill7functorINS7_10device_ptrIiEEiEEEEvT0_T1_
        .type           _ZN3cub18CUB_300001_SM_10006detail8for_each13static_kernelINS2_12policy_hub_t12policy_500_tEmN6thrust24THRUST_300001_SM_1000_NS8cuda_cub20__uninitialized_fill7functorINS7_10device_ptrIiEEiEEEEvT0_T1_,@function
        .size           _ZN3cub18CUB_300001_SM_10006detail8for_each13static_kernelINS2_12policy_hub_t12policy_500_tEmN6thrust24THRUST_300001_SM_1000_NS8cuda_cub20__uninitialized_fill7functorINS7_10device_ptrIiEEiEEEEvT0_T1_,(.L_x_282 - _ZN3cub18CUB_300001_SM_10006detail8for_each13static_kernelINS2_12policy_hub_t12policy_500_tEmN6thrust24THRUST_300001_SM_1000_NS8cuda_cub20__uninitialized_fill7functorINS7_10device_ptrIiEEiEEEEvT0_T1_)
        .other          _ZN3cub18CUB_300001_SM_10006detail8for_each13static_kernelINS2_12policy_hub_t12policy_500_tEmN6thrust24THRUST_300001_SM_1000_NS8cuda_cub20__uninitialized_fill7functorINS7_10device_ptrIiEEiEEEEvT0_T1_,@"STO_CUDA_ENTRY STV_DEFAULT"
_ZN3cub18CUB_300001_SM_10006detail8for_each13static_kernelINS2_12policy_hub_t12policy_500_tEmN6thrust24THRUST_300001_SM_1000_NS8cuda_cub20__uninitialized_fill7functorINS7_10device_ptrIiEEiEEEEvT0_T1_:
.text._ZN3cub18CUB_300001_SM_10006detail8for_each13static_kernelINS2_12policy_hub_t12policy_500_tEmN6thrust24THRUST_300001_SM_1000_NS8cuda_cub20__uninitialized_fill7functorINS7_10device_ptrIiEEiEEEEvT0_T1_:
[----:B------:R-:W-:Y:S08]  /*0000*/  LDC R1, c[0x0][0x37c] ;  /* 0x0000df00ff017b82 */ /* 0x000ff00000000800 */
[----:B------:R-:W0:Y:S01]  /*0010*/  S2UR UR4, SR_CTAID.X ;  /* 0x00000000000479c3 */ /* 0x000e220000002500 */
[----:B------:R-:W1:Y:S01]  /*0020*/  LDCU.64 UR6, c[0x0][0x380] ;  /* 0x00007000ff0677ac */ /* 0x000e620008000a00 */
[----:B------:R-:W2:Y:S01]  /*0030*/  LDCU.64 UR8, c[0x0][0x358] ;  /* 0x00006b00ff0877ac */ /* 0x000ea20008000a00 */
[----:B0-----:R-:W-:-:S04]  /*0040*/  UIMAD.WIDE.U32 UR4, UR4, 0x200, URZ ;  /* 0x00000200040478a5 */ /* 0x001fc8000f8e00ff */
[----:B-1----:R-:W-:-:S04]  /*0050*/  UIADD3 UR6, UP0, UPT, -UR4, UR6, URZ ;  /* 0x0000000604067290 */ /* 0x002fc8000ff1e1ff */
[----:B------:R-:W-:Y:S02]  /*0060*/  UIADD3.X UR7, UPT, UPT, ~UR5, UR7, URZ, UP0, !UPT ;  /* 0x0000000705077290 */ /* 0x000fe400087fe5ff */
[----:B------:R-:W-:-:S04]  /*0070*/  UISETP.GE.U32.AND UP0, UPT, UR6, 0x200, UPT ;  /* 0x000002000600788c */ /* 0x000fc8000bf06070 */
[----:B------:R-:W-:-:S09]  /*0080*/  UISETP.GE.U32.AND.EX UP0, UPT, UR7, URZ, UPT, UP0 ;  /* 0x000000ff0700728c */ /* 0x000fd2000bf06100 */
[----:B--2---:R-:W-:Y:S05]  /*0090*/  BRA.U !UP0, `(.L_x_271) ;  /* 0x0000000108287547 */ /* 0x004fea000b800000 */
[----:B------:R-:W0:Y:S01]  /*00a0*/  S2R R0, SR_TID.X ;  /* 0x0000000000007919 */ /* 0x000e220000002100 */
[----:B------:R-:W1:Y:S01]  /*00b0*/  LDCU.64 UR6, c[0x0][0x388] ;  /* 0x00007100ff0677ac */ /* 0x000e620008000a00 */
[----:B------:R-:W2:Y:S01]  /*00c0*/  LDC R5, c[0x0][0x390] ;  /* 0x0000e400ff057b82 */ /* 0x000ea20000000800 */
[----:B0-----:R-:W-:-:S05]  /*00d0*/  IADD3 R0, P0, PT, R0, UR4, RZ ;  /* 0x0000000400007c10 */ /* 0x001fca000ff1e0ff */
[----:B------:R-:W-:Y:S01]  /*00e0*/  IMAD.X R3, RZ, RZ, UR5, P0 ;  /* 0x00000005ff037e24 */ /* 0x000fe200080e06ff */
[----:B-1----:R-:W-:-:S04]  /*00f0*/  LEA R2, P0, R0, UR6, 0x2 ;  /* 0x0000000600027c11 */ /* 0x002fc8000f8010ff */
[----:B------:R-:W-:-:S05]  /*0100*/  LEA.HI.X R3, R0, UR7, R3, 0x2, P0 ;  /* 0x0000000700037c11 */ /* 0x000fca00080f1403 */
[----:B--2---:R-:W-:Y:S04]  /*0110*/  STG.E desc[UR8][R2.64], R5 ;  /* 0x0000000502007986 */ /* 0x004fe8000c101908 */
[----:B------:R-:W-:Y:S01]  /*0120*/  STG.E desc[UR8][R2.64+0x400], R5 ;  /* 0x0004000502007986 */ /* 0x000fe2000c101908 */
[----:B------:R-:W-:Y:S05]  /*0130*/  EXIT ;  /* 0x000000000000794d */ /* 0x000fea0003800000 */
.L_x_271:
[----:B------:R-:W0:Y:S01]  /*0140*/  S2R R0, SR_TID.X ;  /* 0x0000000000007919 */ /* 0x000e220000002100 */
[----:B------:R-:W-:Y:S01]  /*0150*/  IMAD.U32 R2, RZ, RZ, UR7 ;  /* 0x00000007ff027e24 */ /* 0x000fe2000f8e00ff */
[----:B------:R-:W1:Y:S01]  /*0160*/  LDCU.64 UR10, c[0x0][0x388] ;  /* 0x00007100ff0a77ac */ /* 0x000e620008000a00 */
[----:B------:R-:W-:Y:S01]  /*0170*/  IMAD.U32 R4, RZ, RZ, UR7 ;  /* 0x00000007ff047e24 */ /* 0x000fe2000f8e00ff */
[----:B0-----:R-:W-:-:S04]  /*0180*/  ISETP.LT.U32.AND P0, PT, R0, UR6, PT ;  /* 0x0000000600007c0c */ /* 0x001fc8000bf01070 */
[----:B------:R-:W-:Y:S01]  /*0190*/  ISETP.GT.U32.AND.EX P0, PT, R2, RZ, PT, P0 ;  /* 0x000000ff0200720c */ /* 0x000fe20003f04100 */
[C---:B------:R-:W-:Y:S01]  /*01a0*/  VIADD R2, R0.reuse, 0x100 ;  /* 0x0000010000027836 */ /* 0x040fe20000000000 */
[----:B------:R-:W-:-:S04]  /*01b0*/  IADD3 R0, P2, PT, R0, UR4, RZ ;  /* 0x0000000400007c10 */ /* 0x000fc8000ff5e0ff */
[----:B------:R-:W-:Y:S01]  /*01c0*/  ISETP.LT.U32.AND P1, PT, R2, UR6, PT ;  /* 0x0000000602007c0c */ /* 0x000fe2000bf21070 */
[----:B------:R-:W-:Y:S01]  /*01d0*/  IMAD.X R3, RZ, RZ, UR5, P2 ;  /* 0x00000005ff037e24 */ /* 0x000fe200090e06ff */
[----:B-1----:R-:W-:Y:S02]  /*01e0*/  LEA R2, P2, R0, UR10, 0x2 ;  /* 0x0000000a00027c11 */ /* 0x002fe4000f8410ff */
[----:B------:R-:W-:Y:S02]  /*01f0*/  ISETP.GT.U32.AND.EX P1, PT, R4, RZ, PT, P1 ;  /* 0x000000ff0400720c */ /* 0x000fe40003f24110 */
[----:B------:R-:W-:Y:S01]  /*0200*/  LEA.HI.X R3, R0, UR11, R3, 0x2, P2 ;  /* 0x0000000b00037c11 */ /* 0x000fe200090f1403 */
[----:B------:R-:W0:Y:S04]  /*0210*/  @P0 LDC R5, c[0x0][0x390] ;  /* 0x0000e400ff050b82 */ /* 0x000e280000000800 */
[----:B0-----:R0:W-:Y:S06]  /*0220*/  @P0 STG.E desc[UR8][R2.64], R5 ;  /* 0x0000000502000986 */ /* 0x0011ec000c101908 */
[----:B------:R-:W-:Y:S05]  /*0230*/  @!P1 EXIT ;  /* 0x000000000000994d */ /* 0x000fea0003800000 */
[----:B0-----:R-:W0:Y:S02]  /*0240*/  LDC R5, c[0x0][0x390] ;  /* 0x0000e400ff057b82 */ /* 0x001e240000000800 */
[----:B0-----:R-:W-:Y:S01]  /*0250*/  STG.E desc[UR8][R2.64+0x400], R5 ;  /* 0x0004000502007986 */ /* 0x001fe2000c101908 */
[----:B------:R-:W-:Y:S05]  /*0260*/  EXIT ;  /* 0x000000000000794d */ /* 0x000fea0003800000 */
.L_x_272:
        /* <DEDUP_REMOVED lines=9> */
.L_x_282:


//--------------------- .text._ZN3cub18CUB_300001_SM_10006detail11EmptyKernelIvEEvv --------------------------
	.section	.text._ZN3cub18CUB_300001_SM_10006detail11EmptyKernelIvEEvv,"ax",@progbits
	.align	128
        .global         _ZN3cub18CUB_300001_SM_10006detail11EmptyKernelIvEEvv
        .type           _ZN3cub18CUB_300001_SM_10006detail11EmptyKernelIvEEvv,@function
        .size           _ZN3cub18CUB_300001_SM_10006detail11EmptyKernelIvEEvv,(.L_x_283 - _ZN3cub18CUB_300001_SM_10006detail11EmptyKernelIvEEvv)
        .other          _ZN3cub18CUB_300001_SM_10006detail11EmptyKernelIvEEvv,@"STO_CUDA_ENTRY STV_DEFAULT"
_ZN3cub18CUB_300001_SM_10006detail11EmptyKernelIvEEvv:
.text._ZN3cub18CUB_300001_SM_10006detail11EmptyKernelIvEEvv:
[----:B------:R-:W-:Y:S01]  /*0000*/  LDC R1, c[0x0][0x37c] ;  /* 0x0000df00ff017b82 */ /* 0x000fe20000000800 */
[----:B------:R-:W-:Y:S05]  /*0010*/  EXIT ;  /* 0x000000000000794d */ /* 0x000fea0003800000 */
.L_x_273:
        /* <DEDUP_REMOVED lines=14> */
.L_x_283:


//--------------------- .nv.shared._ZN3cub18CUB_300001_SM_10006detail6reduce28DeviceReduceSingleTileKernelINS2_10policy_hubIiyN4cuda3std3__44plusIiEEE10Policy1000EPiSC_iS9_iiNS7_10__identityEEEvT0_T1_T2_T3_T4_T6_ --------------------------
	.section	.nv.shared._ZN3cub18CUB_300001_SM_10006detail6reduce28DeviceReduceSingleTileKernelINS2_10policy_hubIiyN4cuda3std3__44plusIiEEE10Policy1000EPiSC_iS9_iiNS7_10__identityEEEvT0_T1_T2_T3_T4_T6_,"aw",@nobits
	.sectionflags	@""
	.align	4
.nv.shared._ZN3cub18CUB_300001_SM_10006detail6reduce28DeviceReduceSingleTileKernelINS2_10policy_hubIiyN4cuda3std3__44plusIiEEE10Policy1000EPiSC_iS9_iiNS7_10__identityEEEvT0_T1_T2_T3_T4_T6_:
	.zero		1068


//--------------------- .nv.shared.reserved.0     --------------------------
	.section	.nv.shared.reserved.0,"aw",@nobits
	.weak		__nv_reservedSMEM_offset_0_alias
	.size		__nv_reservedSMEM_offset_0_alias, 0, 64
	.other		__nv_reservedSMEM_offset_0_alias,@"STO_CUDA_RESERVED_SHARED STV_DEFAULT"
__nv_reservedSMEM_offset_0_alias:
	.zero		0
	.zero		64


//--------------------- .nv.global                --------------------------
	.section	.nv.global,"aw",@nobits
.nv.global:
	.type		_ZN30_INTERNAL_4678b02e_4_k_cu_main6thrust24THRUST_300001_SM_1000_NS3seqE,@object
	.size		_ZN30_INTERNAL_4678b02e_4_k_cu_main6thrust24THRUST_300001_SM_1000_NS3seqE,(_ZN30_INTERNAL_4678b02e_4_k_cu_main4cuda3std3__48in_placeE - _ZN30_INTERNAL_4678b02e_4_k_cu_main6thrust24THRUST_300001_SM_1000_NS3seqE)
_ZN30_INTERNAL_4678b02e_4_k_cu_main6thrust24THRUST_300001_SM_1000_NS3seqE:
	.zero		1
	.type		_ZN30_INTERNAL_4678b02e_4_k_cu_main4cuda3std3__48in_placeE,@object
	.size		_ZN30_INTERNAL_4678b02e_4_k_cu_main4cuda3std3__48in_placeE,(_ZN30_INTERNAL_4678b02e_4_k_cu_main4cuda3std6ranges3__45__cpo4sizeE - _ZN30_INTERNAL_4678b02e_4_k_cu_main4cuda3std3__48in_placeE)
_ZN30_INTERNAL_4678b02e_4_k_cu_main4cuda3std3__48in_placeE:
	.zero		1
	.type		_ZN30_INTERNAL_4678b02e_4_k_cu_main4cuda3std6ranges3__45__cpo4sizeE,@object
	.size		_ZN30_INTERNAL_4678b02e_4_k_cu_main4cuda3std6ranges3__45__cpo4sizeE,(_ZN30_INTERNAL_4678b02e_4_k_cu_main6thrust24THRUST_300001_SM_1000_NS12placeholders2_3E - _ZN30_INTERNAL_4678b02e_4_k_cu_main4cuda3std6ranges3__45__cpo4sizeE)
_ZN30_INTERNAL_4678b02e_4_k_cu_main4cuda3std6ranges3__45__cpo4sizeE:
	.zero		1
	.type		_ZN30_INTERNAL_4678b02e_4_k_cu_main6thrust24THRUST_300001_SM_1000_NS12placeholders2_3E,@object
	.size		_ZN30_INTERNAL_4678b02e_4_k_cu_main6thrust24THRUST_300001_SM_1000_NS12placeholders2_3E,(_ZN30_INTERNAL_4678b02e_4_k_cu_main4cuda3std3__45__cpo6cbeginE - _ZN30_INTERNAL_4678b02e_4_k_cu_main6thrust24THRUST_300001_SM_1000_NS12placeholders2_3E)
_ZN30_INTERNAL_4678b02e_4_k_cu_main6thrust24THRUST_300001_SM_1000_NS12placeholders2_3E:
	.zero		1
	.type		_ZN30_INTERNAL_4678b02e_4_k_cu_main4cuda3std3__45__cpo6cbeginE,@object
	.size		_ZN30_INTERNAL_4678b02e_4_k_cu_main4cuda3std3__45__cpo6cbeginE,(_ZN30_INTERNAL_4678b02e_4_k_cu_main4cuda3std6ranges3__45__cpo6cbeginE - _ZN30_INTERNAL_4678b02e_4_k_cu_main4cuda3std3__45__cpo6cbeginE)
_ZN30_INTERNAL_4678b02e_4_k_cu_main4cuda3std3__45__cpo6cbeginE:
	.zero		1
	.type		_ZN30_INTERNAL_4678b02e_4_k_cu_main4cuda3std6ranges3__45__cpo6cbeginE,@object
	.size		_ZN30_INTERNAL_4678b02e_4_k_cu_main4cuda3std6ranges3__45__cpo6cbeginE,(_ZN30_INTERNAL_4678b02e_4_k_cu_main6thrust24THRUST_300001_SM_1000_NS12placeholders2_7E - _ZN30_INTERNAL_4678b02e_4_k_cu_main4cuda3std6ranges3__45__cpo6cbeginE)
_ZN30_INTERNAL_4678b02e_4_k_cu_main4cuda3std6ranges3__45__cpo6cbeginE:
	.zero		1
	.type		_ZN30_INTERNAL_4678b02e_4_k_cu_main6thrust24THRUST_300001_SM_1000_NS12placeholders2_7E,@object
	.size		_ZN30_INTERNAL_4678b02e_4_k_cu_main6thrust24THRUST_300001_SM_1000_NS12placeholders2_7E,(_ZN30_INTERNAL_4678b02e_4_k_cu_main4cuda3std3__45__cpo7crbeginE - _ZN30_INTERNAL_4678b02e_4_k_cu_main6thrust24THRUST_300001_SM_1000_NS12placeholders2_7E)
_ZN30_INTERNAL_4678b02e_4_k_cu_main6thrust24THRUST_300001_SM_1000_NS12placeholders2_7E:
	.zero		1
	.type		_ZN30_INTERNAL_4678b02e_4_k_cu_main4cuda3std3__45__cpo7crbeginE,@object
	.size		_ZN30_INTERNAL_4678b02e_4_k_cu_main4cuda3std3__45__cpo7crbeginE,(_ZN30_INTERNAL_4678b02e_4_k_cu_main4cuda3std6ranges3__45__cpo4nextE - _ZN30_INTERNAL_4678b02e_4_k_cu_main4cuda3std3__45__cpo7crbeginE)
_ZN30_INTERNAL_4678b02e_4_k_cu_main4cuda3std3__45__cpo7crbeginE:
	.zero		1
	.type		_ZN30_INTERNAL_4678b02e_4_k_cu_main4cuda3std6ranges3__45__cpo4nextE,@object
	.size		_ZN30_INTERNAL_4678b02e_4_k_cu_main4cuda3std6ranges3__45__cpo4nextE,(_ZN30_INTERNAL_4678b02e_4_k_cu_main4cuda3std6ranges3__45__cpo4swapE - _ZN30_INTERNAL_4678b02e_4_k_cu_main4cuda3std6ranges3__45__cpo4nextE)
_ZN30_INTERNAL_4678b02e_4_k_cu_main4cuda3std6ranges3__45__cpo4nextE:
	.zero		1
	.type		_ZN30_INTERNAL_4678b02e_4_k_cu_main4cuda3std6ranges3__45__cpo4swapE,@object
	.size		_ZN30_INTERNAL_4678b02e_4_k_cu_main4cuda3std6ranges3__45__cpo4swapE,(_ZN30_INTERNAL_4678b02e_4_k_cu_main6thrust24THRUST_300001_SM_1000_NS8cuda_cub10par_nosyncE - _ZN30_INTERNAL_4678b02e_4_k_cu_main4cuda3std6ranges3__45__cpo4swapE)
_ZN30_INTERNAL_4678b02e_4_k_cu_main4cuda3std6ranges3__45__cpo4swapE:
	.zero		1
	.type		_ZN30_INTERNAL_4678b02e_4_k_cu_main6thrust24THRUST_300001_SM_1000_NS8cuda_cub10par_nosyncE,@object
	.size		_ZN30_INTERNAL_4678b02e_4_k_cu_main6thrust24THRUST_300001_SM_1000_NS8cuda_cub10par_nosyncE,(_ZN30_INTERNAL_4678b02e_4_k_cu_main6thrust24THRUST_300001_SM_1000_NS12placeholders2_9E - _ZN30_INTERNAL_4678b02e_4_k_cu_main6thrust24THRUST_300001_SM_1000_NS8cuda_cub10par_nosyncE)
_ZN30_INTERNAL_4678b02e_4_k_cu_main6thrust24THRUST_300001_SM_1000_NS8cuda_cub10par_nosyncE:
	.zero		1
	.type		_ZN30_INTERNAL_4678b02e_4_k_cu_main6thrust24THRUST_300001_SM_1000_NS12placeholders2_9E,@object
	.size		_ZN30_INTERNAL_4678b02e_4_k_cu_main6thrust24THRUST_300001_SM_1000_NS12placeholders2_9E,(_ZN30_INTERNAL_4678b02e_4_k_cu_main4cuda3std3__432_GLOBAL__N__4678b02e_4_k_cu_main6ignoreE - _ZN30_INTERNAL_4678b02e_4_k_cu_main6thrust24THRUST_300001_SM_1000_NS12placeholders2_9E)
_ZN30_INTERNAL_4678b02e_4_k_cu_main6thrust24THRUST_300001_SM_1000_NS12placeholders2_9E:
	.zero		1
	.type		_ZN30_INTERNAL_4678b02e_4_k_cu_main4cuda3std3__432_GLOBAL__N__4678b02e_4_k_cu_main6ignoreE,@object
	.size		_ZN30_INTERNAL_4678b02e_4_k_cu_main4cuda3std3__432_GLOBAL__N__4678b02e_4_k_cu_main6ignoreE,(_ZN30_INTERNAL_4678b02e_4_k_cu_main4cuda3std6ranges3__45__cpo4dataE - _ZN30_INTERNAL_4678b02e_4_k_cu_main4cuda3std3__432_GLOBAL__N__4678b02e_4_k_cu_main6ignoreE)
_ZN30_INTERNAL_4678b02e_4_k_cu_main4cuda3std3__432_GLOBAL__N__4678b02e_4_k_cu_main6ignoreE:
	.zero		1
	.type		_ZN30_INTERNAL_4678b02e_4_k_cu_main4cuda3std6ranges3__45__cpo4dataE,@object
	.size		_ZN30_INTERNAL_4678b02e_4_k_cu_main4cuda3std6ranges3__45__cpo4dataE,(_ZN30_INTERNAL_4678b02e_4_k_cu_main6thrust24THRUST_300001_SM_1000_NS12placeholders2_1E - _ZN30_INTERNAL_4678b02e_4_k_cu_main4cuda3std6ranges3__45__cpo4dataE)
_ZN30_INTERNAL_4678b02e_4_k_cu_main4cuda3std6ranges3__45__cpo4dataE:
	.zero		1
	.type		_ZN30_INTERNAL_4678b02e_4_k_cu_main6thrust24THRUST_300001_SM_1000_NS12placeholders2_1E,@object
	.size		_ZN30_INTERNAL_4678b02e_4_k_cu_main6thrust24THRUST_300001_SM_1000_NS12placeholders2_1E,(_ZN30_INTERNAL_4678b02e_4_k_cu_main4cuda3std3__45__cpo5beginE - _ZN30_INTERNAL_4678b02e_4_k_cu_main6thrust24THRUST_300001_SM_1000_NS12placeholders2_1E)
_ZN30_INTERNAL_4678b02e_4_k_cu_main6thrust24THRUST_300001_SM_1000_NS12placeholders2_1E:
	.zero		1
	.type		_ZN30_INTERNAL_4678b02e_4_k_cu_main4cuda3std3__45__cpo5beginE,@object
	.size		_ZN30_INTERNAL_4678b02e_4_k_cu_main4cuda3std3__45__cpo5beginE,(_ZN30_INTERNAL_4678b02e_4_k_cu_main4cuda3std6ranges3__45__cpo5beginE - _ZN30_INTERNAL_4678b02e_4_k_cu_main4cuda3std3__45__cpo5beginE)
_ZN30_INTERNAL_4678b02e_4_k_cu_main4cuda3std3__45__cpo5beginE:
	.zero		1
	.type		_ZN30_INTERNAL_4678b02e_4_k_cu_main4cuda3std6ranges3__45__cpo5beginE,@object
	.size		_ZN30_INTERNAL_4678b02e_4_k_cu_main4cuda3std6ranges3__45__cpo5beginE,(_ZN30_INTERNAL_4678b02e_4_k_cu_main6thrust24THRUST_300001_SM_1000_NS12placeholders2_5E - _ZN30_INTERNAL_4678b02e_4_k_cu_main4cuda3std6ranges3__45__cpo5beginE)
_ZN30_INTERNAL_4678b02e_4_k_cu_main4cuda3std6ranges3__45__cpo5beginE:
	.zero		1
	.type		_ZN30_INTERNAL_4678b02e_4_k_cu_main6thrust24THRUST_300001_SM_1000_NS12placeholders2_5E,@object
	.size		_ZN30_INTERNAL_4678b02e_4_k_cu_main6thrust24THRUST_300001_SM_1000_NS12placeholders2_5E,(_ZN30_INTERNAL_4678b02e_4_k_cu_main4cuda3std3__45__cpo6rbeginE - _ZN30_INTERNAL_4678b02e_4_k_cu_main6thrust24THRUST_300001_SM_1000_NS12placeholders2_5E)
_ZN30_INTERNAL_4678b02e_4_k_cu_main6thrust24THRUST_300001_SM_1000_NS12placeholders2_5E:
	.zero		1
	.type		_ZN30_INTERNAL_4678b02e_4_k_cu_main4cuda3std3__45__cpo6rbeginE,@object
	.size		_ZN30_INTERNAL_4678b02e_4_k_cu_main4cuda3std3__45__cpo6rbeginE,(_ZN30_INTERNAL_4678b02e_4_k_cu_main4cuda3std6ranges3__45__cpo7advanceE - _ZN30_INTERNAL_4678b02e_4_k_cu_main4cuda3std3__45__cpo6rbeginE)
_ZN30_INTERNAL_4678b02e_4_k_cu_main4cuda3std3__45__cpo6rbeginE:
	.zero		1
	.type		_ZN30_INTERNAL_4678b02e_4_k_cu_main4cuda3std6ranges3__45__cpo7advanceE,@object
	.size		_ZN30_INTERNAL_4678b02e_4_k_cu_main4cuda3std6ranges3__45__cpo7advanceE,(_ZN30_INTERNAL_4678b02e_4_k_cu_main4cuda3std3__47nulloptE - _ZN30_INTERNAL_4678b02e_4_k_cu_main4cuda3std6ranges3__45__cpo7advanceE)
_ZN30_INTERNAL_4678b02e_4_k_cu_main4cuda3std6ranges3__45__cpo7advanceE:
	.zero		1
	.type		_ZN30_INTERNAL_4678b02e_4_k_cu_main4cuda3std3__47nulloptE,@object
	.size		_ZN30_INTERNAL_4678b02e_4_k_cu_main4cuda3std3__47nulloptE,(_ZN30_INTERNAL_4678b02e_4_k_cu_main4cuda3std6ranges3__45__cpo8distanceE - _ZN30_INTERNAL_4678b02e_4_k_cu_main4cuda3std3__47nulloptE)
_ZN30_INTERNAL_4678b02e_4_k_cu_main4cuda3std3__47nulloptE:
	.zero		1
	.type		_ZN30_INTERNAL_4678b02e_4_k_cu_main4cuda3std6ranges3__45__cpo8distanceE,@object
	.size		_ZN30_INTERNAL_4678b02e_4_k_cu_main4cuda3std6ranges3__45__cpo8distanceE,(_ZN30_INTERNAL_4678b02e_4_k_cu_main6thrust24THRUST_300001_SM_1000_NS12placeholders3_10E - _ZN30_INTERNAL_4678b02e_4_k_cu_main4cuda3std6ranges3__45__cpo8distanceE)
_ZN30_INTERNAL_4678b02e_4_k_cu_main4cuda3std6ranges3__45__cpo8distanceE:
	.zero		1
	.type		_ZN30_INTERNAL_4678b02e_4_k_cu_main6thrust24THRUST_300001_SM_1000_NS12placeholders3_10E,@object
	.size		_ZN30_INTERNAL_4678b02e_4_k_cu_main6thrust24THRUST_300001_SM_1000_NS12placeholders3_10E,(_ZN30_INTERNAL_4678b02e_4_k_cu_main4cuda3std3__419piecewise_constructE - _ZN30_INTERNAL_4678b02e_4_k_cu_main6thrust24THRUST_300001_SM_1000_NS12placeholders3_10E)
_ZN30_INTERNAL_4678b02e_4_k_cu_main6thrust24THRUST_300001_SM_1000_NS12placeholders3_10E:
	.zero		1
	.type		_ZN30_INTERNAL_4678b02e_4_k_cu_main4cuda3std3__419piecewise_constructE,@object
	.size		_ZN30_INTERNAL_4678b02e_4_k_cu_main4cuda3std3__419piecewise_constructE,(_ZN30_INTERNAL_4678b02e_4_k_cu_main4cuda3std6ranges3__45__cpo5cdataE - _ZN30_INTERNAL_4678b02e_4_k_cu_main4cuda3std3__419piecewise_constructE)
_ZN30_INTERNAL_4678b02e_4_k_cu_main4cuda3std3__419piecewise_constructE:
	.zero		1
	.type		_ZN30_INTERNAL_4678b02e_4_k_cu_main4cuda3std6ranges3__45__cpo5cdataE,@object
	.size		_ZN30_INTERNAL_4678b02e_4_k_cu_main4cuda3std6ranges3__45__cpo5cdataE,(_ZN30_INTERNAL_4678b02e_4_k_cu_main6thrust24THRUST_300001_SM_1000_NS12placeholders2_2E - _ZN30_INTERNAL_4678b02e_4_k_cu_main4cuda3std6ranges3__45__cpo5cdataE)
_ZN30_INTERNAL_4678b02e_4_k_cu_main4cuda3std6ranges3__45__cpo5cdataE:
	.zero		1
	.type		_ZN30_INTERNAL_4678b02e_4_k_cu_main6thrust24THRUST_300001_SM_1000_NS12placeholders2_2E,@object
	.size		_ZN30_INTERNAL_4678b02e_4_k_cu_main6thrust24THRUST_300001_SM_1000_NS12placeholders2_2E,(_ZN30_INTERNAL_4678b02e_4_k_cu_main4cuda3std3__45__cpo3endE - _ZN30_INTERNAL_4678b02e_4_k_cu_main6thrust24THRUST_300001_SM_1000_NS12placeholders2_2E)
_ZN30_INTERNAL_4678b02e_4_k_cu_main6thrust24THRUST_300001_SM_1000_NS12placeholders2_2E:
	.zero		1
	.type		_ZN30_INTERNAL_4678b02e_4_k_cu_main4cuda3std3__45__cpo3endE,@object
	.size		_ZN30_INTERNAL_4678b02e_4_k_cu_main4cuda3std3__45__cpo3endE,(_ZN30_INTERNAL_4678b02e_4_k_cu_main4cuda3std6ranges3__45__cpo3endE - _ZN30_INTERNAL_4678b02e_4_k_cu_main4cuda3std3__45__cpo3endE)
_ZN30_INTERNAL_4678b02e_4_k_cu_main4cuda3std3__45__cpo3endE:
	.zero		1
	.type		_ZN30_INTERNAL_4678b02e_4_k_cu_main4cuda3std6ranges3__45__cpo3endE,@object
	.size		_ZN30_INTERNAL_4678b02e_4_k_cu_main4cuda3std6ranges3__45__cpo3endE,(_ZN30_INTERNAL_4678b02e_4_k_cu_main6thrust24THRUST_300001_SM_1000_NS12placeholders2_6E - _ZN30_INTERNAL_4678b02e_4_k_cu_main4cuda3std6ranges3__45__cpo3endE)
_ZN30_INTERNAL_4678b02e_4_k_cu_main4cuda3std6ranges3__45__cpo3endE:
	.zero		1
	.type		_ZN30_INTERNAL_4678b02e_4_k_cu_main6thrust24THRUST_300001_SM_1000_NS12placeholders2_6E,@object
	.size		_ZN30_INTERNAL_4678b02e_4_k_cu_main6thrust24THRUST_300001_SM_1000_NS12placeholders2_6E,(_ZN30_INTERNAL_4678b02e_4_k_cu_main4cuda3std3__45__cpo4rendE - _ZN30_INTERNAL_4678b02e_4_k_cu_main6thrust24THRUST_300001_SM_1000_NS12placeholders2_6E)
_ZN30_INTERNAL_4678b02e_4_k_cu_main6thrust24THRUST_300001_SM_1000_NS12placeholders2_6E:
	.zero		1
	.type		_ZN30_INTERNAL_4678b02e_4_k_cu_main4cuda3std3__45__cpo4rendE,@object
	.size		_ZN30_INTERNAL_4678b02e_4_k_cu_main4cuda3std3__45__cpo4rendE,(_ZN30_INTERNAL_4678b02e_4_k_cu_main4cuda3std6ranges3__45__cpo9iter_swapE - _ZN30_INTERNAL_4678b02e_4_k_cu_main4cuda3std3__45__cpo4rendE)
_ZN30_INTERNAL_4678b02e_4_k_cu_main4cuda3std3__45__cpo4rendE:
	.zero		1
	.type		_ZN30_INTERNAL_4678b02e_4_k_cu_main4cuda3std6ranges3__45__cpo9iter_swapE,@object
	.size		_ZN30_INTERNAL_4678b02e_4_k_cu_main4cuda3std6ranges3__45__cpo9iter_swapE,(_ZN30_INTERNAL_4678b02e_4_k_cu_main4cuda3std3__48unexpectE - _ZN30_INTERNAL_4678b02e_4_k_cu_main4cuda3std6ranges3__45__cpo9iter_swapE)
_ZN30_INTERNAL_4678b02e_4_k_cu_main4cuda3std6ranges3__45__cpo9iter_swapE:
	.zero		1
	.type		_ZN30_INTERNAL_4678b02e_4_k_cu_main4cuda3std3__48unexpectE,@object
	.size		_ZN30_INTERNAL_4678b02e_4_k_cu_main4cuda3std3__48unexpectE,(_ZN30_INTERNAL_4678b02e_4_k_cu_main6thrust24THRUST_300001_SM_1000_NS8cuda_cub3parE - _ZN30_INTERNAL_4678b02e_4_k_cu_main4cuda3std3__48unexpectE)
_ZN30_INTERNAL_4678b02e_4_k_cu_main4cuda3std3__48unexpectE:
	.zero		1
	.type		_ZN30_INTERNAL_4678b02e_4_k_cu_main6thrust24THRUST_300001_SM_1000_NS8cuda_cub3parE,@object
	.size		_ZN30_INTERNAL_4678b02e_4_k_cu_main6thrust24THRUST_300001_SM_1000_NS8cuda_cub3parE,(_ZN30_INTERNAL_4678b02e_4_k_cu_main6thrust24THRUST_300001_SM_1000_NS12placeholders2_4E - _ZN30_INTERNAL_4678b02e_4_k_cu_main6thrust24THRUST_300001_SM_1000_NS8cuda_cub3parE)
_ZN30_INTERNAL_4678b02e_4_k_cu_main6thrust24THRUST_300001_SM_1000_NS8cuda_cub3parE:
	.zero		1
	.type		_ZN30_INTERNAL_4678b02e_4_k_cu_main6thrust24THRUST_300001_SM_1000_NS12placeholders2_4E,@object
	.size		_ZN30_INTERNAL_4678b02e_4_k_cu_main6thrust24THRUST_300001_SM_1000_NS12placeholders2_4E,(_ZN30_INTERNAL_4678b02e_4_k_cu_main4cuda3std3__45__cpo4cendE - _ZN30_INTERNAL_4678b02e_4_k_cu_main6thrust24THRUST_300001_SM_1000_NS12placeholders2_4E)
_ZN30_INTERNAL_4678b02e_4_k_cu_main6thrust24THRUST_300001_SM_1000_NS12placeholders2_4E:
	.zero		1
	.type		_ZN30_INTERNAL_4678b02e_4_k_cu_main4cuda3std3__45__cpo4cendE,@object
	.size		_ZN30_INTERNAL_4678b02e_4_k_cu_main4cuda3std3__45__cpo4cendE,(_ZN30_INTERNAL_4678b02e_4_k_cu_main4cuda3std6ranges3__45__cpo4cendE - _ZN30_INTERNAL_4678b02e_4_k_cu_main4cuda3std3__45__cpo4cendE)
_ZN30_INTERNAL_4678b02e_4_k_cu_main4cuda3std3__45__cpo4cendE:
	.zero		1
	.type		_ZN30_INTERNAL_4678b02e_4_k_cu_main4cuda3std6ranges3__45__cpo4cendE,@object
	.size		_ZN30_INTERNAL_4678b02e_4_k_cu_main4cuda3std6ranges3__45__cpo4cendE,(_ZN30_INTERNAL_4678b02e_4_k_cu_main4cuda3std3__420unreachable_sentinelE - _ZN30_INTERNAL_4678b02e_4_k_cu_main4cuda3std6ranges3__45__cpo4cendE)
_ZN30_INTERNAL_4678b02e_4_k_cu_main4cuda3std6ranges3__45__cpo4cendE:
	.zero		1
	.type		_ZN30_INTERNAL_4678b02e_4_k_cu_main4cuda3std3__420unreachable_sentinelE,@object
	.size		_ZN30_INTERNAL_4678b02e_4_k_cu_main4cuda3std3__420unreachable_sentinelE,(_ZN30_INTERNAL_4678b02e_4_k_cu_main4cuda3std6ranges3__45__cpo5ssizeE - _ZN30_INTERNAL_4678b02e_4_k_cu_main4cuda3std3__420unreachable_sentinelE)
_ZN30_INTERNAL_4678b02e_4_k_cu_main4cuda3std3__420unreachable_sentinelE:
	.zero		1
	.type		_ZN30_INTERNAL_4678b02e_4_k_cu_main4cuda3std6ranges3__45__cpo5ssizeE,@object
	.size		_ZN30_INTERNAL_4678b02e_4_k_cu_main4cuda3std6ranges3__45__cpo5ssizeE,(_ZN30_INTERNAL_4678b02e_4_k_cu_main6thrust24THRUST_300001_SM_1000_NS12placeholders2_8E - _ZN30_INTERNAL_4678b02e_4_k_cu_main4cuda3std6ranges3__45__cpo5ssizeE)
_ZN30_INTERNAL_4678b02e_4_k_cu_main4cuda3std6ranges3__45__cpo5ssizeE:
	.zero		1
	.type		_ZN30_INTERNAL_4678b02e_4_k_cu_main6thrust24THRUST_300001_SM_1000_NS12placeholders2_8E,@object
	.size		_ZN30_INTERNAL_4678b02e_4_k_cu_main6thrust24THRUST_300001_SM_1000_NS12placeholders2_8E,(_ZN30_INTERNAL_4678b02e_4_k_cu_main4cuda3std3__45__cpo5crendE - _ZN30_INTERNAL_4678b02e_4_k_cu_main6thrust24THRUST_300001_SM_1000_NS12placeholders2_8E)
_ZN30_INTERNAL_4678b02e_4_k_cu_main6thrust24THRUST_300001_SM_1000_NS12placeholders2_8E:
	.zero		1
	.type		_ZN30_INTERNAL_4678b02e_4_k_cu_main4cuda3std3__45__cpo5crendE,@object
	.size		_ZN30_INTERNAL_4678b02e_4_k_cu_main4cuda3std3__45__cpo5crendE,(_ZN30_INTERNAL_4678b02e_4_k_cu_main4cuda3std6ranges3__45__cpo4prevE - _ZN30_INTERNAL_4678b02e_4_k_cu_main4cuda3std3__45__cpo5crendE)
_ZN30_INTERNAL_4678b02e_4_k_cu_main4cuda3std3__45__cpo5crendE:
	.zero		1
	.type		_ZN30_INTERNAL_4678b02e_4_k_cu_main4cuda3std6ranges3__45__cpo4prevE,@object
	.size		_ZN30_INTERNAL_4678b02e_4_k_cu_main4cuda3std6ranges3__45__cpo4prevE,(_ZN30_INTERNAL_4678b02e_4_k_cu_main4cuda3std6ranges3__45__cpo9iter_moveE - _ZN30_INTERNAL_4678b02e_4_k_cu_main4cuda3std6ranges3__45__cpo4prevE)
_ZN30_INTERNAL_4678b02e_4_k_cu_main4cuda3std6ranges3__45__cpo4prevE:
	.zero		1
	.type		_ZN30_INTERNAL_4678b02e_4_k_cu_main4cuda3std6ranges3__45__cpo9iter_moveE,@object
	.size		_ZN30_INTERNAL_4678b02e_4_k_cu_main4cuda3std6ranges3__45__cpo9iter_moveE,(_ZN30_INTERNAL_4678b02e_4_k_cu_main6thrust24THRUST_300001_SM_1000_NS6system6detail10sequential3seqE - _ZN30_INTERNAL_4678b02e_4_k_cu_main4cuda3std6ranges3__45__cpo9iter_moveE)
_ZN30_INTERNAL_4678b02e_4_k_cu_main4cuda3std6ranges3__45__cpo9iter_moveE:
	.zero		1
	.type		_ZN30_INTERNAL_4678b02e_4_k_cu_main6thrust24THRUST_300001_SM_1000_NS6system6detail10sequential3seqE,@object
	.size		_ZN30_INTERNAL_4678b02e_4_k_cu_main6thrust24THRUST_300001_SM_1000_NS6system6detail10sequential3seqE,(.L_31 - _ZN30_INTERNAL_4678b02e_4_k_cu_main6thrust24THRUST_300001_SM_1000_NS6system6detail10sequential3seqE)
_ZN30_INTERNAL_4678b02e_4_k_cu_main6thrust24THRUST_300001_SM_1000_NS6system6detail10sequential3seqE:
	.zero		1
.L_31:


//--------------------- .nv.shared._ZN3cub18CUB_300001_SM_10006detail6reduce18DeviceReduceKernelINS2_10policy_hubIiyN4cuda3std3__44plusIiEEE10Policy1000EN6thrust24THRUST_300001_SM_1000_NS6detail15normal_iteratorINSD_10device_ptrIiEEEEyS9_iNS7_10__identityEEEvT0_PT3_T1_NS0_13GridEvenShareISN_EET2_T4_ --------------------------
	.section	.nv.shared._ZN3cub18CUB_300001_SM_10006detail6reduce18DeviceReduceKernelINS2_10policy_hubIiyN4cuda3std3__44plusIiEEE10Policy1000EN6thrust24THRUST_300001_SM_1000_NS6detail15normal_iteratorINSD_10device_ptrIiEEEEyS9_iNS7_10__identityEEEvT0_PT3_T1_NS0_13GridEvenShareISN_EET2_T4_,"aw",@nobits
	.sectionflags	@""
	.align	4
.nv.shared._ZN3cub18CUB_300001_SM_10006detail6reduce18DeviceReduceKernelINS2_10policy_hubIiyN4cuda3std3__44plusIiEEE10Policy1000EN6thrust24THRUST_300001_SM_1000_NS6detail15normal_iteratorINSD_10device_ptrIiEEEEyS9_iNS7_10__identityEEEvT0_PT3_T1_NS0_13GridEvenShareISN_EET2_T4_:
	.zero		1068


//--------------------- .nv.shared._ZN3cub18CUB_300001_SM_10006detail6reduce28DeviceReduceSingleTileKernelINS2_10policy_hubIiyN4cuda3std3__44plusIiEEE10Policy1000EN6thrust24THRUST_300001_SM_1000_NS6detail15normal_iteratorINSD_10device_ptrIiEEEEPiyS9_iiNS7_10__identityEEEvT0_T1_T2_T3_T4_T6_ --------------------------
	.section	.nv.shared._ZN3cub18CUB_300001_SM_10006detail6reduce28DeviceReduceSingleTileKernelINS2_10policy_hubIiyN4cuda3std3__44plusIiEEE10Policy1000EN6thrust24THRUST_300001_SM_1000_NS6detail15normal_iteratorINSD_10device_ptrIiEEEEPiyS9_iiNS7_10__identityEEEvT0_T1_T2_T3_T4_T6_,"aw",@nobits
	.sectionflags	@""
	.align	4
.nv.shared._ZN3cub18CUB_300001_SM_10006detail6reduce28DeviceReduceSingleTileKernelINS2_10policy_hubIiyN4cuda3std3__44plusIiEEE10Policy1000EN6thrust24THRUST_300001_SM_1000_NS6detail15normal_iteratorINSD_10device_ptrIiEEEEPiyS9_iiNS7_10__identityEEEvT0_T1_T2_T3_T4_T6_:
	.zero		1068


//--------------------- .nv.shared._ZN3cub18CUB_300001_SM_10006detail6reduce28DeviceReduceSingleTileKernelINS2_10policy_hubIijN4cuda3std3__44plusIiEEE10Policy1000EPiSC_iS9_iiNS7_10__identityEEEvT0_T1_T2_T3_T4_T6_ --------------------------
	.section	.nv.shared._ZN3cub18CUB_300001_SM_10006detail6reduce28DeviceReduceSingleTileKernelINS2_10policy_hubIijN4cuda3std3__44plusIiEEE10Policy1000EPiSC_iS9_iiNS7_10__identityEEEvT0_T1_T2_T3_T4_T6_,"aw",@nobits
	.sectionflags	@""
	.align	4
.nv.shared._ZN3cub18CUB_300001_SM_10006detail6reduce28DeviceReduceSingleTileKernelINS2_10policy_hubIijN4cuda3std3__44plusIiEEE10Policy1000EPiSC_iS9_iiNS7_10__identityEEEvT0_T1_T2_T3_T4_T6_:
	.zero		1068


//--------------------- .nv.shared._ZN3cub18CUB_300001_SM_10006detail6reduce18DeviceReduceKernelINS2_10policy_hubIijN4cuda3std3__44plusIiEEE10Policy1000EN6thrust24THRUST_300001_SM_1000_NS6detail15normal_iteratorINSD_10device_ptrIiEEEEjS9_iNS7_10__identityEEEvT0_PT3_T1_NS0_13GridEvenShareISN_EET2_T4_ --------------------------
	.section	.nv.shared._ZN3cub18CUB_300001_SM_10006detail6reduce18DeviceReduceKernelINS2_10policy_hubIijN4cuda3std3__44plusIiEEE10Policy1000EN6thrust24THRUST_300001_SM_1000_NS6detail15normal_iteratorINSD_10device_ptrIiEEEEjS9_iNS7_10__identityEEEvT0_PT3_T1_NS0_13GridEvenShareISN_EET2_T4_,"aw",@nobits
	.sectionflags	@""
	.align	4
.nv.shared._ZN3cub18CUB_300001_SM_10006detail6reduce18DeviceReduceKernelINS2_10policy_hubIijN4cuda3std3__44plusIiEEE10Policy1000EN6thrust24THRUST_300001_SM_1000_NS6detail15normal_iteratorINSD_10device_ptrIiEEEEjS9_iNS7_10__identityEEEvT0_PT3_T1_NS0_13GridEvenShareISN_EET2_T4_:
	.zero		1068


//--------------------- .nv.shared._ZN3cub18CUB_300001_SM_10006detail6reduce28DeviceReduceSingleTileKernelINS2_10policy_hubIijN4cuda3std3__44plusIiEEE10Policy1000EN6thrust24THRUST_300001_SM_1000_NS6detail15normal_iteratorINSD_10device_ptrIiEEEEPijS9_iiNS7_10__identityEEEvT0_T1_T2_T3_T4_T6_ --------------------------
	.section	.nv.shared._ZN3cub18CUB_300001_SM_10006detail6reduce28DeviceReduceSingleTileKernelINS2_10policy_hubIijN4cuda3std3__44plusIiEEE10Policy1000EN6thrust24THRUST_300001_SM_1000_NS6detail15normal_iteratorINSD_10device_ptrIiEEEEPijS9_iiNS7_10__identityEEEvT0_T1_T2_T3_T4_T6_,"aw",@nobits
	.sectionflags	@""
	.align	4
.nv.shared._ZN3cub18CUB_300001_SM_10006detail6reduce28DeviceReduceSingleTileKernelINS2_10policy_hubIijN4cuda3std3__44plusIiEEE10Policy1000EN6thrust24THRUST_300001_SM_1000_NS6detail15normal_iteratorINSD_10device_ptrIiEEEEPijS9_iiNS7_10__identityEEEvT0_T1_T2_T3_T4_T6_:
	.zero		1068


//--------------------- .nv.constant0._ZN3cub18CUB_300001_SM_10006detail6reduce28DeviceReduceSingleTileKernelINS2_10policy_hubIiyN4cuda3std3__44plusIiEEE10Policy1000EPiSC_iS9_iiNS7_10__identityEEEvT0_T1_T2_T3_T4_T6_ --------------------------
	.section	.nv.constant0._ZN3cub18CUB_300001_SM_10006detail6reduce28DeviceReduceSingleTileKernelINS2_10policy_hubIiyN4cuda3std3__44plusIiEEE10Policy1000EPiSC_iS9_iiNS7_10__identityEEEvT0_T1_T2_T3_T4_T6_,"a",@progbits
	.sectionflags	@""
	.align	4
.nv.constant0._ZN3cub18CUB_300001_SM_10006detail6reduce28DeviceReduceSingleTileKernelINS2_10policy_hubIiyN4cuda3std3__44plusIiEEE10Policy1000EPiSC_iS9_iiNS7_10__identityEEEvT0_T1_T2_T3_T4_T6_:
	.zero		925


//--------------------- .nv.constant0._ZN3cub18CUB_300001_SM_10006detail6reduce18DeviceReduceKernelINS2_10policy_hubIiyN4cuda3std3__44plusIiEEE10Policy1000EN6thrust24THRUST_300001_SM_1000_NS6detail15normal_iteratorINSD_10device_ptrIiEEEEyS9_iNS7_10__identityEEEvT0_PT3_T1_NS0_13GridEvenShareISN_EET2_T4_ --------------------------
	.section	.nv.constant0._ZN3cub18CUB_300001_SM_10006detail6reduce18DeviceReduceKernelINS2_10policy_hubIiyN4cuda3std3__44plusIiEEE10Policy1000EN6thrust24THRUST_300001_SM_1000_NS6detail15normal_iteratorINSD_10device_ptrIiEEEEyS9_iNS7_10__identityEEEvT0_PT3_T1_NS0_13GridEvenShareISN_EET2_T4_,"a",@progbits
	.sectionflags	@""
	.align	4
.nv.constant0._ZN3cub18CUB_300001_SM_10006detail6reduce18DeviceReduceKernelINS2_10policy_hubIiyN4cuda3std3__44plusIiEEE10Policy1000EN6thrust24THRUST_300001_SM_1000_NS6detail15normal_iteratorINSD_10device_ptrIiEEEEyS9_iNS7_10__identityEEEvT0_PT3_T1_NS0_13GridEvenShareISN_EET2_T4_:
	.zero		994


//--------------------- .nv.constant0._ZN3cub18CUB_300001_SM_10006detail6reduce28DeviceReduceSingleTileKernelINS2_10policy_hubIiyN4cuda3std3__44plusIiEEE10Policy1000EN6thrust24THRUST_300001_SM_1000_NS6detail15normal_iteratorINSD_10device_ptrIiEEEEPiyS9_iiNS7_10__identityEEEvT0_T1_T2_T3_T4_T6_ --------------------------
	.section	.nv.constant0._ZN3cub18CUB_300001_SM_10006detail6reduce28DeviceReduceSingleTileKernelINS2_10policy_hubIiyN4cuda3std3__44plusIiEEE10Policy1000EN6thrust24THRUST_300001_SM_1000_NS6detail15normal_iteratorINSD_10device_ptrIiEEEEPiyS9_iiNS7_10__identityEEEvT0_T1_T2_T3_T4_T6_,"a",@progbits
	.sectionflags	@""
	.align	4
.nv.constant0._ZN3cub18CUB_300001_SM_10006detail6reduce28DeviceReduceSingleTileKernelINS2_10policy_hubIiyN4cuda3std3__44plusIiEEE10Policy1000EN6thrust24THRUST_300001_SM_1000_NS6detail15normal_iteratorINSD_10device_ptrIiEEEEPiyS9_iiNS7_10__identityEEEvT0_T1_T2_T3_T4_T6_:
	.zero		929


//--------------------- .nv.constant0._ZN3cub18CUB_300001_SM_10006detail6reduce28DeviceReduceSingleTileKernelINS2_10policy_hubIijN4cuda3std3__44plusIiEEE10Policy1000EPiSC_iS9_iiNS7_10__identityEEEvT0_T1_T2_T3_T4_T6_ --------------------------
	.section	.nv.constant0._ZN3cub18CUB_300001_SM_10006detail6reduce28DeviceReduceSingleTileKernelINS2_10policy_hubIijN4cuda3std3__44plusIiEEE10Policy1000EPiSC_iS9_iiNS7_10__identityEEEvT0_T1_T2_T3_T4_T6_,"a",@progbits
	.sectionflags	@""
	.align	4
.nv.constant0._ZN3cub18CUB_300001_SM_10006detail6reduce28DeviceReduceSingleTileKernelINS2_10policy_hubIijN4cuda3std3__44plusIiEEE10Policy1000EPiSC_iS9_iiNS7_10__identityEEEvT0_T1_T2_T3_T4_T6_:
	.zero		925


//--------------------- .nv.constant0._ZN3cub18CUB_300001_SM_10006detail6reduce18DeviceReduceKernelINS2_10policy_hubIijN4cuda3std3__44plusIiEEE10Policy1000EN6thrust24THRUST_300001_SM_1000_NS6detail15normal_iteratorINSD_10device_ptrIiEEEEjS9_iNS7_10__identityEEEvT0_PT3_T1_NS0_13GridEvenShareISN_EET2_T4_ --------------------------
	.section	.nv.constant0._ZN3cub18CUB_300001_SM_10006detail6reduce18DeviceReduceKernelINS2_10policy_hubIijN4cuda3std3__44plusIiEEE10Policy1000EN6thrust24THRUST_300001_SM_1000_NS6detail15normal_iteratorINSD_10device_ptrIiEEEEjS9_iNS7_10__identityEEEvT0_PT3_T1_NS0_13GridEvenShareISN_EET2_T4_,"a",@progbits
	.sectionflags	@""
	.align	4
.nv.constant0._ZN3cub18CUB_300001_SM_10006detail6reduce18DeviceReduceKernelINS2_10policy_hubIijN4cuda3std3__44plusIiEEE10Policy1000EN6thrust24THRUST_300001_SM_1000_NS6detail15normal_iteratorINSD_10device_ptrIiEEEEjS9_iNS7_10__identityEEEvT0_PT3_T1_NS0_13GridEvenShareISN_EET2_T4_:
	.zero		958


//--------------------- .nv.constant0._ZN3cub18CUB_300001_SM_10006detail6reduce28DeviceReduceSingleTileKernelINS2_10policy_hubIijN4cuda3std3__44plusIiEEE10Policy1000EN6thrust24THRUST_300001_SM_1000_NS6detail15normal_iteratorINSD_10device_ptrIiEEEEPijS9_iiNS7_10__identityEEEvT0_T1_T2_T3_T4_T6_ --------------------------
	.section	.nv.constant0._ZN3cub18CUB_300001_SM_10006detail6reduce28DeviceReduceSingleTileKernelINS2_10policy_hubIijN4cuda3std3__44plusIiEEE10Policy1000EN6thrust24THRUST_300001_SM_1000_NS6detail15normal_iteratorINSD_10device_ptrIiEEEEPijS9_iiNS7_10__identityEEEvT0_T1_T2_T3_T4_T6_,"a",@progbits
	.sectionflags	@""
	.align	4
.nv.constant0._ZN3cub18CUB_300001_SM_10006detail6reduce28DeviceReduceSingleTileKernelINS2_10policy_hubIijN4cuda3std3__44plusIiEEE10Policy1000EN6thrust24THRUST_300001_SM_1000_NS6detail15normal_iteratorINSD_10device_ptrIiEEEEPijS9_iiNS7_10__identityEEEvT0_T1_T2_T3_T4_T6_:
	.zero		925


//--------------------- .nv.constant0._ZN3cub18CUB_300001_SM_10006detail9transform16transform_kernelINS2_10policy_hubILb1EN4cuda3std3__45tupleIJN6thrust24THRUST_300001_SM_1000_NS12zip_iteratorINS8_IJNSA_6detail15normal_iteratorINSA_10device_ptrIdEEEESG_EEEEEEEEE10policy1000El2upNSD_INSE_IiEEEEJSI_EEEvT0_iT1_T2_DpNS2_10kernel_argIT3_EE --------------------------
	.section	.nv.constant0._ZN3cub18CUB_300001_SM_10006detail9transform16transform_kernelINS2_10policy_hubILb1EN4cuda3std3__45tupleIJN6thrust24THRUST_300001_SM_1000_NS12zip_iteratorINS8_IJNSA_6detail15normal_iteratorINSA_10device_ptrIdEEEESG_EEEEEEEEE10policy1000El2upNSD_INSE_IiEEEEJSI_EEEvT0_iT1_T2_DpNS2_10kernel_argIT3_EE,"a",@progbits
	.sectionflags	@""
	.align	4
.nv.constant0._ZN3cub18CUB_300001_SM_10006detail9transform16transform_kernelINS2_10policy_hubILb1EN4cuda3std3__45tupleIJN6thrust24THRUST_300001_SM_1000_NS12zip_iteratorINS8_IJNSA_6detail15normal_iteratorINSA_10device_ptrIdEEEESG_EEEEEEEEE10policy1000El2upNSD_INSE_IiEEEEJSI_EEEvT0_iT1_T2_DpNS2_10kernel_argIT3_EE:
	.zero		936


//--------------------- .nv.constant0._ZN3cub18CUB_300001_SM_10006detail9transform16transform_kernelINS2_10policy_hubILb1EN4cuda3std3__45tupleIJN6thrust24THRUST_300001_SM_1000_NS12zip_iteratorINS8_IJNSA_6detail15normal_iteratorINSA_10device_ptrIdEEEESG_EEEEEEEEE10policy1000Ei2upNSD_INSE_IiEEEEJSI_EEEvT0_iT1_T2_DpNS2_10kernel_argIT3_EE --------------------------
	.section	.nv.constant0._ZN3cub18CUB_300001_SM_10006detail9transform16transform_kernelINS2_10policy_hubILb1EN4cuda3std3__45tupleIJN6thrust24THRUST_300001_SM_1000_NS12zip_iteratorINS8_IJNSA_6detail15normal_iteratorINSA_10device_ptrIdEEEESG_EEEEEEEEE10policy1000Ei2upNSD_INSE_IiEEEEJSI_EEEvT0_iT1_T2_DpNS2_10kernel_argIT3_EE,"a",@progbits
	.sectionflags	@""
	.align	4
.nv.constant0._ZN3cub18CUB_300001_SM_10006detail9transform16transform_kernelINS2_10policy_hubILb1EN4cuda3std3__45tupleIJN6thrust24THRUST_300001_SM_1000_NS12zip_iteratorINS8_IJNSA_6detail15normal_iteratorINSA_10device_ptrIdEEEESG_EEEEEEEEE10policy1000Ei2upNSD_INSE_IiEEEEJSI_EEEvT0_iT1_T2_DpNS2_10kernel_argIT3_EE:
	.zero		936


//--------------------- .nv.constant0._ZN3cub18CUB_300001_SM_10006detail8for_each13static_kernelINS2_12policy_hub_t12policy_500_tEmN6thrust24THRUST_300001_SM_1000_NS8cuda_cub20__uninitialized_fill7functorINS7_10device_ptrIiEEiEEEEvT0_T1_ --------------------------
	.section	.nv.constant0._ZN3cub18CUB_300001_SM_10006detail8for_each13static_kernelINS2_12policy_hub_t12policy_500_tEmN6thrust24THRUST_300001_SM_1000_NS8cuda_cub20__uninitialized_fill7functorINS7_10device_ptrIiEEiEEEEvT0_T1_,"a",@progbits
	.sectionflags	@""
	.align	4
.nv.constant0._ZN3cub18CUB_300001_SM_10006detail8for_each13static_kernelINS2_12policy_hub_t12policy_500_tEmN6thrust24THRUST_300001_SM_1000_NS8cuda_cub20__uninitialized_fill7functorINS7_10device_ptrIiEEiEEEEvT0_T1_:
	.zero		920


//--------------------- .nv.constant0._ZN3cub18CUB_300001_SM_10006detail11EmptyKernelIvEEvv --------------------------
	.section	.nv.constant0._ZN3cub18CUB_300001_SM_10006detail11EmptyKernelIvEEvv,"a",@progbits
	.sectionflags	@""
	.align	4
.nv.constant0._ZN3cub18CUB_300001_SM_10006detail11EmptyKernelIvEEvv:
	.zero		896


//--------------------- SYMBOLS --------------------------

	.type		.nv.reservedSmem.offset0,@object
	.size		.nv.reservedSmem.offset0,0x4
	.type		.nv.reservedSmem.cap,@object
	.size		.nv.reservedSmem.cap,0x4
